// auto-generated by cutlass_sweep.gemm — config: {"arch": "sm_100", "cluster_m": 8, "cluster_n": 1, "dtype": "nvfp4", "dtype_b": "nvfp4", "layout": "nt", "stages": 0, "tile_k": 256, "tile_m": 256, "tile_n": 256}
#include "cutlass/cutlass.h"
#include "cutlass/gemm/collective/collective_builder.hpp"
#include "cutlass/gemm/device/gemm_universal_adapter.h"
#include "cutlass/gemm/kernel/gemm_universal.hpp"
#include "cutlass/epilogue/collective/collective_builder.hpp"

using ElemA = cutlass::nv_float4_t<cutlass::float_e2m1_t>;
using ElemB = cutlass::nv_float4_t<cutlass::float_e2m1_t>;
using ElemCD = cutlass::bfloat16_t;
using Acc  = float;
using TileShape    = cute::Shape<cute::_256, cute::_256, cute::_256>;
using ClusterShape = cute::Shape<cute::_8, cute::_1, cute::_1>;

using CollectiveEpilogue = typename cutlass::epilogue::collective::CollectiveBuilder<
    cutlass::arch::Sm100, cutlass::arch::OpClassTensorOp,
    TileShape, ClusterShape,
    cutlass::epilogue::collective::EpilogueTileAuto,
    Acc, Acc,
    ElemCD, cutlass::layout::RowMajor, 128 / cutlass::sizeof_bits<ElemCD>::value,
    ElemCD, cutlass::layout::RowMajor, 128 / cutlass::sizeof_bits<ElemCD>::value,
    cutlass::epilogue::collective::EpilogueScheduleAuto
  >::CollectiveOp;

using CollectiveMainloop = typename cutlass::gemm::collective::CollectiveBuilder<
    cutlass::arch::Sm100, cutlass::arch::OpClassBlockScaledTensorOp,
    ElemA, cutlass::layout::RowMajor, 32,
    ElemB, cutlass::layout::ColumnMajor, 32,
    Acc,
    TileShape, ClusterShape,
    cutlass::gemm::collective::StageCountAutoCarveout<static_cast<int>(sizeof(typename CollectiveEpilogue::SharedStorage))>,
    cutlass::gemm::collective::KernelScheduleAuto
  >::CollectiveOp;

using GemmKernel = cutlass::gemm::kernel::GemmUniversal<
    cute::Shape<int,int,int,int>,
    CollectiveMainloop,
    CollectiveEpilogue
>;
using Gemm = cutlass::gemm::device::GemmUniversalAdapter<GemmKernel>;

// Force the device kernel symbol into the cubin without needing a host main.
auto* _anchor = &cutlass::device_kernel<GemmKernel>;


// ===== COMPILED SASS (sm_100a) =====

	.target	sm_100a

	.elftype	@"ET_EXEC"


//--------------------- .note.nv.tkinfo           --------------------------
	.section	.note.nv.tkinfo,"",@"SHT_NOTE"
	.sectionflags	@"SHF_NOTE_NV_TKINFO"
	.tkinfo
        /*0018*/ 	.word	0x00000002
        /*0030*/ 	.string	""
        /*0030*/ 	.string	"ptxas"
        /*0030*/ 	.string	"Cuda compilation tools, release 13.0, V13.0.88"
        /*0030*/ 	.string	"Build cuda_13.0.r13.0/compiler.36424714_0"
        /*0030*/ 	.string	"-arch sm_100a -m 64 "



//--------------------- .note.nv.cuinfo           --------------------------
	.section	.note.nv.cuinfo,"",@"SHT_NOTE"
	.sectionflags	@"SHF_NOTE_NV_CUINFO"
        /*0018*/ 	.short	0x0002
        /*001a*/ 	.short	0x0064
        /*001c*/ 	.short	0x0082
	.zero		2


//--------------------- .nv.info                  --------------------------
	.section	.nv.info,"",@"SHT_CUDA_INFO"
	.align	4


	//----- nvinfo : EIATTR_REGCOUNT
	.align		4
        /*0000*/ 	.byte	0x04, 0x2f
        /*0002*/ 	.short	(.L_19 - .L_18)
	.align		4
.L_18:
        /*0004*/ 	.word	index@(_ZN7cutlass13device_kernelINS_4gemm6kernel13GemmUniversalIN4cute5tupleIJiiiiEEENS1_10collective13CollectiveMmaINS1_46MainloopSm100TmaUmmaWarpSpecializedBlockScaledILi4ELi2ELi1ENS5_IJNS4_1CILi8EEENSA_ILi1EEESC_EEEEENS5_IJNSA_ILi256EEESF_SF_EEENS5_IJNS_12float_e2m1_tENS_13float_ue4m3_tEEEENS5_IJNS5_IJlSC_lEEENS4_6LayoutINS5_IJNS5_IJNS5_IJNSA_ILi32EEENSA_ILi4EEEEEEiEEENS5_IJNS5_IJNSA_ILi16EEESN_EEEiEEENS5_IJSC_iEEEEEENS5_IJSS_NS5_IJNS5_IJNSA_ILi0EEESC_EEENSA_ILi512EEEEEENS5_IJSV_iEEEEEEEEEEESJ_S12_NS4_8TiledMMAINS4_8MMA_AtomIJNS4_23SM100_MMA_MXF4_2x1SM_SSISH_SH_fSI_Li256ELi256ELi16ELNS4_4UMMA5MajorE0ELS17_0ELNS16_7ScaleInE0ELS18_0EEEEEENSL_INS5_IJSC_SC_SC_EEENS5_IJSV_SV_SV_EEEEENS5_IJNS4_10UnderscoreES1E_S1E_EEEEENS5_IJNS4_18SM100_TMA_2SM_LOADES1H_EEENS5_IJNS4_14ComposedLayoutINS4_7SwizzleILi3ELi4ELi3EEENS4_18smem_ptr_flag_bitsILi4EEENSL_INS5_IJSB_SF_EEENS5_IJSF_SC_EEEEEEENSL_INS5_IJNS5_IJNS5_IJSO_SC_EEESR_EEESC_NS5_IJSC_SN_EEEEEENS5_IJNS5_IJNS5_IJSR_SX_EEESW_EEESV_NS5_IJSN_SX_EEEEEEEEEEEvNS4_8identityENS5_IJNS4_28SM100_TMA_2SM_LOAD_MULTICASTES23_EEENS5_IJS1R_NSL_INS5_IJNS5_IJNS5_IJSO_NSA_ILi2EEEEEESR_EEESC_S1U_EEENS5_IJS1X_SV_NS5_IJSN_NSA_ILi1024EEEEEEEEEEEEEEvS22_EENS_8epilogue10collective18CollectiveEpilogueINS2F_23Sm100TmaWarpSpecializedILi4ELi2ELi64ELb1ELb0EEEJNS5_IJNSA_ILi128EEESF_SF_EEENS5_IJNSL_IS2K_SC_EENSL_INSA_ILi64EEESC_EEEEENS_10bfloat16_tESK_S2Q_SK_NS2F_6fusion15FusionCallbacksIS2J_NS2R_17LinearCombinationIS2Q_fS2Q_fLNS_15FloatRoundStyleE2EEES2L_S2P_JEEENS4_5SM1004TMEM4LOAD26SM100_TMEM_LOAD_32dp32b64xENS4_13SM90_TMA_LOADENS1J_IS1L_NS1M_ILi16EEENSL_INS5_IJSB_S2N_EEENS5_IJS2N_SC_EEEEEEENS4_39AutoVectorizingCopyWithAssumedAlignmentILi128EEENS4_14SM90_TMA_STOREES36_S38_S38_EEEvvEEEEvNT_6ParamsE)
        /*0008*/ 	.word	0x000000a8


	//----- nvinfo : EIATTR_FRAME_SIZE
	.align		4
.L_19:
        /*000c*/ 	.byte	0x04, 0x11
        /*000e*/ 	.short	(.L_21 - .L_20)
	.align		4
.L_20:
        /*0010*/ 	.word	index@($__internal_2_$__cuda_sm10x_tcgen05_guardrail_trap_unallocated_columns_being_dealloced)
        /*0014*/ 	.word	0x00000000


	//----- nvinfo : EIATTR_FRAME_SIZE
	.align		4
.L_21:
        /*0018*/ 	.byte	0x04, 0x11
        /*001a*/ 	.short	(.L_23 - .L_22)
	.align		4
.L_22:
        /*001c*/ 	.word	index@($__internal_1_$__cuda_sm10x_tcgen05_guardrail_trap_phase_invalid_during_alloc)
        /*0020*/ 	.word	0x00000000


	//----- nvinfo : EIATTR_FRAME_SIZE
	.align		4
.L_23:
        /*0024*/ 	.byte	0x04, 0x11
        /*0026*/ 	.short	(.L_25 - .L_24)
	.align		4
.L_24:
        /*0028*/ 	.word	index@($__internal_0_$__cuda_sm10x_tcgen05_guardrail_trap_col_being_dealloced_not_returned_by_alloc)
        /*002c*/ 	.word	0x00000000


	//----- nvinfo : EIATTR_FRAME_SIZE
	.align		4
.L_25:
        /*0030*/ 	.byte	0x04, 0x11
        /*0032*/ 	.short	(.L_27 - .L_26)
	.align		4
.L_26:
        /*0034*/ 	.word	index@(_ZN7cutlass13device_kernelINS_4gemm6kernel13GemmUniversalIN4cute5tupleIJiiiiEEENS1_10collective13CollectiveMmaINS1_46MainloopSm100TmaUmmaWarpSpecializedBlockScaledILi4ELi2ELi1ENS5_IJNS4_1CILi8EEENSA_ILi1EEESC_EEEEENS5_IJNSA_ILi256EEESF_SF_EEENS5_IJNS_12float_e2m1_tENS_13float_ue4m3_tEEEENS5_IJNS5_IJlSC_lEEENS4_6LayoutINS5_IJNS5_IJNS5_IJNSA_ILi32EEENSA_ILi4EEEEEEiEEENS5_IJNS5_IJNSA_ILi16EEESN_EEEiEEENS5_IJSC_iEEEEEENS5_IJSS_NS5_IJNS5_IJNSA_ILi0EEESC_EEENSA_ILi512EEEEEENS5_IJSV_iEEEEEEEEEEESJ_S12_NS4_8TiledMMAINS4_8MMA_AtomIJNS4_23SM100_MMA_MXF4_2x1SM_SSISH_SH_fSI_Li256ELi256ELi16ELNS4_4UMMA5MajorE0ELS17_0ELNS16_7ScaleInE0ELS18_0EEEEEENSL_INS5_IJSC_SC_SC_EEENS5_IJSV_SV_SV_EEEEENS5_IJNS4_10UnderscoreES1E_S1E_EEEEENS5_IJNS4_18SM100_TMA_2SM_LOADES1H_EEENS5_IJNS4_14ComposedLayoutINS4_7SwizzleILi3ELi4ELi3EEENS4_18smem_ptr_flag_bitsILi4EEENSL_INS5_IJSB_SF_EEENS5_IJSF_SC_EEEEEEENSL_INS5_IJNS5_IJNS5_IJSO_SC_EEESR_EEESC_NS5_IJSC_SN_EEEEEENS5_IJNS5_IJNS5_IJSR_SX_EEESW_EEESV_NS5_IJSN_SX_EEEEEEEEEEEvNS4_8identityENS5_IJNS4_28SM100_TMA_2SM_LOAD_MULTICASTES23_EEENS5_IJS1R_NSL_INS5_IJNS5_IJNS5_IJSO_NSA_ILi2EEEEEESR_EEESC_S1U_EEENS5_IJS1X_SV_NS5_IJSN_NSA_ILi1024EEEEEEEEEEEEEEvS22_EENS_8epilogue10collective18CollectiveEpilogueINS2F_23Sm100TmaWarpSpecializedILi4ELi2ELi64ELb1ELb0EEEJNS5_IJNSA_ILi128EEESF_SF_EEENS5_IJNSL_IS2K_SC_EENSL_INSA_ILi64EEESC_EEEEENS_10bfloat16_tESK_S2Q_SK_NS2F_6fusion15FusionCallbacksIS2J_NS2R_17LinearCombinationIS2Q_fS2Q_fLNS_15FloatRoundStyleE2EEES2L_S2P_JEEENS4_5SM1004TMEM4LOAD26SM100_TMEM_LOAD_32dp32b64xENS4_13SM90_TMA_LOADENS1J_IS1L_NS1M_ILi16EEENSL_INS5_IJSB_S2N_EEENS5_IJS2N_SC_EEEEEEENS4_39AutoVectorizingCopyWithAssumedAlignmentILi128EEENS4_14SM90_TMA_STOREES36_S38_S38_EEEvvEEEEvNT_6ParamsE)
        /*0038*/ 	.word	0x00000000


	//----- nvinfo : EIATTR_MIN_STACK_SIZE
	.align		4
.L_27:
        /*003c*/ 	.byte	0x04, 0x12
        /*003e*/ 	.short	(.L_29 - .L_28)
	.align		4
.L_28:
        /*0040*/ 	.word	index@(_ZN7cutlass13device_kernelINS_4gemm6kernel13GemmUniversalIN4cute5tupleIJiiiiEEENS1_10collective13CollectiveMmaINS1_46MainloopSm100TmaUmmaWarpSpecializedBlockScaledILi4ELi2ELi1ENS5_IJNS4_1CILi8EEENSA_ILi1EEESC_EEEEENS5_IJNSA_ILi256EEESF_SF_EEENS5_IJNS_12float_e2m1_tENS_13float_ue4m3_tEEEENS5_IJNS5_IJlSC_lEEENS4_6LayoutINS5_IJNS5_IJNS5_IJNSA_ILi32EEENSA_ILi4EEEEEEiEEENS5_IJNS5_IJNSA_ILi16EEESN_EEEiEEENS5_IJSC_iEEEEEENS5_IJSS_NS5_IJNS5_IJNSA_ILi0EEESC_EEENSA_ILi512EEEEEENS5_IJSV_iEEEEEEEEEEESJ_S12_NS4_8TiledMMAINS4_8MMA_AtomIJNS4_23SM100_MMA_MXF4_2x1SM_SSISH_SH_fSI_Li256ELi256ELi16ELNS4_4UMMA5MajorE0ELS17_0ELNS16_7ScaleInE0ELS18_0EEEEEENSL_INS5_IJSC_SC_SC_EEENS5_IJSV_SV_SV_EEEEENS5_IJNS4_10UnderscoreES1E_S1E_EEEEENS5_IJNS4_18SM100_TMA_2SM_LOADES1H_EEENS5_IJNS4_14ComposedLayoutINS4_7SwizzleILi3ELi4ELi3EEENS4_18smem_ptr_flag_bitsILi4EEENSL_INS5_IJSB_SF_EEENS5_IJSF_SC_EEEEEEENSL_INS5_IJNS5_IJNS5_IJSO_SC_EEESR_EEESC_NS5_IJSC_SN_EEEEEENS5_IJNS5_IJNS5_IJSR_SX_EEESW_EEESV_NS5_IJSN_SX_EEEEEEEEEEEvNS4_8identityENS5_IJNS4_28SM100_TMA_2SM_LOAD_MULTICASTES23_EEENS5_IJS1R_NSL_INS5_IJNS5_IJNS5_IJSO_NSA_ILi2EEEEEESR_EEESC_S1U_EEENS5_IJS1X_SV_NS5_IJSN_NSA_ILi1024EEEEEEEEEEEEEEvS22_EENS_8epilogue10collective18CollectiveEpilogueINS2F_23Sm100TmaWarpSpecializedILi4ELi2ELi64ELb1ELb0EEEJNS5_IJNSA_ILi128EEESF_SF_EEENS5_IJNSL_IS2K_SC_EENSL_INSA_ILi64EEESC_EEEEENS_10bfloat16_tESK_S2Q_SK_NS2F_6fusion15FusionCallbacksIS2J_NS2R_17LinearCombinationIS2Q_fS2Q_fLNS_15FloatRoundStyleE2EEES2L_S2P_JEEENS4_5SM1004TMEM4LOAD26SM100_TMEM_LOAD_32dp32b64xENS4_13SM90_TMA_LOADENS1J_IS1L_NS1M_ILi16EEENSL_INS5_IJSB_S2N_EEENS5_IJS2N_SC_EEEEEEENS4_39AutoVectorizingCopyWithAssumedAlignmentILi128EEENS4_14SM90_TMA_STOREES36_S38_S38_EEEvvEEEEvNT_6ParamsE)
        /*0044*/ 	.word	0x00000000
.L_29:


//--------------------- .nv.compat                --------------------------
	.section	.nv.compat,"",@"SHT_CUDA_COMPAT_INFO"
	.align	4
        /*0000*/ 	.byte	0x02, 0x09, 0x01, 0x00, 0x02, 0x02, 0x02, 0x00, 0x02, 0x05, 0x05, 0x00, 0x03, 0x07, 0x01, 0x01
        /*0010*/ 	.byte	0x02, 0x03, 0x01, 0x00, 0x02, 0x06, 0x01, 0x00, 0x04, 0x0b, 0x08, 0x00, 0x09, 0x00, 0x00, 0x00
        /*0020*/ 	.byte	0x00, 0x00, 0x00, 0x00


//--------------------- .nv.info._ZN7cutlass13device_kernelINS_4gemm6kernel13GemmUniversalIN4cute5tupleIJiiiiEEENS1_10collective13CollectiveMmaINS1_46MainloopSm100TmaUmmaWarpSpecializedBlockScaledILi4ELi2ELi1ENS5_IJNS4_1CILi8EEENSA_ILi1EEESC_EEEEENS5_IJNSA_ILi256EEESF_SF_EEENS5_IJNS_12float_e2m1_tENS_13float_ue4m3_tEEEENS5_IJNS5_IJlSC_lEEENS4_6LayoutINS5_IJNS5_IJNS5_IJNSA_ILi32EEENSA_ILi4EEEEEEiEEENS5_IJNS5_IJNSA_ILi16EEESN_EEEiEEENS5_IJSC_iEEEEEENS5_IJSS_NS5_IJNS5_IJNSA_ILi0EEESC_EEENSA_ILi512EEEEEENS5_IJSV_iEEEEEEEEEEESJ_S12_NS4_8TiledMMAINS4_8MMA_AtomIJNS4_23SM100_MMA_MXF4_2x1SM_SSISH_SH_fSI_Li256ELi256ELi16ELNS4_4UMMA5MajorE0ELS17_0ELNS16_7ScaleInE0ELS18_0EEEEEENSL_INS5_IJSC_SC_SC_EEENS5_IJSV_SV_SV_EEEEENS5_IJNS4_10UnderscoreES1E_S1E_EEEEENS5_IJNS4_18SM100_TMA_2SM_LOADES1H_EEENS5_IJNS4_14ComposedLayoutINS4_7SwizzleILi3ELi4ELi3EEENS4_18smem_ptr_flag_bitsILi4EEENSL_INS5_IJSB_SF_EEENS5_IJSF_SC_EEEEEEENSL_INS5_IJNS5_IJNS5_IJSO_SC_EEESR_EEESC_NS5_IJSC_SN_EEEEEENS5_IJNS5_IJNS5_IJSR_SX_EEESW_EEESV_NS5_IJSN_SX_EEEEEEEEEEEvNS4_8identityENS5_IJNS4_28SM100_TMA_2SM_LOAD_MULTICASTES23_EEENS5_IJS1R_NSL_INS5_IJNS5_IJNS5_IJSO_NSA_ILi2EEEEEESR_EEESC_S1U_EEENS5_IJS1X_SV_NS5_IJSN_NSA_ILi1024EEEEEEEEEEEEEEvS22_EENS_8epilogue10collective18CollectiveEpilogueINS2F_23Sm100TmaWarpSpecializedILi4ELi2ELi64ELb1ELb0EEEJNS5_IJNSA_ILi128EEESF_SF_EEENS5_IJNSL_IS2K_SC_EENSL_INSA_ILi64EEESC_EEEEENS_10bfloat16_tESK_S2Q_SK_NS2F_6fusion15FusionCallbacksIS2J_NS2R_17LinearCombinationIS2Q_fS2Q_fLNS_15FloatRoundStyleE2EEES2L_S2P_JEEENS4_5SM1004TMEM4LOAD26SM100_TMEM_LOAD_32dp32b64xENS4_13SM90_TMA_LOADENS1J_IS1L_NS1M_ILi16EEENSL_INS5_IJSB_S2N_EEENS5_IJS2N_SC_EEEEEEENS4_39AutoVectorizingCopyWithAssumedAlignmentILi128EEENS4_14SM90_TMA_STOREES36_S38_S38_EEEvvEEEEvNT_6ParamsE --------------------------
	.section	.nv.info._ZN7cutlass13device_kernelINS_4gemm6kernel13GemmUniversalIN4cute5tupleIJiiiiEEENS1_10collective13CollectiveMmaINS1_46MainloopSm100TmaUmmaWarpSpecializedBlockScaledILi4ELi2ELi1ENS5_IJNS4_1CILi8EEENSA_ILi1EEESC_EEEEENS5_IJNSA_ILi256EEESF_SF_EEENS5_IJNS_12float_e2m1_tENS_13float_ue4m3_tEEEENS5_IJNS5_IJlSC_lEEENS4_6LayoutINS5_IJNS5_IJNS5_IJNSA_ILi32EEENSA_ILi4EEEEEEiEEENS5_IJNS5_IJNSA_ILi16EEESN_EEEiEEENS5_IJSC_iEEEEEENS5_IJSS_NS5_IJNS5_IJNSA_ILi0EEESC_EEENSA_ILi512EEEEEENS5_IJSV_iEEEEEEEEEEESJ_S12_NS4_8TiledMMAINS4_8MMA_AtomIJNS4_23SM100_MMA_MXF4_2x1SM_SSISH_SH_fSI_Li256ELi256ELi16ELNS4_4UMMA5MajorE0ELS17_0ELNS16_7ScaleInE0ELS18_0EEEEEENSL_INS5_IJSC_SC_SC_EEENS5_IJSV_SV_SV_EEEEENS5_IJNS4_10UnderscoreES1E_S1E_EEEEENS5_IJNS4_18SM100_TMA_2SM_LOADES1H_EEENS5_IJNS4_14ComposedLayoutINS4_7SwizzleILi3ELi4ELi3EEENS4_18smem_ptr_flag_bitsILi4EEENSL_INS5_IJSB_SF_EEENS5_IJSF_SC_EEEEEEENSL_INS5_IJNS5_IJNS5_IJSO_SC_EEESR_EEESC_NS5_IJSC_SN_EEEEEENS5_IJNS5_IJNS5_IJSR_SX_EEESW_EEESV_NS5_IJSN_SX_EEEEEEEEEEEvNS4_8identityENS5_IJNS4_28SM100_TMA_2SM_LOAD_MULTICASTES23_EEENS5_IJS1R_NSL_INS5_IJNS5_IJNS5_IJSO_NSA_ILi2EEEEEESR_EEESC_S1U_EEENS5_IJS1X_SV_NS5_IJSN_NSA_ILi1024EEEEEEEEEEEEEEvS22_EENS_8epilogue10collective18CollectiveEpilogueINS2F_23Sm100TmaWarpSpecializedILi4ELi2ELi64ELb1ELb0EEEJNS5_IJNSA_ILi128EEESF_SF_EEENS5_IJNSL_IS2K_SC_EENSL_INSA_ILi64EEESC_EEEEENS_10bfloat16_tESK_S2Q_SK_NS2F_6fusion15FusionCallbacksIS2J_NS2R_17LinearCombinationIS2Q_fS2Q_fLNS_15FloatRoundStyleE2EEES2L_S2P_JEEENS4_5SM1004TMEM4LOAD26SM100_TMEM_LOAD_32dp32b64xENS4_13SM90_TMA_LOADENS1J_IS1L_NS1M_ILi16EEENSL_INS5_IJSB_S2N_EEENS5_IJS2N_SC_EEEEEEENS4_39AutoVectorizingCopyWithAssumedAlignmentILi128EEENS4_14SM90_TMA_STOREES36_S38_S38_EEEvvEEEEvNT_6ParamsE,"",@"SHT_CUDA_INFO"
	.sectionflags	@""
	.align	4


	//----- nvinfo : EIATTR_CUDA_API_VERSION
	.align		4
        /*0000*/ 	.byte	0x04, 0x37
        /*0002*/ 	.short	(.L_31 - .L_30)
.L_30:
        /*0004*/ 	.word	0x00000082


	//----- nvinfo : EIATTR_KPARAM_INFO
	.align		4
.L_31:
        /*0008*/ 	.byte	0x04, 0x17
        /*000a*/ 	.short	(.L_33 - .L_32)
.L_32:
        /*000c*/ 	.word	0x00000000
        /*0010*/ 	.short	0x0000
        /*0012*/ 	.short	0x0000
        /*0014*/ 	.byte	0x00, 0xf0, 0x01, 0x30


	//----- nvinfo : EIATTR_AT_ENTRY_FRAGMENTS
	.align		4
.L_33:
        /*0018*/ 	.byte	0x04, 0x4f
        /*001a*/ 	.short	(.L_35 - .L_34)


	//   ....[0]....
.L_34:
        /*001c*/ 	.word	0x00000007


	//----- nvinfo : EIATTR_RESERVED_SMEM_USED
	.align		4
.L_35:
        /*0020*/ 	.byte	0x01, 0x41
	.zero		2


	//----- nvinfo : EIATTR_SPARSE_MMA_MASK
	.align		4
        /*0024*/ 	.byte	0x03, 0x50
        /*0026*/ 	.short	0x0000


	//----- nvinfo : EIATTR_TCGEN05_2CTA_USED
	.align		4
        /*0028*/ 	.byte	0x01, 0x52
	.zero		2


	//----- nvinfo : EIATTR_MAXREG_COUNT
	.align		4
        /*002c*/ 	.byte	0x03, 0x1b
        /*002e*/ 	.short	0x00ff


	//----- nvinfo : EIATTR_NUM_BARRIERS
	.align		4
        /*0030*/ 	.byte	0x02, 0x4c
        /*0032*/ 	.byte	0x07
	.zero		1


	//----- nvinfo : EIATTR_EXTERNS
	.align		4
        /*0034*/ 	.byte	0x04, 0x0f
        /*0036*/ 	.short	(.L_37 - .L_36)


	//   ....[0]....
	.align		4
.L_36:
        /*0038*/ 	.word	index@(__assertfail)


	//----- nvinfo : EIATTR_MERCURY_ISA_VERSION
	.align		4
.L_37:
        /*003c*/ 	.byte	0x03, 0x5f
        /*003e*/ 	.short	0x0101


	//----- nvinfo : EIATTR_INT_WARP_WIDE_INSTR_OFFSETS
	.align		4
        /*0040*/ 	.byte	0x04, 0x31
        /*0042*/ 	.short	(.L_39 - .L_38)


	//   ....[0]....
.L_38:
        /*0044*/ 	.word	0x00000dd0


	//   ....[1]....
        /*0048*/ 	.word	0x00000e80


	//   ....[2]....
        /*004c*/ 	.word	0x00004f60


	//   ....[3]....
        /*0050*/ 	.word	0x00004f80


	//   ....[4]....
        /*0054*/ 	.word	0x00004fb0


	//   ....[5]....
        /*0058*/ 	.word	0x00005bd0


	//   ....[6]....
        /*005c*/ 	.word	0x00005c50


	//   ....[7]....
        /*0060*/ 	.word	0x00005d60


	//   ....[8]....
        /*0064*/ 	.word	0x00005e10


	//   ....[9]....
        /*0068*/ 	.word	0x00005ee0


	//   ....[10]....
        /*006c*/ 	.word	0x00005f90


	//   ....[11]....
        /*0070*/ 	.word	0x000060d0


	//   ....[12]....
        /*0074*/ 	.word	0x00006170


	//----- nvinfo : EIATTR_COOP_GROUP_MASK_REGIDS
	.align		4
.L_39:
        /*0078*/ 	.byte	0x04, 0x29
        /*007a*/ 	.short	(.L_41 - .L_40)


	//   ....[0]....
.L_40:
        /*007c*/ 	.word	0xffffffff


	//   ....[1]....
        /*0080*/ 	.word	0xffffffff


	//   ....[2]....
        /*0084*/ 	.word	0xffffffff


	//   ....[3]....
        /*0088*/ 	.word	0xffffffff


	//   ....[4]....
        /*008c*/ 	.word	0xffffffff


	//   ....[5]....
        /*0090*/ 	.word	0xffffffff


	//   ....[6]....
        /*0094*/ 	.word	0xffffffff


	//   ....[7]....
        /*0098*/ 	.word	0xffffffff


	//   ....[8]....
        /*009c*/ 	.word	0xffffffff


	//   ....[9]....
        /*00a0*/ 	.word	0xffffffff


	//   ....[10]....
        /*00a4*/ 	.word	0xffffffff


	//   ....[11]....
        /*00a8*/ 	.word	0xffffffff


	//   ....[12]....
        /*00ac*/ 	.word	0xffffffff


	//   ....[13]....
        /*00b0*/ 	.word	0xffffffff


	//----- nvinfo : EIATTR_COOP_GROUP_INSTR_OFFSETS
	.align		4
.L_41:
        /*00b4*/ 	.byte	0x04, 0x28
        /*00b6*/ 	.short	(.L_43 - .L_42)


	//   ....[0]....
.L_42:
        /*00b8*/ 	.word	0x000000a0


	//   ....[1]....
        /*00bc*/ 	.word	0x00000570


	//   ....[2]....
        /*00c0*/ 	.word	0x00000740


	//   ....[3]....
        /*00c4*/ 	.word	0x000008e0


	//   ....[4]....
        /*00c8*/ 	.word	0x000009e0


	//   ....[5]....
        /*00cc*/ 	.word	0x00000b50


	//   ....[6]....
        /*00d0*/ 	.word	0x00000c90


	//   ....[7]....
        /*00d4*/ 	.word	0x00000ef0


	//   ....[8]....
        /*00d8*/ 	.word	0x00002650


	//   ....[9]....
        /*00dc*/ 	.word	0x00003540


	//   ....[10]....
        /*00e0*/ 	.word	0x00003a30


	//   ....[11]....
        /*00e4*/ 	.word	0x00003a60


	//   ....[12]....
        /*00e8*/ 	.word	0x00004e40


	//   ....[13]....
        /*00ec*/ 	.word	0x00005070


	//----- nvinfo : EIATTR_VRC_CTA_INIT_COUNT
	.align		4
.L_43:
        /*00f0*/ 	.byte	0x02, 0x4a
        /*00f2*/ 	.byte	0x80
	.zero		1


	//----- nvinfo : EIATTR_SYSCALL_OFFSETS
	.align		4
        /*00f4*/ 	.byte	0x04, 0x46
        /*00f6*/ 	.short	(.L_45 - .L_44)


	//   ....[0]....
.L_44:
        /*00f8*/ 	.word	0x00006e60


	//   ....[1]....
        /*00fc*/ 	.word	0x00006f50


	//   ....[2]....
        /*0100*/ 	.word	0x00007970


	//   ....[3]....
        /*0104*/ 	.word	0x00008e40


	//   ....[4]....
        /*0108*/ 	.word	0x0000a2a0


	//   ....[5]....
        /*010c*/ 	.word	0x0000b6e0


	//----- nvinfo : EIATTR_MBARRIER_INSTR_OFFSETS
	.align		4
.L_45:
        /*0110*/ 	.byte	0x04, 0x39
        /*0112*/ 	.short	(.L_47 - .L_46)


	//   ....[0]....
.L_46:
        /*0114*/ 	.word	0x000006b0
        /*0118*/ 	.word	0x000000ff
        /*011c*/ 	.word	0x00000000
        /*0120*/ 	.short	0x0100
        /*0122*/ 	.byte	0x04
	.zero		1


	//   ....[1]....
        /*0124*/ 	.word	0x000006c0
        /*0128*/ 	.word	0x000000ff
        /*012c*/ 	.word	0x00000020
        /*0130*/ 	.short	0x0100
        /*0132*/ 	.byte	0x04
	.zero		1


	//   ....[2]....
        /*0134*/ 	.word	0x000006d0
        /*0138*/ 	.word	0x000000ff
        /*013c*/ 	.word	0x00000008
        /*0140*/ 	.short	0x0100
        /*0142*/ 	.byte	0x04
	.zero		1


	//   ....[3]....
        /*0144*/ 	.word	0x000006e0
        /*0148*/ 	.word	0x000000ff
        /*014c*/ 	.word	0x00000028
        /*0150*/ 	.short	0x0100
        /*0152*/ 	.byte	0x04
	.zero		1


	//   ....[4]....
        /*0154*/ 	.word	0x000006f0
        /*0158*/ 	.word	0x000000ff
        /*015c*/ 	.word	0x00000010
        /*0160*/ 	.short	0x0100
        /*0162*/ 	.byte	0x04
	.zero		1


	//   ....[5]....
        /*0164*/ 	.word	0x00000700
        /*0168*/ 	.word	0x000000ff
        /*016c*/ 	.word	0x00000030
        /*0170*/ 	.short	0x0100
        /*0172*/ 	.byte	0x04
	.zero		1


	//   ....[6]....
        /*0174*/ 	.word	0x00000710
        /*0178*/ 	.word	0x000000ff
        /*017c*/ 	.word	0x00000018
        /*0180*/ 	.short	0x0100
        /*0182*/ 	.byte	0x04
	.zero		1


	//   ....[7]....
        /*0184*/ 	.word	0x00000720
        /*0188*/ 	.word	0x000000ff
        /*018c*/ 	.word	0x00000038
        /*0190*/ 	.short	0x0100
        /*0192*/ 	.byte	0x04
	.zero		1


	//   ....[8]....
        /*0194*/ 	.word	0x00000850
        /*0198*/ 	.word	0x000000ff
        /*019c*/ 	.word	0x00000040
        /*01a0*/ 	.short	0x0100
        /*01a2*/ 	.byte	0x04
	.zero		1


	//   ....[9]....
        /*01a4*/ 	.word	0x00000860
        /*01a8*/ 	.word	0x000000ff
        /*01ac*/ 	.word	0x00000060
        /*01b0*/ 	.short	0x0100
        /*01b2*/ 	.byte	0x04
	.zero		1


	//   ....[10]....
        /*01b4*/ 	.word	0x00000870
        /*01b8*/ 	.word	0x000000ff
        /*01bc*/ 	.word	0x00000048
        /*01c0*/ 	.short	0x0100
        /*01c2*/ 	.byte	0x04
	.zero		1


	//   ....[11]....
        /*01c4*/ 	.word	0x00000880
        /*01c8*/ 	.word	0x000000ff
        /*01cc*/ 	.word	0x00000068
        /*01d0*/ 	.short	0x0100
        /*01d2*/ 	.byte	0x04
	.zero		1


	//   ....[12]....
        /*01d4*/ 	.word	0x00000890
        /*01d8*/ 	.word	0x000000ff
        /*01dc*/ 	.word	0x00000050
        /*01e0*/ 	.short	0x0100
        /*01e2*/ 	.byte	0x04
	.zero		1


	//   ....[13]....
        /*01e4*/ 	.word	0x000008a0
        /*01e8*/ 	.word	0x000000ff
        /*01ec*/ 	.word	0x00000070
        /*01f0*/ 	.short	0x0100
        /*01f2*/ 	.byte	0x04
	.zero		1


	//   ....[14]....
        /*01f4*/ 	.word	0x000008b0
        /*01f8*/ 	.word	0x000000ff
        /*01fc*/ 	.word	0x00000058
        /*0200*/ 	.short	0x0100
        /*0202*/ 	.byte	0x04
	.zero		1


	//   ....[15]....
        /*0204*/ 	.word	0x000008c0
        /*0208*/ 	.word	0x000000ff
        /*020c*/ 	.word	0x00000078
        /*0210*/ 	.short	0x0100
        /*0212*/ 	.byte	0x04
	.zero		1


	//   ....[16]....
        /*0214*/ 	.word	0x000009b0
        /*0218*/ 	.word	0x000000ff
        /*021c*/ 	.word	0x00000080
        /*0220*/ 	.short	0x0100
        /*0222*/ 	.byte	0x06
	.zero		1


	//   ....[17]....
        /*0224*/ 	.word	0x000009c0
        /*0228*/ 	.word	0x000000ff
        /*022c*/ 	.word	0x00000088
        /*0230*/ 	.short	0x0100
        /*0232*/ 	.byte	0x06
	.zero		1


	//   ....[18]....
        /*0234*/ 	.word	0x00000b00
        /*0238*/ 	.word	0x000000ff
        /*023c*/ 	.word	0x00000090
        /*0240*/ 	.short	0x0100
        /*0242*/ 	.byte	0x06
	.zero		1


	//   ....[19]....
        /*0244*/ 	.word	0x00000b10
        /*0248*/ 	.word	0x000000ff
        /*024c*/ 	.word	0x000000a0
        /*0250*/ 	.short	0x0100
        /*0252*/ 	.byte	0x06
	.zero		1


	//   ....[20]....
        /*0254*/ 	.word	0x00000b20
        /*0258*/ 	.word	0x000000ff
        /*025c*/ 	.word	0x00000098
        /*0260*/ 	.short	0x0100
        /*0262*/ 	.byte	0x06
	.zero		1


	//   ....[21]....
        /*0264*/ 	.word	0x00000b30
        /*0268*/ 	.word	0x000000ff
        /*026c*/ 	.word	0x000000a8
        /*0270*/ 	.short	0x0100
        /*0272*/ 	.byte	0x06
	.zero		1


	//   ....[22]....
        /*0274*/ 	.word	0x00000c60
        /*0278*/ 	.word	0x000000ff
        /*027c*/ 	.word	0x000000b0
        /*0280*/ 	.short	0x0100
        /*0282*/ 	.byte	0x04
	.zero		1


	//   ....[23]....
        /*0284*/ 	.word	0x00000c70
        /*0288*/ 	.word	0x000000ff
        /*028c*/ 	.word	0x000000b8
        /*0290*/ 	.short	0x0100
        /*0292*/ 	.byte	0x04
	.zero		1


	//   ....[24]....
        /*0294*/ 	.word	0x00000d70
        /*0298*/ 	.word	0x000000ff
        /*029c*/ 	.word	0x000000c0
        /*02a0*/ 	.short	0x0100
        /*02a2*/ 	.byte	0x04
	.zero		1


	//   ....[25]....
        /*02a4*/ 	.word	0x00000d80
        /*02a8*/ 	.word	0x000000ff
        /*02ac*/ 	.word	0x000000d0
        /*02b0*/ 	.short	0x0100
        /*02b2*/ 	.byte	0x04
	.zero		1


	//   ....[26]....
        /*02b4*/ 	.word	0x00000d90
        /*02b8*/ 	.word	0x000000ff
        /*02bc*/ 	.word	0x000000c8
        /*02c0*/ 	.short	0x0100
        /*02c2*/ 	.byte	0x04
	.zero		1


	//   ....[27]....
        /*02c4*/ 	.word	0x00000da0
        /*02c8*/ 	.word	0x000000ff
        /*02cc*/ 	.word	0x000000d8
        /*02d0*/ 	.short	0x0100
        /*02d2*/ 	.byte	0x04
	.zero		1


	//   ....[28]....
        /*02d4*/ 	.word	0x00000ea0
        /*02d8*/ 	.word	0x000000ff
        /*02dc*/ 	.word	0x000000e0
        /*02e0*/ 	.short	0x0100
        /*02e2*/ 	.byte	0x06
	.zero		1


	//   ....[29]....
        /*02e4*/ 	.word	0x00001b80
        /*02e8*/ 	.word	0x00000000
        /*02ec*/ 	.word	0x000000d0
        /*02f0*/ 	.short	0x010a
        /*02f2*/ 	.byte	0xff
	.zero		1


	//   ....[30]....
        /*02f4*/ 	.word	0x00001ba0
        /*02f8*/ 	.word	0x00000000
        /*02fc*/ 	.word	0x000000c0
        /*0300*/ 	.short	0x0101
        /*0302*/ 	.byte	0xff
	.zero		1


	//   ....[31]....
        /*0304*/ 	.word	0x00001c60
        /*0308*/ 	.word	0x000000ff
        /*030c*/ 	.word	0x00000020
        /*0310*/ 	.short	0x010a
        /*0312*/ 	.byte	0x04
	.zero		1


	//   ....[32]....
        /*0314*/ 	.word	0x00001d60
        /*0318*/ 	.word	0x000000ff
        /*031c*/ 	.word	0x00000020
        /*0320*/ 	.short	0x010a
        /*0322*/ 	.byte	0x05
	.zero		1


	//   ....[33]....
        /*0324*/ 	.word	0x00001ec0
        /*0328*/ 	.word	0x000000ff
        /*032c*/ 	.word	0x00000020
        /*0330*/ 	.short	0x010a
        /*0332*/ 	.byte	0x06
	.zero		1


	//   ....[34]....
        /*0334*/ 	.word	0x000021a0
        /*0338*/ 	.word	0x000000ff
        /*033c*/ 	.word	0x00000088
        /*0340*/ 	.short	0x0101
        /*0342*/ 	.byte	0x07
	.zero		1


	//   ....[35]....
        /*0344*/ 	.word	0x000021c0
        /*0348*/ 	.word	0x000000ff
        /*034c*/ 	.word	0x00000020
        /*0350*/ 	.short	0x010a
        /*0352*/ 	.byte	0x04
	.zero		1


	//   ....[36]....
        /*0354*/ 	.word	0x00002240
        /*0358*/ 	.word	0x000000ff
        /*035c*/ 	.word	0x00000020
        /*0360*/ 	.short	0x010a
        /*0362*/ 	.byte	0x06
	.zero		1


	//   ....[37]....
        /*0364*/ 	.word	0x00002380
        /*0368*/ 	.word	0x000000ff
        /*036c*/ 	.word	0x00000020
        /*0370*/ 	.short	0x010a
        /*0372*/ 	.byte	0x04
	.zero		1


	//   ....[38]....
        /*0374*/ 	.word	0x00002680
        /*0378*/ 	.word	0x00000003
        /*037c*/ 	.word	0x00000090
        /*0380*/ 	.short	0x010a
        /*0382*/ 	.byte	0xff
	.zero		1


	//   ....[39]....
        /*0384*/ 	.word	0x000027d0
        /*0388*/ 	.word	0x00000000
        /*038c*/ 	.word	0x00000000
        /*0390*/ 	.short	0x0101
        /*0392*/ 	.byte	0xff
	.zero		1


	//   ....[40]....
        /*0394*/ 	.word	0x00002d90
        /*0398*/ 	.word	0x000000ff
        /*039c*/ 	.word	0x00000000
        /*03a0*/ 	.short	0x010a
        /*03a2*/ 	.byte	0x04
	.zero		1


	//   ....[41]....
        /*03a4*/ 	.word	0x00002e20
        /*03a8*/ 	.word	0x000000ff
        /*03ac*/ 	.word	0x00000000
        /*03b0*/ 	.short	0x010a
        /*03b2*/ 	.byte	0x05
	.zero		1


	//   ....[42]....
        /*03b4*/ 	.word	0x00002eb0
        /*03b8*/ 	.word	0x000000ff
        /*03bc*/ 	.word	0x00000000
        /*03c0*/ 	.short	0x010a
        /*03c2*/ 	.byte	0x05
	.zero		1


	//   ....[43]....
        /*03c4*/ 	.word	0x00002f50
        /*03c8*/ 	.word	0x00000000
        /*03cc*/ 	.word	0x00000000
        /*03d0*/ 	.short	0x010a
        /*03d2*/ 	.byte	0xff
	.zero		1


	//   ....[44]....
        /*03d4*/ 	.word	0x00003090
        /*03d8*/ 	.word	0x00000000
        /*03dc*/ 	.word	0x000000c0
        /*03e0*/ 	.short	0x010a
        /*03e2*/ 	.byte	0xff
	.zero		1


	//   ....[45]....
        /*03e4*/ 	.word	0x00003100
        /*03e8*/ 	.word	0x00000004
        /*03ec*/ 	.word	0x00000000
        /*03f0*/ 	.short	0x0101
        /*03f2*/ 	.byte	0xff
	.zero		1


	//   ....[46]....
        /*03f4*/ 	.word	0x00003120
        /*03f8*/ 	.word	0x000000ff
        /*03fc*/ 	.word	0x000000a0
        /*0400*/ 	.short	0x010a
        /*0402*/ 	.byte	0x04
	.zero		1


	//   ....[47]....
        /*0404*/ 	.word	0x00003240
        /*0408*/ 	.word	0x00000000
        /*040c*/ 	.word	0x00000090
        /*0410*/ 	.short	0x010a
        /*0412*/ 	.byte	0xff
	.zero		1


	//   ....[48]....
        /*0414*/ 	.word	0x00003340
        /*0418*/ 	.word	0x00000000
        /*041c*/ 	.word	0x00000000
        /*0420*/ 	.short	0x0101
        /*0422*/ 	.byte	0xff
	.zero		1


	//   ....[49]....
        /*0424*/ 	.word	0x000033d0
        /*0428*/ 	.word	0x000000ff
        /*042c*/ 	.word	0x000000a0
        /*0430*/ 	.short	0x0106
        /*0432*/ 	.byte	0x04
	.zero		1


	//   ....[50]....
        /*0434*/ 	.word	0x000033f0
        /*0438*/ 	.word	0x000000ff
        /*043c*/ 	.word	0x000000a0
        /*0440*/ 	.short	0x010a
        /*0442*/ 	.byte	0x04
	.zero		1


	//   ....[51]....
        /*0444*/ 	.word	0x00003480
        /*0448*/ 	.word	0x000000ff
        /*044c*/ 	.word	0x000000a0
        /*0450*/ 	.short	0x0106
        /*0452*/ 	.byte	0x07
	.zero		1


	//   ....[52]....
        /*0454*/ 	.word	0x000034c0
        /*0458*/ 	.word	0x00000000
        /*045c*/ 	.word	0x000000a0
        /*0460*/ 	.short	0x010a
        /*0462*/ 	.byte	0xff
	.zero		1


	//   ....[53]....
        /*0464*/ 	.word	0x00003730
        /*0468*/ 	.word	0x000000ff
        /*046c*/ 	.word	0x00000008
        /*0470*/ 	.short	0x010a
        /*0472*/ 	.byte	0x05
	.zero		1


	//   ....[54]....
        /*0474*/ 	.word	0x00003750
        /*0478*/ 	.word	0x000000ff
        /*047c*/ 	.word	0x00000008
        /*0480*/ 	.short	0x010a
        /*0482*/ 	.byte	0x05
	.zero		1


	//   ....[55]....
        /*0484*/ 	.word	0x000038e0
        /*0488*/ 	.word	0x000000ff
        /*048c*/ 	.word	0x00000008
        /*0490*/ 	.short	0x010a
        /*0492*/ 	.byte	0x05
	.zero		1


	//   ....[56]....
        /*0494*/ 	.word	0x00003900
        /*0498*/ 	.word	0x000000ff
        /*049c*/ 	.word	0x00000008
        /*04a0*/ 	.short	0x010a
        /*04a2*/ 	.byte	0x05
	.zero		1


	//   ....[57]....
        /*04a4*/ 	.word	0x000039c0
        /*04a8*/ 	.word	0x000000ff
        /*04ac*/ 	.word	0x00000000
        /*04b0*/ 	.short	0x0101
        /*04b2*/ 	.byte	0x04
	.zero		1


	//   ....[58]....
        /*04b4*/ 	.word	0x00004020
        /*04b8*/ 	.word	0x00000000
        /*04bc*/ 	.word	0x00000090
        /*04c0*/ 	.short	0x010a
        /*04c2*/ 	.byte	0xff
	.zero		1


	//   ....[59]....
        /*04c4*/ 	.word	0x000040e0
        /*04c8*/ 	.word	0x00000000
        /*04cc*/ 	.word	0x00000000
        /*04d0*/ 	.short	0x0101
        /*04d2*/ 	.byte	0xff
	.zero		1


	//   ....[60]....
        /*04d4*/ 	.word	0x000041c0
        /*04d8*/ 	.word	0x000000ff
        /*04dc*/ 	.word	0x00000000
        /*04e0*/ 	.short	0x010a
        /*04e2*/ 	.byte	0x0d
	.zero		1


	//   ....[61]....
        /*04e4*/ 	.word	0x000041e0
        /*04e8*/ 	.word	0x000000ff
        /*04ec*/ 	.word	0x00000000
        /*04f0*/ 	.short	0x010a
        /*04f2*/ 	.byte	0x0d
	.zero		1


	//   ....[62]....
        /*04f4*/ 	.word	0x000042d0
        /*04f8*/ 	.word	0x000000ff
        /*04fc*/ 	.word	0x00000000
        /*0500*/ 	.short	0x010a
        /*0502*/ 	.byte	0x04
	.zero		1


	//   ....[63]....
        /*0504*/ 	.word	0x00004580
        /*0508*/ 	.word	0x000000ff
        /*050c*/ 	.word	0x000000b8
        /*0510*/ 	.short	0x010a
        /*0512*/ 	.byte	0x32
	.zero		1


	//   ....[64]....
        /*0514*/ 	.word	0x000047e0
        /*0518*/ 	.word	0x000000ff
        /*051c*/ 	.word	0x00000000
        /*0520*/ 	.short	0x010a
        /*0522*/ 	.byte	0x07
	.zero		1


	//   ....[65]....
        /*0524*/ 	.word	0x00004920
        /*0528*/ 	.word	0x000000ff
        /*052c*/ 	.word	0x00000000
        /*0530*/ 	.short	0x010a
        /*0532*/ 	.byte	0x04
	.zero		1


	//   ....[66]....
        /*0534*/ 	.word	0x00004e20
        /*0538*/ 	.word	0x000000ff
        /*053c*/ 	.word	0x000000e0
        /*0540*/ 	.short	0x010a
        /*0542*/ 	.byte	0x32
	.zero		1


	//   ....[67]....
        /*0544*/ 	.word	0x00005380
        /*0548*/ 	.word	0x00000008
        /*054c*/ 	.word	0x00000090
        /*0550*/ 	.short	0x010a
        /*0552*/ 	.byte	0xff
	.zero		1


	//   ....[68]....
        /*0554*/ 	.word	0x000054f0
        /*0558*/ 	.word	0x00000000
        /*055c*/ 	.word	0x00000000
        /*0560*/ 	.short	0x0101
        /*0562*/ 	.byte	0xff
	.zero		1


	//   ....[69]....
        /*0564*/ 	.word	0x000059d0
        /*0568*/ 	.word	0x000000ff
        /*056c*/ 	.word	0x00000088
        /*0570*/ 	.short	0x010a
        /*0572*/ 	.byte	0x15
	.zero		1


	//   ....[70]....
        /*0574*/ 	.word	0x00005b60
        /*0578*/ 	.word	0x000000ff
        /*057c*/ 	.word	0x00000060
        /*0580*/ 	.short	0x010a
        /*0582*/ 	.byte	0x15
	.zero		1


	//   ....[71]....
        /*0584*/ 	.word	0x00005d20
        /*0588*/ 	.word	0x000000ff
        /*058c*/ 	.word	0x00000040
        /*0590*/ 	.short	0x010b
        /*0592*/ 	.byte	0x15
	.zero		1


	//   ....[72]....
        /*0594*/ 	.word	0x00005d30
        /*0598*/ 	.word	0x000000ff
        /*059c*/ 	.word	0x00000000
        /*05a0*/ 	.short	0x0101
        /*05a2*/ 	.byte	0x30
	.zero		1


	//   ....[73]....
        /*05a4*/ 	.word	0x00005d40
        /*05a8*/ 	.word	0x000000ff
        /*05ac*/ 	.word	0x00000068
        /*05b0*/ 	.short	0x010a
        /*05b2*/ 	.byte	0x15
	.zero		1


	//   ....[74]....
        /*05b4*/ 	.word	0x00005ea0
        /*05b8*/ 	.word	0x000000ff
        /*05bc*/ 	.word	0x00000048
        /*05c0*/ 	.short	0x010b
        /*05c2*/ 	.byte	0x15
	.zero		1


	//   ....[75]....
        /*05c4*/ 	.word	0x00005eb0
        /*05c8*/ 	.word	0x000000ff
        /*05cc*/ 	.word	0x00000000
        /*05d0*/ 	.short	0x0101
        /*05d2*/ 	.byte	0x2f
	.zero		1


	//   ....[76]....
        /*05d4*/ 	.word	0x00005ec0
        /*05d8*/ 	.word	0x000000ff
        /*05dc*/ 	.word	0x00000070
        /*05e0*/ 	.short	0x010a
        /*05e2*/ 	.byte	0x15
	.zero		1


	//   ....[77]....
        /*05e4*/ 	.word	0x00006020
        /*05e8*/ 	.word	0x000000ff
        /*05ec*/ 	.word	0x00000050
        /*05f0*/ 	.short	0x010b
        /*05f2*/ 	.byte	0x15
	.zero		1


	//   ....[78]....
        /*05f4*/ 	.word	0x00006030
        /*05f8*/ 	.word	0x000000ff
        /*05fc*/ 	.word	0x00000000
        /*0600*/ 	.short	0x0101
        /*0602*/ 	.byte	0x2e
	.zero		1


	//   ....[79]....
        /*0604*/ 	.word	0x00006040
        /*0608*/ 	.word	0x000000ff
        /*060c*/ 	.word	0x00000078
        /*0610*/ 	.short	0x010a
        /*0612*/ 	.byte	0x15
	.zero		1


	//   ....[80]....
        /*0614*/ 	.word	0x000062b0
        /*0618*/ 	.word	0x000000ff
        /*061c*/ 	.word	0x00000058
        /*0620*/ 	.short	0x010b
        /*0622*/ 	.byte	0x15
	.zero		1


	//   ....[81]....
        /*0624*/ 	.word	0x000062c0
        /*0628*/ 	.word	0x000000ff
        /*062c*/ 	.word	0x00000000
        /*0630*/ 	.short	0x0101
        /*0632*/ 	.byte	0x2d
	.zero		1


	//   ....[82]....
        /*0634*/ 	.word	0x000062f0
        /*0638*/ 	.word	0x000000ff
        /*063c*/ 	.word	0x00000060
        /*0640*/ 	.short	0x010a
        /*0642*/ 	.byte	0x15
	.zero		1


	//   ....[83]....
        /*0644*/ 	.word	0x00006310
        /*0648*/ 	.word	0x000000ff
        /*064c*/ 	.word	0x00000068
        /*0650*/ 	.short	0x010a
        /*0652*/ 	.byte	0x15
	.zero		1


	//   ....[84]....
        /*0654*/ 	.word	0x00006330
        /*0658*/ 	.word	0x000000ff
        /*065c*/ 	.word	0x00000070
        /*0660*/ 	.short	0x010a
        /*0662*/ 	.byte	0x15
	.zero		1


	//   ....[85]....
        /*0664*/ 	.word	0x00006370
        /*0668*/ 	.word	0x00000000
        /*066c*/ 	.word	0x00000078
        /*0670*/ 	.short	0x010a
        /*0672*/ 	.byte	0xff
	.zero		1


	//   ....[86]....
        /*0674*/ 	.word	0x000066f0
        /*0678*/ 	.word	0x00000008
        /*067c*/ 	.word	0x00000090
        /*0680*/ 	.short	0x010a
        /*0682*/ 	.byte	0xff
	.zero		1


	//   ....[87]....
        /*0684*/ 	.word	0x00006870
        /*0688*/ 	.word	0x00000000
        /*068c*/ 	.word	0x00000000
        /*0690*/ 	.short	0x0101
        /*0692*/ 	.byte	0xff
	.zero		1


	//   ....[88]....
        /*0694*/ 	.word	0x00007450
        /*0698*/ 	.word	0x000000ff
        /*069c*/ 	.word	0x00000040
        /*06a0*/ 	.short	0x010a
        /*06a2*/ 	.byte	0x2e
	.zero		1


	//   ....[89]....
        /*06a4*/ 	.word	0x00007550
        /*06a8*/ 	.word	0x000000ff
        /*06ac*/ 	.word	0x000000b0
        /*06b0*/ 	.short	0x010a
        /*06b2*/ 	.byte	0x2e
	.zero		1


	//   ....[90]....
        /*06b4*/ 	.word	0x00007710
        /*06b8*/ 	.word	0x000000ff
        /*06bc*/ 	.word	0x00000040
        /*06c0*/ 	.short	0x010a
        /*06c2*/ 	.byte	0x2e
	.zero		1


	//   ....[91]....
        /*06c4*/ 	.word	0x00007850
        /*06c8*/ 	.word	0x000000ff
        /*06cc*/ 	.word	0x000000b0
        /*06d0*/ 	.short	0x010a
        /*06d2*/ 	.byte	0x2e
	.zero		1


	//   ....[92]....
        /*06d4*/ 	.word	0x00007a40
        /*06d8*/ 	.word	0x000000ff
        /*06dc*/ 	.word	0x00000000
        /*06e0*/ 	.short	0x0101
        /*06e2*/ 	.byte	0x05
	.zero		1


	//   ....[93]....
        /*06e4*/ 	.word	0x00008ab0
        /*06e8*/ 	.word	0x00000000
        /*06ec*/ 	.word	0x00000000
        /*06f0*/ 	.short	0x0101
        /*06f2*/ 	.byte	0xff
	.zero		1


	//   ....[94]....
        /*06f4*/ 	.word	0x00008ac0
        /*06f8*/ 	.word	0x00000003
        /*06fc*/ 	.word	0x00000040
        /*0700*/ 	.short	0x010a
        /*0702*/ 	.byte	0xff
	.zero		1


	//   ....[95]....
        /*0704*/ 	.word	0x00008bd0
        /*0708*/ 	.word	0x00000003
        /*070c*/ 	.word	0x00000040
        /*0710*/ 	.short	0x010a
        /*0712*/ 	.byte	0xff
	.zero		1


	//   ....[96]....
        /*0714*/ 	.word	0x00009f20
        /*0718*/ 	.word	0x00000000
        /*071c*/ 	.word	0x00000000
        /*0720*/ 	.short	0x0101
        /*0722*/ 	.byte	0xff
	.zero		1


	//   ....[97]....
        /*0724*/ 	.word	0x00009f60
        /*0728*/ 	.word	0x0000005f
        /*072c*/ 	.word	0x00000040
        /*0730*/ 	.short	0x010a
        /*0732*/ 	.byte	0xff
	.zero		1


	//   ....[98]....
        /*0734*/ 	.word	0x0000a030
        /*0738*/ 	.word	0x0000005f
        /*073c*/ 	.word	0x00000040
        /*0740*/ 	.short	0x010a
        /*0742*/ 	.byte	0xff
	.zero		1


	//   ....[99]....
        /*0744*/ 	.word	0x0000b380
        /*0748*/ 	.word	0x00000000
        /*074c*/ 	.word	0x00000000
        /*0750*/ 	.short	0x0101
        /*0752*/ 	.byte	0xff
	.zero		1


	//   ....[100]....
        /*0754*/ 	.word	0x0000b3a0
        /*0758*/ 	.word	0x00000010
        /*075c*/ 	.word	0x00000040
        /*0760*/ 	.short	0x010a
        /*0762*/ 	.byte	0xff
	.zero		1


	//   ....[101]....
        /*0764*/ 	.word	0x0000b470
        /*0768*/ 	.word	0x00000010
        /*076c*/ 	.word	0x00000040
        /*0770*/ 	.short	0x010a
        /*0772*/ 	.byte	0xff
	.zero		1


	//   ....[102]....
        /*0774*/ 	.word	0x0000c7b0
        /*0778*/ 	.word	0x00000000
        /*077c*/ 	.word	0x00000000
        /*0780*/ 	.short	0x0101
        /*0782*/ 	.byte	0xff
	.zero		1


	//   ....[103]....
        /*0784*/ 	.word	0x0000c900
        /*0788*/ 	.word	0x000000ff
        /*078c*/ 	.word	0x00000000
        /*0790*/ 	.short	0x0101
        /*0792*/ 	.byte	0x04
	.zero		1


	//   ....[104]....
        /*0794*/ 	.word	0x0000c910
        /*0798*/ 	.word	0x000000ff
        /*079c*/ 	.word	0x000000e0
        /*07a0*/ 	.short	0x0101
        /*07a2*/ 	.byte	0x2e
	.zero		1


	//   ....[105]....
        /*07a4*/ 	.word	0x0000caa0
        /*07a8*/ 	.word	0x000000ff
        /*07ac*/ 	.word	0x00000000
        /*07b0*/ 	.short	0x0101
        /*07b2*/ 	.byte	0x04
	.zero		1


	//   ....[106]....
        /*07b4*/ 	.word	0x0000cac0
        /*07b8*/ 	.word	0x00000000
        /*07bc*/ 	.word	0x000000d0
        /*07c0*/ 	.short	0x010a
        /*07c2*/ 	.byte	0xff
	.zero		1


	//   ....[107]....
        /*07c4*/ 	.word	0x0000cb20
        /*07c8*/ 	.word	0x00000000
        /*07cc*/ 	.word	0x00000020
        /*07d0*/ 	.short	0x010a
        /*07d2*/ 	.byte	0xff
	.zero		1


	//   ....[108]....
        /*07d4*/ 	.word	0x0000cb80
        /*07d8*/ 	.word	0x00000000
        /*07dc*/ 	.word	0x00000020
        /*07e0*/ 	.short	0x010a
        /*07e2*/ 	.byte	0xff
	.zero		1


	//   ....[109]....
        /*07e4*/ 	.word	0x0000cbd0
        /*07e8*/ 	.word	0x00000003
        /*07ec*/ 	.word	0x00000090
        /*07f0*/ 	.short	0x010a
        /*07f2*/ 	.byte	0xff
	.zero		1


	//   ....[110]....
        /*07f4*/ 	.word	0x0000cc30
        /*07f8*/ 	.word	0x00000000
        /*07fc*/ 	.word	0x00000000
        /*0800*/ 	.short	0x010a
        /*0802*/ 	.byte	0xff
	.zero		1


	//   ....[111]....
        /*0804*/ 	.word	0x0000cc90
        /*0808*/ 	.word	0x00000000
        /*080c*/ 	.word	0x00000000
        /*0810*/ 	.short	0x010a
        /*0812*/ 	.byte	0xff
	.zero		1


	//   ....[112]....
        /*0814*/ 	.word	0x0000ccf0
        /*0818*/ 	.word	0x00000000
        /*081c*/ 	.word	0x00000000
        /*0820*/ 	.short	0x010a
        /*0822*/ 	.byte	0xff
	.zero		1


	//   ....[113]....
        /*0824*/ 	.word	0x0000cd40
        /*0828*/ 	.word	0x00000000
        /*082c*/ 	.word	0x000000c0
        /*0830*/ 	.short	0x010a
        /*0832*/ 	.byte	0xff
	.zero		1


	//   ....[114]....
        /*0834*/ 	.word	0x0000cda0
        /*0838*/ 	.word	0x00000000
        /*083c*/ 	.word	0x000000a0
        /*0840*/ 	.short	0x010a
        /*0842*/ 	.byte	0xff
	.zero		1


	//   ....[115]....
        /*0844*/ 	.word	0x0000cdf0
        /*0848*/ 	.word	0x00000000
        /*084c*/ 	.word	0x00000090
        /*0850*/ 	.short	0x010a
        /*0852*/ 	.byte	0xff
	.zero		1


	//   ....[116]....
        /*0854*/ 	.word	0x0000ce50
        /*0858*/ 	.word	0x00000000
        /*085c*/ 	.word	0x000000a0
        /*0860*/ 	.short	0x010a
        /*0862*/ 	.byte	0xff
	.zero		1


	//   ....[117]....
        /*0864*/ 	.word	0x0000ceb0
        /*0868*/ 	.word	0x00000005
        /*086c*/ 	.word	0x00000008
        /*0870*/ 	.short	0x010a
        /*0872*/ 	.byte	0xff
	.zero		1


	//   ....[118]....
        /*0874*/ 	.word	0x0000cf90
        /*0878*/ 	.word	0x00000003
        /*087c*/ 	.word	0x00000008
        /*0880*/ 	.short	0x010a
        /*0882*/ 	.byte	0xff
	.zero		1


	//   ....[119]....
        /*0884*/ 	.word	0x0000cfe0
        /*0888*/ 	.word	0x00000000
        /*088c*/ 	.word	0x00000090
        /*0890*/ 	.short	0x010a
        /*0892*/ 	.byte	0xff
	.zero		1


	//   ....[120]....
        /*0894*/ 	.word	0x0000d040
        /*0898*/ 	.word	0x00000000
        /*089c*/ 	.word	0x00000000
        /*08a0*/ 	.short	0x010a
        /*08a2*/ 	.byte	0xff
	.zero		1


	//   ....[121]....
        /*08a4*/ 	.word	0x0000d0a0
        /*08a8*/ 	.word	0x00000000
        /*08ac*/ 	.word	0x000000b8
        /*08b0*/ 	.short	0x010a
        /*08b2*/ 	.byte	0xff
	.zero		1


	//   ....[122]....
        /*08b4*/ 	.word	0x0000d100
        /*08b8*/ 	.word	0x00000000
        /*08bc*/ 	.word	0x00000000
        /*08c0*/ 	.short	0x010a
        /*08c2*/ 	.byte	0xff
	.zero		1


	//   ....[123]....
        /*08c4*/ 	.word	0x0000d160
        /*08c8*/ 	.word	0x00000000
        /*08cc*/ 	.word	0x000000e0
        /*08d0*/ 	.short	0x010a
        /*08d2*/ 	.byte	0xff
	.zero		1


	//   ....[124]....
        /*08d4*/ 	.word	0x0000d1b0
        /*08d8*/ 	.word	0x00000008
        /*08dc*/ 	.word	0x00000090
        /*08e0*/ 	.short	0x010a
        /*08e2*/ 	.byte	0xff
	.zero		1


	//   ....[125]....
        /*08e4*/ 	.word	0x0000d210
        /*08e8*/ 	.word	0x00000000
        /*08ec*/ 	.word	0x00000088
        /*08f0*/ 	.short	0x010a
        /*08f2*/ 	.byte	0xff
	.zero		1


	//   ....[126]....
        /*08f4*/ 	.word	0x0000d270
        /*08f8*/ 	.word	0x00000005
        /*08fc*/ 	.word	0x00000060
        /*0900*/ 	.short	0x010a
        /*0902*/ 	.byte	0xff
	.zero		1


	//   ....[127]....
        /*0904*/ 	.word	0x0000d2d0
        /*0908*/ 	.word	0x00000005
        /*090c*/ 	.word	0x00000068
        /*0910*/ 	.short	0x010a
        /*0912*/ 	.byte	0xff
	.zero		1


	//   ....[128]....
        /*0914*/ 	.word	0x0000d330
        /*0918*/ 	.word	0x00000005
        /*091c*/ 	.word	0x00000070
        /*0920*/ 	.short	0x010a
        /*0922*/ 	.byte	0xff
	.zero		1


	//   ....[129]....
        /*0924*/ 	.word	0x0000d390
        /*0928*/ 	.word	0x00000005
        /*092c*/ 	.word	0x00000078
        /*0930*/ 	.short	0x010a
        /*0932*/ 	.byte	0xff
	.zero		1


	//   ....[130]....
        /*0934*/ 	.word	0x0000d3f0
        /*0938*/ 	.word	0x00000000
        /*093c*/ 	.word	0x00000060
        /*0940*/ 	.short	0x010a
        /*0942*/ 	.byte	0xff
	.zero		1


	//   ....[131]....
        /*0944*/ 	.word	0x0000d450
        /*0948*/ 	.word	0x00000000
        /*094c*/ 	.word	0x00000068
        /*0950*/ 	.short	0x010a
        /*0952*/ 	.byte	0xff
	.zero		1


	//   ....[132]....
        /*0954*/ 	.word	0x0000d4b0
        /*0958*/ 	.word	0x00000000
        /*095c*/ 	.word	0x00000070
        /*0960*/ 	.short	0x010a
        /*0962*/ 	.byte	0xff
	.zero		1


	//   ....[133]....
        /*0964*/ 	.word	0x0000d500
        /*0968*/ 	.word	0x00000008
        /*096c*/ 	.word	0x00000090
        /*0970*/ 	.short	0x010a
        /*0972*/ 	.byte	0xff
	.zero		1


	//   ....[134]....
        /*0974*/ 	.word	0x0000d560
        /*0978*/ 	.word	0x00000003
        /*097c*/ 	.word	0x00000040
        /*0980*/ 	.short	0x010a
        /*0982*/ 	.byte	0xff
	.zero		1


	//   ....[135]....
        /*0984*/ 	.word	0x0000d5c0
        /*0988*/ 	.word	0x00000003
        /*098c*/ 	.word	0x000000b0
        /*0990*/ 	.short	0x010a
        /*0992*/ 	.byte	0xff
	.zero		1


	//   ....[136]....
        /*0994*/ 	.word	0x0000d610
        /*0998*/ 	.word	0x00000003
        /*099c*/ 	.word	0x00000040
        /*09a0*/ 	.short	0x010a
        /*09a2*/ 	.byte	0xff
	.zero		1


	//   ....[137]....
        /*09a4*/ 	.word	0x0000d660
        /*09a8*/ 	.word	0x0000005f
        /*09ac*/ 	.word	0x00000040
        /*09b0*/ 	.short	0x010a
        /*09b2*/ 	.byte	0xff
	.zero		1


	//   ....[138]....
        /*09b4*/ 	.word	0x0000d6b0
        /*09b8*/ 	.word	0x00000010
        /*09bc*/ 	.word	0x00000040
        /*09c0*/ 	.short	0x010a
        /*09c2*/ 	.byte	0xff
	.zero		1


	//----- nvinfo : EIATTR_NUM_MBARRIERS
	.align		4
.L_47:
        /*09c4*/ 	.byte	0x03, 0x38
        /*09c6*/ 	.short	0x001d


	//----- nvinfo : EIATTR_EXIT_INSTR_OFFSETS
	.align		4
        /*09c8*/ 	.byte	0x04, 0x1c
        /*09ca*/ 	.short	(.L_49 - .L_48)


	//   ....[0]....
.L_48:
        /*09cc*/ 	.word	0x00002f80


	//   ....[1]....
        /*09d0*/ 	.word	0x00003490


	//   ....[2]....
        /*09d4*/ 	.word	0x000034f0


	//   ....[3]....
        /*09d8*/ 	.word	0x00005080


	//   ....[4]....
        /*09dc*/ 	.word	0x000063a0


	//   ....[5]....
        /*09e0*/ 	.word	0x000063e0


	//   ....[6]....
        /*09e4*/ 	.word	0x0000c980


	//   ....[7]....
        /*09e8*/ 	.word	0x0000ca00


	//   ....[8]....
        /*09ec*/ 	.word	0x0000ca30


	//   ....[9]....
        /*09f0*/ 	.word	0x0000cab0


	//----- nvinfo : EIATTR_MAX_THREADS
	.align		4
.L_49:
        /*09f4*/ 	.byte	0x04, 0x05
        /*09f6*/ 	.short	(.L_51 - .L_50)
.L_50:
        /*09f8*/ 	.word	0x00000100
        /*09fc*/ 	.word	0x00000001
        /*0a00*/ 	.word	0x00000001


	//----- nvinfo : EIATTR_CRS_STACK_SIZE
	.align		4
.L_51:
        /*0a04*/ 	.byte	0x04, 0x1e
        /*0a06*/ 	.short	(.L_53 - .L_52)
.L_52:
        /*0a08*/ 	.word	0x00000000


	//----- nvinfo : EIATTR_CBANK_PARAM_SIZE
	.align		4
.L_53:
        /*0a0c*/ 	.byte	0x03, 0x19
        /*0a0e*/ 	.short	0x0c00


	//----- nvinfo : EIATTR_PARAM_CBANK
	.align		4
        /*0a10*/ 	.byte	0x04, 0x0a
        /*0a12*/ 	.short	(.L_55 - .L_54)
	.align		4
.L_54:
        /*0a14*/ 	.word	index@(.nv.constant0._ZN7cutlass13device_kernelINS_4gemm6kernel13GemmUniversalIN4cute5tupleIJiiiiEEENS1_10collective13CollectiveMmaINS1_46MainloopSm100TmaUmmaWarpSpecializedBlockScaledILi4ELi2ELi1ENS5_IJNS4_1CILi8EEENSA_ILi1EEESC_EEEEENS5_IJNSA_ILi256EEESF_SF_EEENS5_IJNS_12float_e2m1_tENS_13float_ue4m3_tEEEENS5_IJNS5_IJlSC_lEEENS4_6LayoutINS5_IJNS5_IJNS5_IJNSA_ILi32EEENSA_ILi4EEEEEEiEEENS5_IJNS5_IJNSA_ILi16EEESN_EEEiEEENS5_IJSC_iEEEEEENS5_IJSS_NS5_IJNS5_IJNSA_ILi0EEESC_EEENSA_ILi512EEEEEENS5_IJSV_iEEEEEEEEEEESJ_S12_NS4_8TiledMMAINS4_8MMA_AtomIJNS4_23SM100_MMA_MXF4_2x1SM_SSISH_SH_fSI_Li256ELi256ELi16ELNS4_4UMMA5MajorE0ELS17_0ELNS16_7ScaleInE0ELS18_0EEEEEENSL_INS5_IJSC_SC_SC_EEENS5_IJSV_SV_SV_EEEEENS5_IJNS4_10UnderscoreES1E_S1E_EEEEENS5_IJNS4_18SM100_TMA_2SM_LOADES1H_EEENS5_IJNS4_14ComposedLayoutINS4_7SwizzleILi3ELi4ELi3EEENS4_18smem_ptr_flag_bitsILi4EEENSL_INS5_IJSB_SF_EEENS5_IJSF_SC_EEEEEEENSL_INS5_IJNS5_IJNS5_IJSO_SC_EEESR_EEESC_NS5_IJSC_SN_EEEEEENS5_IJNS5_IJNS5_IJSR_SX_EEESW_EEESV_NS5_IJSN_SX_EEEEEEEEEEEvNS4_8identityENS5_IJNS4_28SM100_TMA_2SM_LOAD_MULTICASTES23_EEENS5_IJS1R_NSL_INS5_IJNS5_IJNS5_IJSO_NSA_ILi2EEEEEESR_EEESC_S1U_EEENS5_IJS1X_SV_NS5_IJSN_NSA_ILi1024EEEEEEEEEEEEEEvS22_EENS_8epilogue10collective18CollectiveEpilogueINS2F_23Sm100TmaWarpSpecializedILi4ELi2ELi64ELb1ELb0EEEJNS5_IJNSA_ILi128EEESF_SF_EEENS5_IJNSL_IS2K_SC_EENSL_INSA_ILi64EEESC_EEEEENS_10bfloat16_tESK_S2Q_SK_NS2F_6fusion15FusionCallbacksIS2J_NS2R_17LinearCombinationIS2Q_fS2Q_fLNS_15FloatRoundStyleE2EEES2L_S2P_JEEENS4_5SM1004TMEM4LOAD26SM100_TMEM_LOAD_32dp32b64xENS4_13SM90_TMA_LOADENS1J_IS1L_NS1M_ILi16EEENSL_INS5_IJSB_S2N_EEENS5_IJS2N_SC_EEEEEEENS4_39AutoVectorizingCopyWithAssumedAlignmentILi128EEENS4_14SM90_TMA_STOREES36_S38_S38_EEEvvEEEEvNT_6ParamsE)
        /*0a18*/ 	.short	0x0380
        /*0a1a*/ 	.short	0x0c00


	//----- nvinfo : EIATTR_SW_WAR
	.align		4
.L_55:
        /*0a1c*/ 	.byte	0x04, 0x36
        /*0a1e*/ 	.short	(.L_57 - .L_56)
.L_56:
        /*0a20*/ 	.word	0x00000008
.L_57:


//--------------------- .nv.callgraph             --------------------------
	.section	.nv.callgraph,"",@"SHT_CUDA_CALLGRAPH"
	.align	4
	.sectionentsize	8
	.align		4
        /*0000*/ 	.word	0x00000000
	.align		4
        /*0004*/ 	.word	0xffffffff
	.align		4
        /*0008*/ 	.word	index@(_ZN7cutlass13device_kernelINS_4gemm6kernel13GemmUniversalIN4cute5tupleIJiiiiEEENS1_10collective13CollectiveMmaINS1_46MainloopSm100TmaUmmaWarpSpecializedBlockScaledILi4ELi2ELi1ENS5_IJNS4_1CILi8EEENSA_ILi1EEESC_EEEEENS5_IJNSA_ILi256EEESF_SF_EEENS5_IJNS_12float_e2m1_tENS_13float_ue4m3_tEEEENS5_IJNS5_IJlSC_lEEENS4_6LayoutINS5_IJNS5_IJNS5_IJNSA_ILi32EEENSA_ILi4EEEEEEiEEENS5_IJNS5_IJNSA_ILi16EEESN_EEEiEEENS5_IJSC_iEEEEEENS5_IJSS_NS5_IJNS5_IJNSA_ILi0EEESC_EEENSA_ILi512EEEEEENS5_IJSV_iEEEEEEEEEEESJ_S12_NS4_8TiledMMAINS4_8MMA_AtomIJNS4_23SM100_MMA_MXF4_2x1SM_SSISH_SH_fSI_Li256ELi256ELi16ELNS4_4UMMA5MajorE0ELS17_0ELNS16_7ScaleInE0ELS18_0EEEEEENSL_INS5_IJSC_SC_SC_EEENS5_IJSV_SV_SV_EEEEENS5_IJNS4_10UnderscoreES1E_S1E_EEEEENS5_IJNS4_18SM100_TMA_2SM_LOADES1H_EEENS5_IJNS4_14ComposedLayoutINS4_7SwizzleILi3ELi4ELi3EEENS4_18smem_ptr_flag_bitsILi4EEENSL_INS5_IJSB_SF_EEENS5_IJSF_SC_EEEEEEENSL_INS5_IJNS5_IJNS5_IJSO_SC_EEESR_EEESC_NS5_IJSC_SN_EEEEEENS5_IJNS5_IJNS5_IJSR_SX_EEESW_EEESV_NS5_IJSN_SX_EEEEEEEEEEEvNS4_8identityENS5_IJNS4_28SM100_TMA_2SM_LOAD_MULTICASTES23_EEENS5_IJS1R_NSL_INS5_IJNS5_IJNS5_IJSO_NSA_ILi2EEEEEESR_EEESC_S1U_EEENS5_IJS1X_SV_NS5_IJSN_NSA_ILi1024EEEEEEEEEEEEEEvS22_EENS_8epilogue10collective18CollectiveEpilogueINS2F_23Sm100TmaWarpSpecializedILi4ELi2ELi64ELb1ELb0EEEJNS5_IJNSA_ILi128EEESF_SF_EEENS5_IJNSL_IS2K_SC_EENSL_INSA_ILi64EEESC_EEEEENS_10bfloat16_tESK_S2Q_SK_NS2F_6fusion15FusionCallbacksIS2J_NS2R_17LinearCombinationIS2Q_fS2Q_fLNS_15FloatRoundStyleE2EEES2L_S2P_JEEENS4_5SM1004TMEM4LOAD26SM100_TMEM_LOAD_32dp32b64xENS4_13SM90_TMA_LOADENS1J_IS1L_NS1M_ILi16EEENSL_INS5_IJSB_S2N_EEENS5_IJS2N_SC_EEEEEEENS4_39AutoVectorizingCopyWithAssumedAlignmentILi128EEENS4_14SM90_TMA_STOREES36_S38_S38_EEEvvEEEEvNT_6ParamsE)
	.align		4
        /*000c*/ 	.word	index@(__assertfail)
	.align		4
        /*0010*/ 	.word	0x00000000
	.align		4
        /*0014*/ 	.word	0xfffffffe
	.align		4
        /*0018*/ 	.word	0x00000000
	.align		4
        /*001c*/ 	.word	0xfffffffd
	.align		4
        /*0020*/ 	.word	0x00000000
	.align		4
        /*0024*/ 	.word	0xfffffffc


//--------------------- .nv.constant4             --------------------------
	.section	.nv.constant4,"a",@progbits
	.align	8
	.align		8
.nv.constant4:
        /*0000*/ 	.dword	__assertfail
	.align		8
        /*0008*/ 	.dword	__unnamed_1
	.align		8
        /*0010*/ 	.dword	__unnamed_2
	.align		8
        /*0018*/ 	.dword	_ZN40_INTERNAL_f9c99924_4_k_cu_698d0cc6_373204cuda3std3__45__cpo5beginE
	.align		8
        /*0020*/ 	.dword	_ZN40_INTERNAL_f9c99924_4_k_cu_698d0cc6_373204cuda3std3__45__cpo3endE
	.align		8
        /*0028*/ 	.dword	_ZN40_INTERNAL_f9c99924_4_k_cu_698d0cc6_373204cuda3std3__45__cpo6cbeginE
	.align		8
        /*0030*/ 	.dword	_ZN40_INTERNAL_f9c99924_4_k_cu_698d0cc6_373204cuda3std3__45__cpo4cendE
	.align		8
        /*0038*/ 	.dword	_ZN40_INTERNAL_f9c99924_4_k_cu_698d0cc6_373204cuda3std3__442_GLOBAL__N__f9c99924_4_k_cu_698d0cc6_373206ignoreE
	.align		8
        /*0040*/ 	.dword	_ZN40_INTERNAL_f9c99924_4_k_cu_698d0cc6_373204cuda3std3__419piecewise_constructE
	.align		8
        /*0048*/ 	.dword	_ZN40_INTERNAL_f9c99924_4_k_cu_698d0cc6_373204cuda3std3__48in_placeE
	.align		8
        /*0050*/ 	.dword	_ZN40_INTERNAL_f9c99924_4_k_cu_698d0cc6_373204cuda3std6ranges3__45__cpo4swapE
	.align		8
        /*0058*/ 	.dword	_ZN40_INTERNAL_f9c99924_4_k_cu_698d0cc6_373204cuda3std6ranges3__45__cpo9iter_moveE
	.align		8
        /*0060*/ 	.dword	_ZN40_INTERNAL_f9c99924_4_k_cu_698d0cc6_373204cute7productE
	.align		8
        /*0068*/ 	.dword	_ZN40_INTERNAL_f9c99924_4_k_cu_698d0cc6_373204cute1_E
	.align		8
        /*0070*/ 	.dword	$str$25
	.align		8
        /*0078*/ 	.dword	$str$26
	.align		8
        /*0080*/ 	.dword	$str$29
	.align		8
        /*0088*/ 	.dword	$str$30


//--------------------- .text._ZN7cutlass13device_kernelINS_4gemm6kernel13GemmUniversalIN4cute5tupleIJiiiiEEENS1_10collective13CollectiveMmaINS1_46MainloopSm100TmaUmmaWarpSpecializedBlockScaledILi4ELi2ELi1ENS5_IJNS4_1CILi8EEENSA_ILi1EEESC_EEEEENS5_IJNSA_ILi256EEESF_SF_EEENS5_IJNS_12float_e2m1_tENS_13float_ue4m3_tEEEENS5_IJNS5_IJlSC_lEEENS4_6LayoutINS5_IJNS5_IJNS5_IJNSA_ILi32EEENSA_ILi4EEEEEEiEEENS5_IJNS5_IJNSA_ILi16EEESN_EEEiEEENS5_IJSC_iEEEEEENS5_IJSS_NS5_IJNS5_IJNSA_ILi0EEESC_EEENSA_ILi512EEEEEENS5_IJSV_iEEEEEEEEEEESJ_S12_NS4_8TiledMMAINS4_8MMA_AtomIJNS4_23SM100_MMA_MXF4_2x1SM_SSISH_SH_fSI_Li256ELi256ELi16ELNS4_4UMMA5MajorE0ELS17_0ELNS16_7ScaleInE0ELS18_0EEEEEENSL_INS5_IJSC_SC_SC_EEENS5_IJSV_SV_SV_EEEEENS5_IJNS4_10UnderscoreES1E_S1E_EEEEENS5_IJNS4_18SM100_TMA_2SM_LOADES1H_EEENS5_IJNS4_14ComposedLayoutINS4_7SwizzleILi3ELi4ELi3EEENS4_18smem_ptr_flag_bitsILi4EEENSL_INS5_IJSB_SF_EEENS5_IJSF_SC_EEEEEEENSL_INS5_IJNS5_IJNS5_IJSO_SC_EEESR_EEESC_NS5_IJSC_SN_EEEEEENS5_IJNS5_IJNS5_IJSR_SX_EEESW_EEESV_NS5_IJSN_SX_EEEEEEEEEEEvNS4_8identityENS5_IJNS4_28SM100_TMA_2SM_LOAD_MULTICASTES23_EEENS5_IJS1R_NSL_INS5_IJNS5_IJNS5_IJSO_NSA_ILi2EEEEEESR_EEESC_S1U_EEENS5_IJS1X_SV_NS5_IJSN_NSA_ILi1024EEEEEEEEEEEEEEvS22_EENS_8epilogue10collective18CollectiveEpilogueINS2F_23Sm100TmaWarpSpecializedILi4ELi2ELi64ELb1ELb0EEEJNS5_IJNSA_ILi128EEESF_SF_EEENS5_IJNSL_IS2K_SC_EENSL_INSA_ILi64EEESC_EEEEENS_10bfloat16_tESK_S2Q_SK_NS2F_6fusion15FusionCallbacksIS2J_NS2R_17LinearCombinationIS2Q_fS2Q_fLNS_15FloatRoundStyleE2EEES2L_S2P_JEEENS4_5SM1004TMEM4LOAD26SM100_TMEM_LOAD_32dp32b64xENS4_13SM90_TMA_LOADENS1J_IS1L_NS1M_ILi16EEENSL_INS5_IJSB_S2N_EEENS5_IJS2N_SC_EEEEEEENS4_39AutoVectorizingCopyWithAssumedAlignmentILi128EEENS4_14SM90_TMA_STOREES36_S38_S38_EEEvvEEEEvNT_6ParamsE --------------------------
	.section	.text._ZN7cutlass13device_kernelINS_4gemm6kernel13GemmUniversalIN4cute5tupleIJiiiiEEENS1_10collective13CollectiveMmaINS1_46MainloopSm100TmaUmmaWarpSpecializedBlockScaledILi4ELi2ELi1ENS5_IJNS4_1CILi8EEENSA_ILi1EEESC_EEEEENS5_IJNSA_ILi256EEESF_SF_EEENS5_IJNS_12float_e2m1_tENS_13float_ue4m3_tEEEENS5_IJNS5_IJlSC_lEEENS4_6LayoutINS5_IJNS5_IJNS5_IJNSA_ILi32EEENSA_ILi4EEEEEEiEEENS5_IJNS5_IJNSA_ILi16EEESN_EEEiEEENS5_IJSC_iEEEEEENS5_IJSS_NS5_IJNS5_IJNSA_ILi0EEESC_EEENSA_ILi512EEEEEENS5_IJSV_iEEEEEEEEEEESJ_S12_NS4_8TiledMMAINS4_8MMA_AtomIJNS4_23SM100_MMA_MXF4_2x1SM_SSISH_SH_fSI_Li256ELi256ELi16ELNS4_4UMMA5MajorE0ELS17_0ELNS16_7ScaleInE0ELS18_0EEEEEENSL_INS5_IJSC_SC_SC_EEENS5_IJSV_SV_SV_EEEEENS5_IJNS4_10UnderscoreES1E_S1E_EEEEENS5_IJNS4_18SM100_TMA_2SM_LOADES1H_EEENS5_IJNS4_14ComposedLayoutINS4_7SwizzleILi3ELi4ELi3EEENS4_18smem_ptr_flag_bitsILi4EEENSL_INS5_IJSB_SF_EEENS5_IJSF_SC_EEEEEEENSL_INS5_IJNS5_IJNS5_IJSO_SC_EEESR_EEESC_NS5_IJSC_SN_EEEEEENS5_IJNS5_IJNS5_IJSR_SX_EEESW_EEESV_NS5_IJSN_SX_EEEEEEEEEEEvNS4_8identityENS5_IJNS4_28SM100_TMA_2SM_LOAD_MULTICASTES23_EEENS5_IJS1R_NSL_INS5_IJNS5_IJNS5_IJSO_NSA_ILi2EEEEEESR_EEESC_S1U_EEENS5_IJS1X_SV_NS5_IJSN_NSA_ILi1024EEEEEEEEEEEEEEvS22_EENS_8epilogue10collective18CollectiveEpilogueINS2F_23Sm100TmaWarpSpecializedILi4ELi2ELi64ELb1ELb0EEEJNS5_IJNSA_ILi128EEESF_SF_EEENS5_IJNSL_IS2K_SC_EENSL_INSA_ILi64EEESC_EEEEENS_10bfloat16_tESK_S2Q_SK_NS2F_6fusion15FusionCallbacksIS2J_NS2R_17LinearCombinationIS2Q_fS2Q_fLNS_15FloatRoundStyleE2EEES2L_S2P_JEEENS4_5SM1004TMEM4LOAD26SM100_TMEM_LOAD_32dp32b64xENS4_13SM90_TMA_LOADENS1J_IS1L_NS1M_ILi16EEENSL_INS5_IJSB_S2N_EEENS5_IJS2N_SC_EEEEEEENS4_39AutoVectorizingCopyWithAssumedAlignmentILi128EEENS4_14SM90_TMA_STOREES36_S38_S38_EEEvvEEEEvNT_6ParamsE,"ax",@progbits
	.align	128
.text._ZN7cutlass13device_kernelINS_4gemm6kernel13GemmUniversalIN4cute5tupleIJiiiiEEENS1_10collective13CollectiveMmaINS1_46MainloopSm100TmaUmmaWarpSpecializedBlockScaledILi4ELi2ELi1ENS5_IJNS4_1CILi8EEENSA_ILi1EEESC_EEEEENS5_IJNSA_ILi256EEESF_SF_EEENS5_IJNS_12float_e2m1_tENS_13float_ue4m3_tEEEENS5_IJNS5_IJlSC_lEEENS4_6LayoutINS5_IJNS5_IJNS5_IJNSA_ILi32EEENSA_ILi4EEEEEEiEEENS5_IJNS5_IJNSA_ILi16EEESN_EEEiEEENS5_IJSC_iEEEEEENS5_IJSS_NS5_IJNS5_IJNSA_ILi0EEESC_EEENSA_ILi512EEEEEENS5_IJSV_iEEEEEEEEEEESJ_S12_NS4_8TiledMMAINS4_8MMA_AtomIJNS4_23SM100_MMA_MXF4_2x1SM_SSISH_SH_fSI_Li256ELi256ELi16ELNS4_4UMMA5MajorE0ELS17_0ELNS16_7ScaleInE0ELS18_0EEEEEENSL_INS5_IJSC_SC_SC_EEENS5_IJSV_SV_SV_EEEEENS5_IJNS4_10UnderscoreES1E_S1E_EEEEENS5_IJNS4_18SM100_TMA_2SM_LOADES1H_EEENS5_IJNS4_14ComposedLayoutINS4_7SwizzleILi3ELi4ELi3EEENS4_18smem_ptr_flag_bitsILi4EEENSL_INS5_IJSB_SF_EEENS5_IJSF_SC_EEEEEEENSL_INS5_IJNS5_IJNS5_IJSO_SC_EEESR_EEESC_NS5_IJSC_SN_EEEEEENS5_IJNS5_IJNS5_IJSR_SX_EEESW_EEESV_NS5_IJSN_SX_EEEEEEEEEEEvNS4_8identityENS5_IJNS4_28SM100_TMA_2SM_LOAD_MULTICASTES23_EEENS5_IJS1R_NSL_INS5_IJNS5_IJNS5_IJSO_NSA_ILi2EEEEEESR_EEESC_S1U_EEENS5_IJS1X_SV_NS5_IJSN_NSA_ILi1024EEEEEEEEEEEEEEvS22_EENS_8epilogue10collective18CollectiveEpilogueINS2F_23Sm100TmaWarpSpecializedILi4ELi2ELi64ELb1ELb0EEEJNS5_IJNSA_ILi128EEESF_SF_EEENS5_IJNSL_IS2K_SC_EENSL_INSA_ILi64EEESC_EEEEENS_10bfloat16_tESK_S2Q_SK_NS2F_6fusion15FusionCallbacksIS2J_NS2R_17LinearCombinationIS2Q_fS2Q_fLNS_15FloatRoundStyleE2EEES2L_S2P_JEEENS4_5SM1004TMEM4LOAD26SM100_TMEM_LOAD_32dp32b64xENS4_13SM90_TMA_LOADENS1J_IS1L_NS1M_ILi16EEENSL_INS5_IJSB_S2N_EEENS5_IJS2N_SC_EEEEEEENS4_39AutoVectorizingCopyWithAssumedAlignmentILi128EEENS4_14SM90_TMA_STOREES36_S38_S38_EEEvvEEEEvNT_6ParamsE:
        .type           _ZN7cutlass13device_kernelINS_4gemm6kernel13GemmUniversalIN4cute5tupleIJiiiiEEENS1_10collective13CollectiveMmaINS1_46MainloopSm100TmaUmmaWarpSpecializedBlockScaledILi4ELi2ELi1ENS5_IJNS4_1CILi8EEENSA_ILi1EEESC_EEEEENS5_IJNSA_ILi256EEESF_SF_EEENS5_IJNS_12float_e2m1_tENS_13float_ue4m3_tEEEENS5_IJNS5_IJlSC_lEEENS4_6LayoutINS5_IJNS5_IJNS5_IJNSA_ILi32EEENSA_ILi4EEEEEEiEEENS5_IJNS5_IJNSA_ILi16EEESN_EEEiEEENS5_IJSC_iEEEEEENS5_IJSS_NS5_IJNS5_IJNSA_ILi0EEESC_EEENSA_ILi512EEEEEENS5_IJSV_iEEEEEEEEEEESJ_S12_NS4_8TiledMMAINS4_8MMA_AtomIJNS4_23SM100_MMA_MXF4_2x1SM_SSISH_SH_fSI_Li256ELi256ELi16ELNS4_4UMMA5MajorE0ELS17_0ELNS16_7ScaleInE0ELS18_0EEEEEENSL_INS5_IJSC_SC_SC_EEENS5_IJSV_SV_SV_EEEEENS5_IJNS4_10UnderscoreES1E_S1E_EEEEENS5_IJNS4_18SM100_TMA_2SM_LOADES1H_EEENS5_IJNS4_14ComposedLayoutINS4_7SwizzleILi3ELi4ELi3EEENS4_18smem_ptr_flag_bitsILi4EEENSL_INS5_IJSB_SF_EEENS5_IJSF_SC_EEEEEEENSL_INS5_IJNS5_IJNS5_IJSO_SC_EEESR_EEESC_NS5_IJSC_SN_EEEEEENS5_IJNS5_IJNS5_IJSR_SX_EEESW_EEESV_NS5_IJSN_SX_EEEEEEEEEEEvNS4_8identityENS5_IJNS4_28SM100_TMA_2SM_LOAD_MULTICASTES23_EEENS5_IJS1R_NSL_INS5_IJNS5_IJNS5_IJSO_NSA_ILi2EEEEEESR_EEESC_S1U_EEENS5_IJS1X_SV_NS5_IJSN_NSA_ILi1024EEEEEEEEEEEEEEvS22_EENS_8epilogue10collective18CollectiveEpilogueINS2F_23Sm100TmaWarpSpecializedILi4ELi2ELi64ELb1ELb0EEEJNS5_IJNSA_ILi128EEESF_SF_EEENS5_IJNSL_IS2K_SC_EENSL_INSA_ILi64EEESC_EEEEENS_10bfloat16_tESK_S2Q_SK_NS2F_6fusion15FusionCallbacksIS2J_NS2R_17LinearCombinationIS2Q_fS2Q_fLNS_15FloatRoundStyleE2EEES2L_S2P_JEEENS4_5SM1004TMEM4LOAD26SM100_TMEM_LOAD_32dp32b64xENS4_13SM90_TMA_LOADENS1J_IS1L_NS1M_ILi16EEENSL_INS5_IJSB_S2N_EEENS5_IJS2N_SC_EEEEEEENS4_39AutoVectorizingCopyWithAssumedAlignmentILi128EEENS4_14SM90_TMA_STOREES36_S38_S38_EEEvvEEEEvNT_6ParamsE,@function
        .size           _ZN7cutlass13device_kernelINS_4gemm6kernel13GemmUniversalIN4cute5tupleIJiiiiEEENS1_10collective13CollectiveMmaINS1_46MainloopSm100TmaUmmaWarpSpecializedBlockScaledILi4ELi2ELi1ENS5_IJNS4_1CILi8EEENSA_ILi1EEESC_EEEEENS5_IJNSA_ILi256EEESF_SF_EEENS5_IJNS_12float_e2m1_tENS_13float_ue4m3_tEEEENS5_IJNS5_IJlSC_lEEENS4_6LayoutINS5_IJNS5_IJNS5_IJNSA_ILi32EEENSA_ILi4EEEEEEiEEENS5_IJNS5_IJNSA_ILi16EEESN_EEEiEEENS5_IJSC_iEEEEEENS5_IJSS_NS5_IJNS5_IJNSA_ILi0EEESC_EEENSA_ILi512EEEEEENS5_IJSV_iEEEEEEEEEEESJ_S12_NS4_8TiledMMAINS4_8MMA_AtomIJNS4_23SM100_MMA_MXF4_2x1SM_SSISH_SH_fSI_Li256ELi256ELi16ELNS4_4UMMA5MajorE0ELS17_0ELNS16_7ScaleInE0ELS18_0EEEEEENSL_INS5_IJSC_SC_SC_EEENS5_IJSV_SV_SV_EEEEENS5_IJNS4_10UnderscoreES1E_S1E_EEEEENS5_IJNS4_18SM100_TMA_2SM_LOADES1H_EEENS5_IJNS4_14ComposedLayoutINS4_7SwizzleILi3ELi4ELi3EEENS4_18smem_ptr_flag_bitsILi4EEENSL_INS5_IJSB_SF_EEENS5_IJSF_SC_EEEEEEENSL_INS5_IJNS5_IJNS5_IJSO_SC_EEESR_EEESC_NS5_IJSC_SN_EEEEEENS5_IJNS5_IJNS5_IJSR_SX_EEESW_EEESV_NS5_IJSN_SX_EEEEEEEEEEEvNS4_8identityENS5_IJNS4_28SM100_TMA_2SM_LOAD_MULTICASTES23_EEENS5_IJS1R_NSL_INS5_IJNS5_IJNS5_IJSO_NSA_ILi2EEEEEESR_EEESC_S1U_EEENS5_IJS1X_SV_NS5_IJSN_NSA_ILi1024EEEEEEEEEEEEEEvS22_EENS_8epilogue10collective18CollectiveEpilogueINS2F_23Sm100TmaWarpSpecializedILi4ELi2ELi64ELb1ELb0EEEJNS5_IJNSA_ILi128EEESF_SF_EEENS5_IJNSL_IS2K_SC_EENSL_INSA_ILi64EEESC_EEEEENS_10bfloat16_tESK_S2Q_SK_NS2F_6fusion15FusionCallbacksIS2J_NS2R_17LinearCombinationIS2Q_fS2Q_fLNS_15FloatRoundStyleE2EEES2L_S2P_JEEENS4_5SM1004TMEM4LOAD26SM100_TMEM_LOAD_32dp32b64xENS4_13SM90_TMA_LOADENS1J_IS1L_NS1M_ILi16EEENSL_INS5_IJSB_S2N_EEENS5_IJS2N_SC_EEEEEEENS4_39AutoVectorizingCopyWithAssumedAlignmentILi128EEENS4_14SM90_TMA_STOREES36_S38_S38_EEEvvEEEEvNT_6ParamsE,(.L_x_196 - _ZN7cutlass13device_kernelINS_4gemm6kernel13GemmUniversalIN4cute5tupleIJiiiiEEENS1_10collective13CollectiveMmaINS1_46MainloopSm100TmaUmmaWarpSpecializedBlockScaledILi4ELi2ELi1ENS5_IJNS4_1CILi8EEENSA_ILi1EEESC_EEEEENS5_IJNSA_ILi256EEESF_SF_EEENS5_IJNS_12float_e2m1_tENS_13float_ue4m3_tEEEENS5_IJNS5_IJlSC_lEEENS4_6LayoutINS5_IJNS5_IJNS5_IJNSA_ILi32EEENSA_ILi4EEEEEEiEEENS5_IJNS5_IJNSA_ILi16EEESN_EEEiEEENS5_IJSC_iEEEEEENS5_IJSS_NS5_IJNS5_IJNSA_ILi0EEESC_EEENSA_ILi512EEEEEENS5_IJSV_iEEEEEEEEEEESJ_S12_NS4_8TiledMMAINS4_8MMA_AtomIJNS4_23SM100_MMA_MXF4_2x1SM_SSISH_SH_fSI_Li256ELi256ELi16ELNS4_4UMMA5MajorE0ELS17_0ELNS16_7ScaleInE0ELS18_0EEEEEENSL_INS5_IJSC_SC_SC_EEENS5_IJSV_SV_SV_EEEEENS5_IJNS4_10UnderscoreES1E_S1E_EEEEENS5_IJNS4_18SM100_TMA_2SM_LOADES1H_EEENS5_IJNS4_14ComposedLayoutINS4_7SwizzleILi3ELi4ELi3EEENS4_18smem_ptr_flag_bitsILi4EEENSL_INS5_IJSB_SF_EEENS5_IJSF_SC_EEEEEEENSL_INS5_IJNS5_IJNS5_IJSO_SC_EEESR_EEESC_NS5_IJSC_SN_EEEEEENS5_IJNS5_IJNS5_IJSR_SX_EEESW_EEESV_NS5_IJSN_SX_EEEEEEEEEEEvNS4_8identityENS5_IJNS4_28SM100_TMA_2SM_LOAD_MULTICASTES23_EEENS5_IJS1R_NSL_INS5_IJNS5_IJNS5_IJSO_NSA_ILi2EEEEEESR_EEESC_S1U_EEENS5_IJS1X_SV_NS5_IJSN_NSA_ILi1024EEEEEEEEEEEEEEvS22_EENS_8epilogue10collective18CollectiveEpilogueINS2F_23Sm100TmaWarpSpecializedILi4ELi2ELi64ELb1ELb0EEEJNS5_IJNSA_ILi128EEESF_SF_EEENS5_IJNSL_IS2K_SC_EENSL_INSA_ILi64EEESC_EEEEENS_10bfloat16_tESK_S2Q_SK_NS2F_6fusion15FusionCallbacksIS2J_NS2R_17LinearCombinationIS2Q_fS2Q_fLNS_15FloatRoundStyleE2EEES2L_S2P_JEEENS4_5SM1004TMEM4LOAD26SM100_TMEM_LOAD_32dp32b64xENS4_13SM90_TMA_LOADENS1J_IS1L_NS1M_ILi16EEENSL_INS5_IJSB_S2N_EEENS5_IJS2N_SC_EEEEEEENS4_39AutoVectorizingCopyWithAssumedAlignmentILi128EEENS4_14SM90_TMA_STOREES36_S38_S38_EEEvvEEEEvNT_6ParamsE)
        .other          _ZN7cutlass13device_kernelINS_4gemm6kernel13GemmUniversalIN4cute5tupleIJiiiiEEENS1_10collective13CollectiveMmaINS1_46MainloopSm100TmaUmmaWarpSpecializedBlockScaledILi4ELi2ELi1ENS5_IJNS4_1CILi8EEENSA_ILi1EEESC_EEEEENS5_IJNSA_ILi256EEESF_SF_EEENS5_IJNS_12float_e2m1_tENS_13float_ue4m3_tEEEENS5_IJNS5_IJlSC_lEEENS4_6LayoutINS5_IJNS5_IJNS5_IJNSA_ILi32EEENSA_ILi4EEEEEEiEEENS5_IJNS5_IJNSA_ILi16EEESN_EEEiEEENS5_IJSC_iEEEEEENS5_IJSS_NS5_IJNS5_IJNSA_ILi0EEESC_EEENSA_ILi512EEEEEENS5_IJSV_iEEEEEEEEEEESJ_S12_NS4_8TiledMMAINS4_8MMA_AtomIJNS4_23SM100_MMA_MXF4_2x1SM_SSISH_SH_fSI_Li256ELi256ELi16ELNS4_4UMMA5MajorE0ELS17_0ELNS16_7ScaleInE0ELS18_0EEEEEENSL_INS5_IJSC_SC_SC_EEENS5_IJSV_SV_SV_EEEEENS5_IJNS4_10UnderscoreES1E_S1E_EEEEENS5_IJNS4_18SM100_TMA_2SM_LOADES1H_EEENS5_IJNS4_14ComposedLayoutINS4_7SwizzleILi3ELi4ELi3EEENS4_18smem_ptr_flag_bitsILi4EEENSL_INS5_IJSB_SF_EEENS5_IJSF_SC_EEEEEEENSL_INS5_IJNS5_IJNS5_IJSO_SC_EEESR_EEESC_NS5_IJSC_SN_EEEEEENS5_IJNS5_IJNS5_IJSR_SX_EEESW_EEESV_NS5_IJSN_SX_EEEEEEEEEEEvNS4_8identityENS5_IJNS4_28SM100_TMA_2SM_LOAD_MULTICASTES23_EEENS5_IJS1R_NSL_INS5_IJNS5_IJNS5_IJSO_NSA_ILi2EEEEEESR_EEESC_S1U_EEENS5_IJS1X_SV_NS5_IJSN_NSA_ILi1024EEEEEEEEEEEEEEvS22_EENS_8epilogue10collective18CollectiveEpilogueINS2F_23Sm100TmaWarpSpecializedILi4ELi2ELi64ELb1ELb0EEEJNS5_IJNSA_ILi128EEESF_SF_EEENS5_IJNSL_IS2K_SC_EENSL_INSA_ILi64EEESC_EEEEENS_10bfloat16_tESK_S2Q_SK_NS2F_6fusion15FusionCallbacksIS2J_NS2R_17LinearCombinationIS2Q_fS2Q_fLNS_15FloatRoundStyleE2EEES2L_S2P_JEEENS4_5SM1004TMEM4LOAD26SM100_TMEM_LOAD_32dp32b64xENS4_13SM90_TMA_LOADENS1J_IS1L_NS1M_ILi16EEENSL_INS5_IJSB_S2N_EEENS5_IJS2N_SC_EEEEEEENS4_39AutoVectorizingCopyWithAssumedAlignmentILi128EEENS4_14SM90_TMA_STOREES36_S38_S38_EEEvvEEEEvNT_6ParamsE,@"STO_CUDA_ENTRY STV_DEFAULT"
_ZN7cutlass13device_kernelINS_4gemm6kernel13GemmUniversalIN4cute5tupleIJiiiiEEENS1_10collective13CollectiveMmaINS1_46MainloopSm100TmaUmmaWarpSpecializedBlockScaledILi4ELi2ELi1ENS5_IJNS4_1CILi8EEENSA_ILi1EEESC_EEEEENS5_IJNSA_ILi256EEESF_SF_EEENS5_IJNS_12float_e2m1_tENS_13float_ue4m3_tEEEENS5_IJNS5_IJlSC_lEEENS4_6LayoutINS5_IJNS5_IJNS5_IJNSA_ILi32EEENSA_ILi4EEEEEEiEEENS5_IJNS5_IJNSA_ILi16EEESN_EEEiEEENS5_IJSC_iEEEEEENS5_IJSS_NS5_IJNS5_IJNSA_ILi0EEESC_EEENSA_ILi512EEEEEENS5_IJSV_iEEEEEEEEEEESJ_S12_NS4_8TiledMMAINS4_8MMA_AtomIJNS4_23SM100_MMA_MXF4_2x1SM_SSISH_SH_fSI_Li256ELi256ELi16ELNS4_4UMMA5MajorE0ELS17_0ELNS16_7ScaleInE0ELS18_0EEEEEENSL_INS5_IJSC_SC_SC_EEENS5_IJSV_SV_SV_EEEEENS5_IJNS4_10UnderscoreES1E_S1E_EEEEENS5_IJNS4_18SM100_TMA_2SM_LOADES1H_EEENS5_IJNS4_14ComposedLayoutINS4_7SwizzleILi3ELi4ELi3EEENS4_18smem_ptr_flag_bitsILi4EEENSL_INS5_IJSB_SF_EEENS5_IJSF_SC_EEEEEEENSL_INS5_IJNS5_IJNS5_IJSO_SC_EEESR_EEESC_NS5_IJSC_SN_EEEEEENS5_IJNS5_IJNS5_IJSR_SX_EEESW_EEESV_NS5_IJSN_SX_EEEEEEEEEEEvNS4_8identityENS5_IJNS4_28SM100_TMA_2SM_LOAD_MULTICASTES23_EEENS5_IJS1R_NSL_INS5_IJNS5_IJNS5_IJSO_NSA_ILi2EEEEEESR_EEESC_S1U_EEENS5_IJS1X_SV_NS5_IJSN_NSA_ILi1024EEEEEEEEEEEEEEvS22_EENS_8epilogue10collective18CollectiveEpilogueINS2F_23Sm100TmaWarpSpecializedILi4ELi2ELi64ELb1ELb0EEEJNS5_IJNSA_ILi128EEESF_SF_EEENS5_IJNSL_IS2K_SC_EENSL_INSA_ILi64EEESC_EEEEENS_10bfloat16_tESK_S2Q_SK_NS2F_6fusion15FusionCallbacksIS2J_NS2R_17LinearCombinationIS2Q_fS2Q_fLNS_15FloatRoundStyleE2EEES2L_S2P_JEEENS4_5SM1004TMEM4LOAD26SM100_TMEM_LOAD_32dp32b64xENS4_13SM90_TMA_LOADENS1J_IS1L_NS1M_ILi16EEENSL_INS5_IJSB_S2N_EEENS5_IJS2N_SC_EEEEEEENS4_39AutoVectorizingCopyWithAssumedAlignmentILi128EEENS4_14SM90_TMA_STOREES36_S38_S38_EEEvvEEEEvNT_6ParamsE:
[----:B------:R-:W1:Y:S01]  /*0000*/  LDC R1, c[0x0][0x37c] ;  /* 0x0000df00ff017b82 */ /* 0x000e620000000800 */
[----:B------:R-:W2:Y:S01]  /*0010*/  S2R R152, SR_TID.X ;  /* 0x0000000000987919 */ /* 0x000ea20000002100 */
[----:B------:R-:W3:Y:S06]  /*0020*/  LDCU.64 UR12, c[0x0][0xc90] ;  /* 0x00019200ff0c77ac */ /* 0x000eec0008000a00 */
[----:B------:R-:W4:Y:S01]  /*0030*/  S2UR UR4, SR_CgaCtaId ;  /* 0x00000000000479c3 */ /* 0x000f220000008800 */
[----:B------:R-:W-:Y:S02]  /*0040*/  PRMT R139, RZ, 0x7610, R139 ;  /* 0x00007610ff8b7816 */ /* 0x000fe4000000008b */
[----:B------:R-:W-:Y:S01]  /*0050*/  ELECT P1, URZ, PT ;  /* 0x0000000000ff782f */ /* 0x000fe20003820000 */
[----:B---3--:R-:W-:-:S04]  /*0060*/  UISETP.NE.U32.AND UP0, UPT, UR12, URZ, UPT ;  /* 0x000000ff0c00728c */ /* 0x008fc8000bf05070 */
[----:B------:R-:W-:Y:S02]  /*0070*/  UISETP.NE.AND.EX UP0, UPT, UR13, URZ, UPT, UP0 ;  /* 0x000000ff0d00728c */ /* 0x000fe4000bf05300 */
[----:B----4-:R-:W-:Y:S01]  /*0080*/  ULOP3.LUT UR66, UR4, 0x1, URZ, 0xc0, !UPT ;  /* 0x0000000104427892 */ /* 0x010fe2000f8ec0ff */
[----:B--2---:R-:W-:-:S05]  /*0090*/  SHF.R.U32.HI R140, RZ, 0x5, R152 ;  /* 0x00000005ff8c7819 */ /* 0x004fca0000011698 */
[----:B------:R-:W2:Y:S02]  /*00a0*/  SHFL.IDX PT, R0, R140, RZ, 0x1f ;  /* 0x00001fff8c007589 */ /* 0x000ea400000e0000 */
[----:B--2---:R-:W-:Y:S01]  /*00b0*/  R2UR UR21, R0 ;  /* 0x00000000001572ca */ /* 0x004fe200000e0000 */
[----:B-1----:R-:W-:-:S14]  /*00c0*/  BRA.U UP0, `(.L_x_0) ;  /* 0x0000000100307547 */ /* 0x002fdc000b800000 */
[----:B------:R-:W1:Y:S02]  /*00d0*/  LDCU.64 UR4, c[0x0][0xc88] ;  /* 0x00019100ff0477ac */ /* 0x000e640008000a00 */
[----:B-1----:R-:W-:-:S04]  /*00e0*/  UISETP.NE.U32.AND UP0, UPT, UR4, URZ, UPT ;  /* 0x000000ff0400728c */ /* 0x002fc8000bf05070 */
[----:B------:R-:W-:-:S09]  /*00f0*/  UISETP.NE.AND.EX UP0, UPT, UR5, URZ, UPT, UP0 ;  /* 0x000000ff0500728c */ /* 0x000fd2000bf05300 */
[----:B------:R-:W-:Y:S05]  /*0100*/  BRA.U !UP0, `(.L_x_1) ;  /* 0x0000000108147547 */ /* 0x000fea000b800000 */
[----:B------:R-:W1:Y:S01]  /*0110*/  LDC.64 R2, c[0x0][0xc88] ;  /* 0x00032200ff027b82 */ /* 0x000e620000000a00 */
[----:B------:R-:W1:Y:S02]  /*0120*/  LDCU.64 UR4, c[0x0][0x358] ;  /* 0x00006b00ff0477ac */ /* 0x000e640008000a00 */
[----:B-1----:R1:W5:Y:S01]  /*0130*/  LDG.E R71, desc[UR4][R2.64] ;  /* 0x0000000402477981 */ /* 0x002362000c1e1900 */
[----:B------:R-:W-:Y:S01]  /*0140*/  HFMA2 R139, -RZ, RZ, 0, 5.9604644775390625e-08 ;  /* 0x00000001ff8b7431 */ /* 0x000fe200000001ff */
[----:B------:R-:W-:Y:S05]  /*0150*/  BRA `(.L_x_0) ;  /* 0x00000000000c7947 */ /* 0x000fea0003800000 */
.L_x_1:
[----:B------:R-:W1:Y:S01]  /*0160*/  LDCU UR4, c[0x0][0xc80] ;  /* 0x00019000ff0477ac */ /* 0x000e620008000800 */
[----:B------:R-:W-:Y:S01]  /*0170*/  HFMA2 R139, -RZ, RZ, 0, 5.9604644775390625e-08 ;  /* 0x00000001ff8b7431 */ /* 0x000fe200000001ff */
[----:B-1----:R-:W-:-:S07]  /*0180*/  MOV R71, UR4 ;  /* 0x0000000400477c02 */ /* 0x002fce0008000f00 */
.L_x_0:
[----:B------:R-:W2:Y:S02]  /*0190*/  LDCU.64 UR4, c[0x0][0xcb0] ;  /* 0x00019600ff0477ac */ /* 0x000ea40008000a00 */
[----:B--2---:R-:W-:-:S04]  /*01a0*/  UISETP.NE.U32.AND UP0, UPT, UR4, URZ, UPT ;  /* 0x000000ff0400728c */ /* 0x004fc8000bf05070 */
[----:B------:R-:W-:-:S09]  /*01b0*/  UISETP.NE.AND.EX UP0, UPT, UR5, URZ, UPT, UP0 ;  /* 0x000000ff0500728c */ /* 0x000fd2000bf05300 */
[----:B------:R-:W-:Y:S05]  /*01c0*/  BRA.U UP0, `(.L_x_2) ;  /* 0x0000000100287547 */ /* 0x000fea000b800000 */
[----:B------:R-:W2:Y:S02]  /*01d0*/  LDCU.64 UR4, c[0x0][0xca8] ;  /* 0x00019500ff0477ac */ /* 0x000ea40008000a00 */
[----:B--2---:R-:W-:-:S04]  /*01e0*/  UISETP.NE.U32.AND UP0, UPT, UR4, URZ, UPT ;  /* 0x000000ff0400728c */ /* 0x004fc8000bf05070 */
[----:B------:R-:W-:-:S09]  /*01f0*/  UISETP.NE.AND.EX UP0, UPT, UR5, URZ, UPT, UP0 ;  /* 0x000000ff0500728c */ /* 0x000fd2000bf05300 */
[----:B------:R-:W-:Y:S05]  /*0200*/  BRA.U !UP0, `(.L_x_3) ;  /* 0x0000000108107547 */ /* 0x000fea000b800000 */
[----:B------:R-:W2:Y:S01]  /*0210*/  LDC.64 R68, c[0x0][0xca8] ;  /* 0x00032a00ff447b82 */ /* 0x000ea20000000a00 */
[----:B------:R-:W2:Y:S02]  /*0220*/  LDCU.64 UR4, c[0x0][0x358] ;  /* 0x00006b00ff0477ac */ /* 0x000ea40008000a00 */
[----:B--2---:R2:W5:Y:S01]  /*0230*/  LDG.E R68, desc[UR4][R68.64] ;  /* 0x0000000444447981 */ /* 0x004562000c1e1900 */
[----:B------:R-:W-:Y:S05]  /*0240*/  BRA `(.L_x_2) ;  /* 0x0000000000087947 */ /* 0x000fea0003800000 */
.L_x_3:
[----:B------:R-:W2:Y:S02]  /*0250*/  LDCU UR4, c[0x0][0xca0] ;  /* 0x00019400ff0477ac */ /* 0x000ea40008000800 */
[----:B--2---:R-:W-:Y:S02]  /*0260*/  MOV R68, UR4 ;  /* 0x0000000400447c02 */ /* 0x004fe40008000f00 */
.L_x_2:
[----:B------:R-:W-:Y:S01]  /*0270*/  IMAD.U32 R0, RZ, RZ, UR21 ;  /* 0x00000015ff007e24 */ /* 0x000fe2000f8e00ff */
[----:B------:R-:W-:Y:S04]  /*0280*/  BSSY.RECONVERGENT B0, `(.L_x_4) ;  /* 0x0000012000007945 */ /* 0x000fe80003800200 */
[C---:B------:R-:W-:Y:S02]  /*0290*/  ISETP.NE.OR P2, PT, R0.reuse, 0x1, !P1 ;  /* 0x000000010000780c */ /* 0x040fe40004f45670 */
[----:B------:R-:W-:-:S11]  /*02a0*/  ISETP.NE.OR P0, PT, R0, 0x3, !P1 ;  /* 0x000000030000780c */ /* 0x000fd60004f05670 */
[----:B------:R-:W-:Y:S05]  /*02b0*/  @P2 BRA `(.L_x_5) ;  /* 0x0000000000382947 */ /* 0x000fea0003800000 */
[----:B------:R-:W3:Y:S02]  /*02c0*/  LDCU.64 UR4, c[0x0][0x348] ;  /* 0x00006900ff0477ac */ /* 0x000ee40008000a00 */
[----:B---3--:R-:W-:Y:S02]  /*02d0*/  UIADD3 UR10, UP3, UPT, UR4, 0x80, URZ ;  /* 0x00000080040a7890 */ /* 0x008fe4000ff7e0ff */
[----:B------:R-:W-:Y:S02]  /*02e0*/  UIADD3 UR8, UP2, UPT, UR4, 0x180, URZ ;  /* 0x0000018004087890 */ /* 0x000fe4000ff5e0ff */
[----:B------:R-:W-:Y:S02]  /*02f0*/  UIADD3 UR6, UP1, UPT, UR4, 0x280, URZ ;  /* 0x0000028004067890 */ /* 0x000fe4000ff3e0ff */
[----:B------:R-:W-:Y:S02]  /*0300*/  UIADD3 UR4, UP0, UPT, UR4, 0x380, URZ ;  /* 0x0000038004047890 */ /* 0x000fe4000ff1e0ff */
[----:B------:R-:W-:-:S02]  /*0310*/  UIADD3.X UR11, UPT, UPT, URZ, UR5, URZ, UP3, !UPT ;  /* 0x00000005ff0b7290 */ /* 0x000fc40009ffe4ff */
[----:B------:R-:W-:Y:S02]  /*0320*/  UIADD3.X UR9, UPT, UPT, URZ, UR5, URZ, UP2, !UPT ;  /* 0x00000005ff097290 */ /* 0x000fe400097fe4ff */
[----:B------:R-:W-:Y:S02]  /*0330*/  UIADD3.X UR7, UPT, UPT, URZ, UR5, URZ, UP1, !UPT ;  /* 0x00000005ff077290 */ /* 0x000fe40008ffe4ff */
[----:B------:R-:W-:-:S03]  /*0340*/  UIADD3.X UR5, UPT, UPT, URZ, UR5, URZ, UP0, !UPT ;  /* 0x00000005ff057290 */ /* 0x000fc600087fe4ff */
[----:B------:R3:W-:Y:S02]  /*0350*/  UTMACCTL.PF [UR10] ;  /* 0x000000000a0079b9 */ /* 0x0007e40008040000 */
[----:B------:R3:W-:Y:S02]  /*0360*/  UTMACCTL.PF [UR8] ;  /* 0x00000000080079b9 */ /* 0x0007e40008040000 */
[----:B------:R3:W-:Y:S02]  /*0370*/  UTMACCTL.PF [UR6] ;  /* 0x00000000060079b9 */ /* 0x0007e40008040000 */
[----:B------:R3:W-:Y:S02]  /*0380*/  UTMACCTL.PF [UR4] ;  /* 0x00000000040079b9 */ /* 0x0007e40008040000 */
[----:B---3--:R-:W-:Y:S01]  /*0390*/  NOP ;  /* 0x0000000000007918 */ /* 0x008fe20000000000 */
.L_x_5:
[----:B------:R-:W-:Y:S05]  /*03a0*/  BSYNC.RECONVERGENT B0 ;  /* 0x0000000000007941 */ /* 0x000fea0003800200 */
.L_x_4:
[----:B------:R-:W-:Y:S04]  /*03b0*/  BSSY.RECONVERGENT B0, `(.L_x_6) ;  /* 0x000000a000007945 */ /* 0x000fe80003800200 */
[----:B------:R-:W-:Y:S05]  /*03c0*/  @P0 BRA `(.L_x_7) ;  /* 0x0000000000200947 */ /* 0x000fea0003800000 */
[----:B------:R-:W3:Y:S02]  /*03d0*/  LDCU.64 UR4, c[0x0][0x348] ;  /* 0x00006900ff0477ac */ /* 0x000ee40008000a00 */
[----:B---3--:R-:W-:Y:S02]  /*03e0*/  UIADD3 UR6, UP1, UPT, UR4, 0x980, URZ ;  /* 0x0000098004067890 */ /* 0x008fe4000ff3e0ff */
[----:B------:R-:W-:Y:S02]  /*03f0*/  UIADD3 UR4, UP0, UPT, UR4, 0xa80, URZ ;  /* 0x00000a8004047890 */ /* 0x000fe4000ff1e0ff */
[----:B------:R-:W-:Y:S02]  /*0400*/  UIADD3.X UR7, UPT, UPT, URZ, UR5, URZ, UP1, !UPT ;  /* 0x00000005ff077290 */ /* 0x000fe40008ffe4ff */
[----:B------:R-:W-:-:S07]  /*0410*/  UIADD3.X UR5, UPT, UPT, URZ, UR5, URZ, UP0, !UPT ;  /* 0x00000005ff057290 */ /* 0x000fce00087fe4ff */
[----:B------:R3:W-:Y:S02]  /*0420*/  UTMACCTL.PF [UR6] ;  /* 0x00000000060079b9 */ /* 0x0007e40008040000 */
[----:B------:R3:W-:Y:S02]  /*0430*/  UTMACCTL.PF [UR4] ;  /* 0x00000000040079b9 */ /* 0x0007e40008040000 */
[----:B---3--:R-:W-:Y:S01]  /*0440*/  NOP ;  /* 0x0000000000007918 */ /* 0x008fe20000000000 */
.L_x_7:
[----:B------:R-:W-:Y:S05]  /*0450*/  BSYNC.RECONVERGENT B0 ;  /* 0x0000000000007941 */ /* 0x000fea0003800200 */
.L_x_6:
[----:B------:R-:W3:Y:S01]  /*0460*/  LDCU.64 UR4, c[0x0][0xc88] ;  /* 0x00019100ff0477ac */ /* 0x000ee20008000a00 */
[----:B------:R-:W-:Y:S02]  /*0470*/  UISETP.EQ.U32.AND UP2, UPT, UR12, URZ, UPT ;  /* 0x000000ff0c00728c */ /* 0x000fe4000bf42070 */
[----:B------:R-:W-:Y:S02]  /*0480*/  UPLOP3.LUT UP4, UPT, UPT, UPT, UPT, 0x80, 0x8 ;  /* 0x000000000008789c */ /* 0x000fe40003f8f070 */
[----:B---3--:R-:W-:-:S04]  /*0490*/  UISETP.NE.U32.AND UP0, UPT, UR4, URZ, UPT ;  /* 0x000000ff0400728c */ /* 0x008fc8000bf05070 */
[----:B------:R-:W-:-:S04]  /*04a0*/  UISETP.NE.AND.EX UP1, UPT, UR5, URZ, UPT, UP0 ;  /* 0x000000ff0500728c */ /* 0x000fc8000bf25300 */
[----:B------:R-:W-:-:S04]  /*04b0*/  UISETP.EQ.OR.EX UP3, UPT, UR13, URZ, !UP1, UP2 ;  /* 0x000000ff0d00728c */ /* 0x000fc8000cf62720 */
[----:B------:R-:W-:-:S06]  /*04c0*/  UP2UR UR4, UPR, URZ, 0x8 ;  /* 0x00000008ff047883 */ /* 0x000fcc0008000000 */
[----:B------:R-:W-:Y:S01]  /*04d0*/  MOV R143, UR4 ;  /* 0x00000004008f7c02 */ /* 0x000fe20008000f00 */
[----:B------:R-:W-:Y:S06]  /*04e0*/  BRA.U !UP3, `(.L_x_8) ;  /* 0x000000010b207547 */ /* 0x000fec000b800000 */
[----:B------:R-:W-:Y:S01]  /*04f0*/  UISETP.NE.U32.AND UP2, UPT, UR12, URZ, UPT ;  /* 0x000000ff0c00728c */ /* 0x000fe2000bf45070 */
[----:B-----5:R-:W-:Y:S01]  /*0500*/  FSETP.NEU.AND P0, PT, R71, RZ, PT ;  /* 0x000000ff4700720b */ /* 0x020fe20003f0d000 */
[----:B------:R-:W-:Y:S02]  /*0510*/  USEL UR4, URZ, 0xffffffff, UP1 ;  /* 0xffffffffff047887 */ /* 0x000fe40008800000 */
[----:B------:R-:W-:-:S10]  /*0520*/  UISETP.NE.AND.EX UP2, UPT, UR13, URZ, UPT, UP2 ;  /* 0x000000ff0d00728c */ /* 0x000fd4000bf45320 */
[----:B------:R-:W-:Y:S01]  /*0530*/  VOTEU.ANY UP0, P0 ;  /* 0x0000000000ff7886 */ /* 0x000fe20000000100 */
[----:B------:R-:W-:-:S04]  /*0540*/  @!UP2 USEL UR4, URZ, 0xffffffff, UP0 ;  /* 0xffffffffff04a887 */ /* 0x000fc80008000000 */
[----:B------:R-:W-:-:S04]  /*0550*/  ULOP3.LUT UR4, UR4, 0x1, URZ, 0xc0, !UPT ;  /* 0x0000000104047892 */ /* 0x000fc8000f8ec0ff */
[----:B------:R-:W-:-:S11]  /*0560*/  UISETP.NE.U32.AND UP4, UPT, UR4, 0x1, UPT ;  /* 0x000000010400788c */ /* 0x000fd6000bf85070 */
.L_x_8:
[----:B------:R-:W3:Y:S01]  /*0570*/  SHFL.IDX PT, R0, R140, RZ, 0x1f ;  /* 0x00001fff8c007589 */ /* 0x000ee200000e0000 */
[----:B------:R-:W-:-:S04]  /*0580*/  UISETP.NE.AND UP0, UPT, UR21, 0x2, UPT ;  /* 0x000000021500788c */ /* 0x000fc8000bf05270 */
[----:B------:R-:W-:Y:S02]  /*0590*/  UISETP.EQ.AND UP2, UPT, UR66, URZ, !UP0 ;  /* 0x000000ff4200728c */ /* 0x000fe4000c742270 */
[----:B------:R-:W-:-:S04]  /*05a0*/  USEL UR52, URZ, 0x1, UP0 ;  /* 0x00000001ff347887 */ /* 0x000fc80008000000 */
[----:B------:R-:W-:Y:S02]  /*05b0*/  PLOP3.LUT P4, PT, P1, PT, UP2, 0x80, 0x8 ;  /* 0x000000000008781c */ /* 0x000fe40000f8f028 */
[----:B---3--:R-:W-:-:S13]  /*05c0*/  ISETP.NE.AND P0, PT, R0, RZ, PT ;  /* 0x000000ff0000720c */ /* 0x008fda0003f05270 */
[----:B------:R-:W-:Y:S05]  /*05d0*/  @P0 BRA `(.L_x_9) ;  /* 0x0000000000580947 */ /* 0x000fea0003800000 */
[----:B------:R-:W3:Y:S01]  /*05e0*/  S2UR UR5, SR_CgaCtaId ;  /* 0x00000000000579c3 */ /* 0x000ee20000008800 */
[----:B------:R-:W-:Y:S01]  /*05f0*/  UMOV UR4, 0x400 ;  /* 0x0000040000047882 */ /* 0x000fe20000000000 */
[----:B------:R-:W-:Y:S01]  /*0600*/  UMOV UR8, 0x1 ;  /* 0x0000000100087882 */ /* 0x000fe20000000000 */
[----:B------:R-:W-:Y:S01]  /*0610*/  UMOV UR6, 0x4 ;  /* 0x0000000400067882 */ /* 0x000fe20000000000 */
[----:B------:R-:W-:-:S04]  /*0620*/  UIADD3 UR8, UPT, UPT, -UR8, 0x100000, URZ ;  /* 0x0010000008087890 */ /* 0x000fc8000fffe1ff */
[----:B------:R-:W-:Y:S02]  /*0630*/  USHF.L.U32 UR9, UR8, 0xb, URZ ;  /* 0x0000000b08097899 */ /* 0x000fe400080006ff */
[----:B------:R-:W-:Y:S02]  /*0640*/  USHF.L.U32 UR8, UR8, 0x1, URZ ;  /* 0x0000000108087899 */ /* 0x000fe400080006ff */
[----:B------:R-:W-:-:S04]  /*0650*/  UIADD3 UR6, UPT, UPT, -UR6, 0x100000, URZ ;  /* 0x0010000006067890 */ /* 0x000fc8000fffe1ff */
[----:B------:R-:W-:Y:S02]  /*0660*/  USHF.L.U32 UR7, UR6, 0xb, URZ ;  /* 0x0000000b06077899 */ /* 0x000fe400080006ff */
[----:B------:R-:W-:Y:S01]  /*0670*/  USHF.L.U32 UR6, UR6, 0x1, URZ ;  /* 0x0000000106067899 */ /* 0x000fe200080006ff */
[----:B------:R-:W-:Y:S01]  /*0680*/  ELECT P0, URZ, PT ;  /* 0x0000000000ff782f */ /* 0x000fe20003800000 */
[----:B---3--:R-:W-:Y:S01]  /*0690*/  ULEA UR4, UR5, UR4, 0x18 ;  /* 0x0000000405047291 */ /* 0x008fe2000f8ec0ff */
[----:B------:R-:W3:Y:S11]  /*06a0*/  FENCE.VIEW.ASYNC.S ;  /* 0x00000000000073c6 */ /* 0x000ef60000000000 */
[----:B---3--:R3:W4:Y:S01]  /*06b0*/  SYNCS.EXCH.64 URZ, [UR4], UR8 ;  /* 0x0000000804ff75b2 */ /* 0x0087220008000100 */
[----:B------:R3:W1:Y:S01]  /*06c0*/  SYNCS.EXCH.64 URZ, [UR4+0x20], UR6 ;  /* 0x0000200604ff75b2 */ /* 0x0006620008000100 */
[----:B------:R3:W1:Y:S01]  /*06d0*/  SYNCS.EXCH.64 URZ, [UR4+0x8], UR8 ;  /* 0x0000080804ff75b2 */ /* 0x0006620008000100 */
[----:B------:R3:W1:Y:S01]  /*06e0*/  SYNCS.EXCH.64 URZ, [UR4+0x28], UR6 ;  /* 0x0000280604ff75b2 */ /* 0x0006620008000100 */
[----:B------:R3:W1:Y:S01]  /*06f0*/  SYNCS.EXCH.64 URZ, [UR4+0x10], UR8 ;  /* 0x0000100804ff75b2 */ /* 0x0006620008000100 */
[----:B------:R3:W1:Y:S01]  /*0700*/  SYNCS.EXCH.64 URZ, [UR4+0x30], UR6 ;  /* 0x0000300604ff75b2 */ /* 0x0006620008000100 */
[----:B------:R3:W1:Y:S01]  /*0710*/  SYNCS.EXCH.64 URZ, [UR4+0x18], UR8 ;  /* 0x0000180804ff75b2 */ /* 0x0006620008000100 */
[----:B------:R3:W1:Y:S01]  /*0720*/  SYNCS.EXCH.64 URZ, [UR4+0x38], UR6 ;  /* 0x0000380604ff75b2 */ /* 0x0006620008000100 */
[----:B------:R-:W-:Y:S01]  /*0730*/  NOP ;  /* 0x0000000000007918 */ /* 0x000fe20000000000 */
.L_x_9:
[----:B------:R-:W2:Y:S01]  /*0740*/  SHFL.IDX PT, R0, R140, RZ, 0x1f ;  /* 0x00001fff8c007589 */ /* 0x000ea200000e0000 */
[----:B------:R-:W-:Y:S01]  /*0750*/  NOP ;  /* 0x0000000000007918 */ /* 0x000fe20000000000 */
[----:B--2---:R-:W-:-:S13]  /*0760*/  ISETP.NE.AND P0, PT, R0, 0x1, PT ;  /* 0x000000010000780c */ /* 0x004fda0003f05270 */
[----:B------:R-:W-:Y:S05]  /*0770*/  @P0 BRA `(.L_x_10) ;  /* 0x0000000000580947 */ /* 0x000fea0003800000 */
[----:B------:R-:W2:Y:S01]  /*0780*/  S2UR UR5, SR_CgaCtaId ;  /* 0x00000000000579c3 */ /* 0x000ea20000008800 */
[----:B---3--:R-:W-:Y:S01]  /*0790*/  UMOV UR4, 0x400 ;  /* 0x0000040000047882 */ /* 0x008fe20000000000 */
        /* <DEDUP_REMOVED lines=9> */
[----:B--2---:R-:W-:Y:S01]  /*0830*/  ULEA UR4, UR5, UR4, 0x18 ;  /* 0x0000000405047291 */ /* 0x004fe2000f8ec0ff */
[----:B------:R-:W2:Y:S11]  /*0840*/  FENCE.VIEW.ASYNC.S ;  /* 0x00000000000073c6 */ /* 0x000eb60000000000 */
[----:B--2---:R2:W3:Y:S01]  /*0850*/  SYNCS.EXCH.64 URZ, [UR4+0x40], UR8 ;  /* 0x0000400804ff75b2 */ /* 0x0044e20008000100 */
        /* <DEDUP_REMOVED lines=8> */
.L_x_10:
[----:B------:R-:W4:Y:S01]  /*08e0*/  SHFL.IDX PT, R0, R140, RZ, 0x1f ;  /* 0x00001fff8c007589 */ /* 0x000f2200000e0000 */
[----:B------:R-:W-:Y:S01]  /*08f0*/  NOP ;  /* 0x0000000000007918 */ /* 0x000fe20000000000 */
[----:B----4-:R-:W-:-:S13]  /*0900*/  ISETP.NE.AND P0, PT, R0, 0x3, PT ;  /* 0x000000030000780c */ /* 0x010fda0003f05270 */
[----:B------:R-:W-:Y:S05]  /*0910*/  @P0 BRA `(.L_x_11) ;  /* 0x0000000000300947 */ /* 0x000fea0003800000 */
[----:B--23--:R-:W2:Y:S01]  /*0920*/  S2UR UR6, SR_CgaCtaId ;  /* 0x00000000000679c3 */ /* 0x00cea20000008800 */
[----:B------:R-:W-:Y:S01]  /*0930*/  UMOV UR4, 0x400 ;  /* 0x0000040000047882 */ /* 0x000fe20000000000 */
[----:B------:R-:W-:Y:S01]  /*0940*/  UMOV UR5, 0x20 ;  /* 0x0000002000057882 */ /* 0x000fe20000000000 */
[----:B------:R-:W-:Y:S01]  /*0950*/  ELECT P0, URZ, PT ;  /* 0x0000000000ff782f */ /* 0x000fe20003800000 */
[----:B--2---:R-:W-:Y:S02]  /*0960*/  ULEA UR6, UR6, UR4, 0x18 ;  /* 0x0000000406067291 */ /* 0x004fe4000f8ec0ff */
[----:B------:R-:W-:-:S04]  /*0970*/  UIADD3 UR4, UPT, UPT, -UR5, 0x100000, URZ ;  /* 0x0010000005047890 */ /* 0x000fc8000fffe1ff */
[----:B------:R-:W-:Y:S02]  /*0980*/  USHF.L.U32 UR5, UR4, 0xb, URZ ;  /* 0x0000000b04057899 */ /* 0x000fe400080006ff */
[----:B------:R-:W-:Y:S01]  /*0990*/  USHF.L.U32 UR4, UR4, 0x1, URZ ;  /* 0x0000000104047899 */ /* 0x000fe200080006ff */
[----:B------:R-:W2:Y:S11]  /*09a0*/  FENCE.VIEW.ASYNC.S ;  /* 0x00000000000073c6 */ /* 0x000eb60000000000 */
[----:B--2---:R4:W2:Y:S01]  /*09b0*/  SYNCS.EXCH.64 URZ, [UR6+0x80], UR4 ;  /* 0x0000800406ff75b2 */ /* 0x0048a20008000100 */
[----:B------:R4:W3:Y:S02]  /*09c0*/  SYNCS.EXCH.64 URZ, [UR6+0x88], UR4 ;  /* 0x0000880406ff75b2 */ /* 0x0008e40008000100 */
[----:B----4-:R-:W-:Y:S01]  /*09d0*/  NOP ;  /* 0x0000000000007918 */ /* 0x010fe20000000000 */
.L_x_11:
[----:B------:R-:W4:Y:S01]  /*09e0*/  SHFL.IDX PT, R0, R140, RZ, 0x1f ;  /* 0x00001fff8c007589 */ /* 0x000f2200000e0000 */
[----:B------:R-:W-:Y:S01]  /*09f0*/  NOP ;  /* 0x0000000000007918 */ /* 0x000fe20000000000 */
[----:B----4-:R-:W-:-:S13]  /*0a00*/  ISETP.NE.AND P0, PT, R0, 0x4, PT ;  /* 0x000000040000780c */ /* 0x010fda0003f05270 */
[----:B------:R-:W-:Y:S05]  /*0a10*/  @P0 BRA `(.L_x_12) ;  /* 0x00000000004c0947 */ /* 0x000fea0003800000 */
[----:B------:R-:W4:Y:S01]  /*0a20*/  S2UR UR5, SR_CgaCtaId ;  /* 0x00000000000579c3 */ /* 0x000f220000008800 */
[----:B--23--:R-:W-:Y:S01]  /*0a30*/  UMOV UR4, 0x720 ;  /* 0x0000072000047882 */ /* 0x00cfe20000000000 */
[----:B------:R-:W-:Y:S01]  /*0a40*/  UMOV UR6, 0x400 ;  /* 0x0000040000067882 */ /* 0x000fe20000000000 */
[----:B------:R-:W-:Y:S01]  /*0a50*/  USEL UR4, UR4, 0x620, UP4 ;  /* 0x0000062004047887 */ /* 0x000fe2000a000000 */
[----:B------:R-:W-:Y:S01]  /*0a60*/  UMOV UR8, 0x1 ;  /* 0x0000000100087882 */ /* 0x000fe20000000000 */
[----:B------:R-:W-:Y:S01]  /*0a70*/  ELECT P0, URZ, PT ;  /* 0x0000000000ff782f */ /* 0x000fe20003800000 */
[----:B------:R-:W-:-:S04]  /*0a80*/  UIADD3 UR8, UPT, UPT, -UR8, 0x100000, URZ ;  /* 0x0010000008087890 */ /* 0x000fc8000fffe1ff */
[----:B------:R-:W-:Y:S02]  /*0a90*/  USHF.L.U32 UR9, UR8, 0xb, URZ ;  /* 0x0000000b08097899 */ /* 0x000fe400080006ff */
[----:B------:R-:W-:Y:S02]  /*0aa0*/  USHF.L.U32 UR8, UR8, 0x1, URZ ;  /* 0x0000000108087899 */ /* 0x000fe400080006ff */
[----:B----4-:R-:W-:Y:S02]  /*0ab0*/  ULEA UR6, UR5, UR6, 0x18 ;  /* 0x0000000605067291 */ /* 0x010fe4000f8ec0ff */
[----:B------:R-:W-:-:S04]  /*0ac0*/  UIADD3 UR4, UPT, UPT, -UR4, 0x100000, URZ ;  /* 0x0010000004047890 */ /* 0x000fc8000fffe1ff */
[----:B------:R-:W-:Y:S02]  /*0ad0*/  USHF.L.U32 UR5, UR4, 0xb, URZ ;  /* 0x0000000b04057899 */ /* 0x000fe400080006ff */
[----:B------:R-:W-:Y:S01]  /*0ae0*/  USHF.L.U32 UR4, UR4, 0x1, URZ ;  /* 0x0000000104047899 */ /* 0x000fe200080006ff */
[----:B------:R-:W2:Y:S03]  /*0af0*/  FENCE.VIEW.ASYNC.S ;  /* 0x00000000000073c6 */ /* 0x000ea60000000000 */
[----:B--2---:R4:W2:Y:S08]  /*0b00*/  SYNCS.EXCH.64 URZ, [UR6+0x90], UR8 ;  /* 0x0000900806ff75b2 */ /* 0x0048b00008000100 */
[----:B------:R4:W3:Y:S01]  /*0b10*/  SYNCS.EXCH.64 URZ, [UR6+0xa0], UR4 ;  /* 0x0000a00406ff75b2 */ /* 0x0008e20008000100 */
[----:B------:R4:W1:Y:S01]  /*0b20*/  SYNCS.EXCH.64 URZ, [UR6+0x98], UR8 ;  /* 0x0000980806ff75b2 */ /* 0x0008620008000100 */
[----:B------:R4:W1:Y:S02]  /*0b30*/  SYNCS.EXCH.64 URZ, [UR6+0xa8], UR4 ;  /* 0x0000a80406ff75b2 */ /* 0x0008640008000100 */
[----:B----4-:R-:W-:Y:S01]  /*0b40*/  NOP ;  /* 0x0000000000007918 */ /* 0x010fe20000000000 */
.L_x_12:
[----:B------:R-:W4:Y:S01]  /*0b50*/  SHFL.IDX PT, R0, R140, RZ, 0x1f ;  /* 0x00001fff8c007589 */ /* 0x000f2200000e0000 */
[----:B------:R-:W-:Y:S01]  /*0b60*/  NOP ;  /* 0x0000000000007918 */ /* 0x000fe20000000000 */
[----:B----4-:R-:W-:-:S13]  /*0b70*/  ISETP.NE.AND P0, PT, R0, 0x5, PT ;  /* 0x000000050000780c */ /* 0x010fda0003f05270 */
[----:B------:R-:W-:Y:S05]  /*0b80*/  @P0 BRA `(.L_x_13) ;  /* 0x0000000000400947 */ /* 0x000fea0003800000 */
[----:B------:R-:W4:Y:S01]  /*0b90*/  S2UR UR5, SR_CgaCtaId ;  /* 0x00000000000579c3 */ /* 0x000f220000008800 */
[----:B--23--:R-:W-:Y:S01]  /*0ba0*/  UMOV UR4, 0x400 ;  /* 0x0000040000047882 */ /* 0x00cfe20000000000 */
        /* <DEDUP_REMOVED lines=9> */
[----:B----4-:R-:W-:Y:S01]  /*0c40*/  ULEA UR4, UR5, UR4, 0x18 ;  /* 0x0000000405047291 */ /* 0x010fe2000f8ec0ff */
[----:B------:R-:W2:Y:S11]  /*0c50*/  FENCE.VIEW.ASYNC.S ;  /* 0x00000000000073c6 */ /* 0x000eb60000000000 */
[----:B--2---:R4:W2:Y:S01]  /*0c60*/  SYNCS.EXCH.64 URZ, [UR4+0xb0], UR6 ;  /* 0x0000b00604ff75b2 */ /* 0x0048a20008000100 */
[----:B------:R4:W3:Y:S02]  /*0c70*/  SYNCS.EXCH.64 URZ, [UR4+0xb8], UR8 ;  /* 0x0000b80804ff75b2 */ /* 0x0008e40008000100 */
[----:B----4-:R-:W-:Y:S01]  /*0c80*/  NOP ;  /* 0x0000000000007918 */ /* 0x010fe20000000000 */
.L_x_13:
[----:B------:R-:W4:Y:S01]  /*0c90*/  SHFL.IDX PT, R0, R140, RZ, 0x1f ;  /* 0x00001fff8c007589 */ /* 0x000f2200000e0000 */
[----:B------:R-:W-:Y:S01]  /*0ca0*/  ISETP.NE.OR P1, PT, RZ, UR21, !P1 ;  /* 0x00000015ff007c0c */ /* 0x000fe2000cf25670 */
[----:B------:R-:W-:Y:S01]  /*0cb0*/  NOP ;  /* 0x0000000000007918 */ /* 0x000fe20000000000 */
[----:B----4-:R-:W-:-:S13]  /*0cc0*/  ISETP.NE.AND P0, PT, R0, 0x3, PT ;  /* 0x000000030000780c */ /* 0x010fda0003f05270 */
[----:B------:R-:W-:Y:S05]  /*0cd0*/  @P0 BRA `(.L_x_14) ;  /* 0x0000000000380947 */ /* 0x000fea0003800000 */
[----:B------:R-:W4:Y:S01]  /*0ce0*/  S2UR UR5, SR_CgaCtaId ;  /* 0x00000000000579c3 */ /* 0x000f220000008800 */
[----:B--23--:R-:W-:Y:S01]  /*0cf0*/  UMOV UR4, 0x400 ;  /* 0x0000040000047882 */ /* 0x00cfe20000000000 */
[----:B------:R-:W-:Y:S01]  /*0d00*/  UMOV UR6, 0x20 ;  /* 0x0000002000067882 */ /* 0x000fe20000000000 */
[----:B------:R-:W-:Y:S01]  /*0d10*/  ELECT P0, URZ, PT ;  /* 0x0000000000ff782f */ /* 0x000fe20003800000 */
[----:B------:R-:W-:-:S04]  /*0d20*/  UIADD3 UR6, UPT, UPT, -UR6, 0x100000, URZ ;  /* 0x0010000006067890 */ /* 0x000fc8000fffe1ff */
[----:B------:R-:W-:Y:S02]  /*0d30*/  USHF.L.U32 UR7, UR6, 0xb, URZ ;  /* 0x0000000b06077899 */ /* 0x000fe400080006ff */
[----:B------:R-:W-:Y:S02]  /*0d40*/  USHF.L.U32 UR6, UR6, 0x1, URZ ;  /* 0x0000000106067899 */ /* 0x000fe400080006ff */
[----:B----4-:R-:W-:Y:S01]  /*0d50*/  ULEA UR4, UR5, UR4, 0x18 ;  /* 0x0000000405047291 */ /* 0x010fe2000f8ec0ff */
[----:B------:R-:W2:Y:S11]  /*0d60*/  FENCE.VIEW.ASYNC.S ;  /* 0x00000000000073c6 */ /* 0x000eb60000000000 */
[----:B--2---:R4:W2:Y:S01]  /*0d70*/  SYNCS.EXCH.64 URZ, [UR4+0xc0], UR6 ;  /* 0x0000c00604ff75b2 */ /* 0x0048a20008000100 */
[----:B------:R4:W3:Y:S01]  /*0d80*/  SYNCS.EXCH.64 URZ, [UR4+0xd0], UR6 ;  /* 0x0000d00604ff75b2 */ /* 0x0008e20008000100 */
[----:B------:R4:W1:Y:S01]  /*0d90*/  SYNCS.EXCH.64 URZ, [UR4+0xc8], UR6 ;  /* 0x0000c80604ff75b2 */ /* 0x0008620008000100 */
[----:B------:R4:W1:Y:S02]  /*0da0*/  SYNCS.EXCH.64 URZ, [UR4+0xd8], UR6 ;  /* 0x0000d80604ff75b2 */ /* 0x0008640008000100 */
[----:B----4-:R-:W-:Y:S01]  /*0db0*/  NOP ;  /* 0x0000000000007918 */ /* 0x010fe20000000000 */
.L_x_14:
[----:B--23--:R-:W2:Y:S01]  /*0dc0*/  S2UR UR7, SR_CgaCtaId ;  /* 0x00000000000779c3 */ /* 0x00cea20000008800 */
[----:B------:R-:W-:Y:S01]  /*0dd0*/  VOTEU.ALL UP0, P1 ;  /* 0x0000000000ff7886 */ /* 0x000fe20000800000 */
[----:B------:R-:W-:Y:S01]  /*0de0*/  UMOV UR4, 0x100 ;  /* 0x0000010000047882 */ /* 0x000fe20000000000 */
[----:B------:R-:W-:Y:S01]  /*0df0*/  NOP ;  /* 0x0000000000007918 */ /* 0x000fe20000000000 */
[----:B-1----:R-:W-:Y:S01]  /*0e00*/  LOP3.LUT R3, R152, 0x1f, RZ, 0xc0, !PT ;  /* 0x0000001f98037812 */ /* 0x002fe200078ec0ff */
[----:B------:R-:W-:Y:S01]  /*0e10*/  UISETP.NE.AND UP5, UPT, UR21, URZ, UPT ;  /* 0x000000ff1500728c */ /* 0x000fe2000bfa5270 */
[----:B------:R-:W-:Y:S01]  /*0e20*/  @!UP0 UMOV UR6, 0x400 ;  /* 0x0000040000068882 */ /* 0x000fe20000000000 */
[----:B------:R-:W-:-:S04]  /*0e30*/  @!UP0 UIADD3 UR4, UPT, UPT, -UR4, 0x100000, URZ ;  /* 0x0010000004048890 */ /* 0x000fc8000fffe1ff */
[----:B------:R-:W-:Y:S02]  /*0e40*/  @!UP0 USHF.L.U32 UR5, UR4, 0xb, URZ ;  /* 0x0000000b04058899 */ /* 0x000fe400080006ff */
[----:B------:R-:W-:Y:S02]  /*0e50*/  @!UP0 USHF.L.U32 UR4, UR4, 0x1, URZ ;  /* 0x0000000104048899 */ /* 0x000fe400080006ff */
[----:B--2---:R-:W-:Y:S01]  /*0e60*/  @!UP0 ULEA UR6, UR7, UR6, 0x18 ;  /* 0x0000000607068291 */ /* 0x004fe2000f8ec0ff */
[----:B------:R-:W1:Y:S01]  /*0e70*/  LDCU UR7, c[0x0][0x36c] ;  /* 0x00006d80ff0777ac */ /* 0x000e620008000800 */
[----:B------:R-:W-:Y:S01]  /*0e80*/  VOTEU.ALL UP0, P1 ;  /* 0x0000000000ff7886 */ /* 0x000fe20000800000 */
[----:B------:R-:W2:Y:S09]  /*0e90*/  FENCE.VIEW.ASYNC.S ;  /* 0x00000000000073c6 */ /* 0x000eb20000000000 */
[----:B--2---:R2:W3:Y:S01]  /*0ea0*/  @!UP0 SYNCS.EXCH.64 URZ, [UR6+0xe0], UR4 ;  /* 0x0000e00406ff85b2 */ /* 0x0044e20008000100 */
[----:B-1----:R-:W-:-:S09]  /*0eb0*/  UISETP.EQ.U32.AND UP6, UPT, UR7, 0x1, UPT ;  /* 0x000000010700788c */ /* 0x002fd2000bfc2070 */
[----:B--2---:R-:W-:Y:S05]  /*0ec0*/  BRA.U !UP6, `(.L_x_15) ;  /* 0x000000010e087547 */ /* 0x004fea000b800000 */
[----:B---3--:R-:W-:Y:S01]  /*0ed0*/  UCGABAR_ARV ;  /* 0x00000000000079c7 */ /* 0x008fe20008000000 */
[----:B------:R-:W-:Y:S05]  /*0ee0*/  BRA `(.L_x_16) ;  /* 0x0000000000047947 */ /* 0x000fea0003800000 */
.L_x_15:
[----:B---3--:R-:W-:Y:S01]  /*0ef0*/  NOP ;  /* 0x0000000000007918 */ /* 0x008fe20000000000 */
.L_x_16:
[----:B------:R-:W1:Y:S01]  /*0f00*/  S2UR UR65, SR_CTAID.X ;  /* 0x00000000004179c3 */ /* 0x000e620000002500 */
[----:B------:R-:W-:-:S05]  /*0f10*/  CS2R.32 R142, SR_CgaSize ;  /* 0x00000000008e7805 */ /* 0x000fca0000008a00 */
[----:B------:R-:W-:-:S05]  /*0f20*/  IMAD R142, R142, -0xa0, RZ ;  /* 0xffffff608e8e7824 */ /* 0x000fca00078e02ff */
[----:B------:R-:W-:-:S14]  /*0f30*/  R2UR UR5, R142 ;  /* 0x000000008e0572ca */ /* 0x000fdc00000e0000 */
[----:B------:R-:W2:Y:S01]  /*0f40*/  LDCU UR5, c[0x0][UR5+0x2b0] ;  /* 0x00005600050577ac */ /* 0x000ea20008000800 */
[----:B------:R-:W-:-:S05]  /*0f50*/  CS2R.32 R142, SR_CgaSize ;  /* 0x00000000008e7805 */ /* 0x000fca0000008a00 */
[----:B------:R-:W-:-:S05]  /*0f60*/  IMAD R142, R142, -0xa0, RZ ;  /* 0xffffff608e8e7824 */ /* 0x000fca00078e02ff */
[----:B------:R-:W-:-:S14]  /*0f70*/  R2UR UR4, R142 ;  /* 0x000000008e0472ca */ /* 0x000fdc00000e0000 */
[----:B------:R-:W3:Y:S01]  /*0f80*/  LDCU UR4, c[0x0][UR4+0x2b4] ;  /* 0x00005680040477ac */ /* 0x000ee20008000800 */
[----:B------:R-:W4:Y:S01]  /*0f90*/  S2UR UR20, SR_CTAID.Y ;  /* 0x00000000001479c3 */ /* 0x000f220000002600 */
[----:B------:R-:W-:-:S05]  /*0fa0*/  CS2R.32 R142, SR_CgaSize ;  /* 0x00000000008e7805 */ /* 0x000fca0000008a00 */
[----:B------:R-:W-:-:S05]  /*0fb0*/  IMAD R142, R142, -0xa0, RZ ;  /* 0xffffff608e8e7824 */ /* 0x000fca00078e02ff */
[----:B------:R-:W-:-:S14]  /*0fc0*/  R2UR UR7, R142 ;  /* 0x000000008e0772ca */ /* 0x000fdc00000e0000 */
[----:B------:R-:W3:Y:S01]  /*0fd0*/  LDCU UR7, c[0x0][UR7+0x2a0] ;  /* 0x00005400070777ac */ /* 0x000ee20008000800 */
[----:B------:R-:W-:-:S05]  /*0fe0*/  CS2R.32 R142, SR_CgaSize ;  /* 0x00000000008e7805 */ /* 0x000fca0000008a00 */
[----:B------:R-:W-:-:S05]  /*0ff0*/  IMAD R142, R142, -0xa0, RZ ;  /* 0xffffff608e8e7824 */ /* 0x000fca00078e02ff */
[----:B------:R-:W-:-:S14]  /*1000*/  R2UR UR8, R142 ;  /* 0x000000008e0872ca */ /* 0x000fdc00000e0000 */
[----:B------:R-:W3:Y:S01]  /*1010*/  LDCU UR8, c[0x0][UR8+0x2a4] ;  /* 0x00005480080877ac */ /* 0x000ee20008000800 */
[----:B------:R-:W3:Y:S01]  /*1020*/  S2UR UR9, SR_CgaCtaId ;  /* 0x00000000000979c3 */ /* 0x000ee20000008800 */
[----:B------:R-:W-:Y:S01]  /*1030*/  UISETP.GT.U32.AND UP0, UPT, UR66, 0xffff, UPT ;  /* 0x0000ffff4200788c */ /* 0x000fe2000bf04070 */
[----:B------:R-:W3:Y:S01]  /*1040*/  LDCU UR22, c[0x0][0xf24] ;  /* 0x0001e480ff1677ac */ /* 0x000ee20008000800 */
[----:B------:R-:W3:Y:S01]  /*1050*/  LDCU UR44, c[0x0][0xf24] ;  /* 0x0001e480ff2c77ac */ /* 0x000ee20008000800 */
[----:B-1----:R-:W-:Y:S01]  /*1060*/  I2FP.F32.U32 R2, UR65 ;  /* 0x0000004100027c45 */ /* 0x002fe20008201000 */
[----:B------:R-:W1:Y:S04]  /*1070*/  LDCU UR25, c[0x0][0xf30] ;  /* 0x0001e600ff1977ac */ /* 0x000e680008000800 */
[----:B--2---:R-:W-:Y:S01]  /*1080*/  FMUL R2, R2, UR5 ;  /* 0x0000000502027c20 */ /* 0x004fe20008400000 */
[----:B------:R-:W-:Y:S01]  /*1090*/  USEL UR45, UR66, 0xffff, !UP0 ;  /* 0x0000ffff422d7887 */ /* 0x000fe2000c000000 */
[----:B----4-:R-:W-:Y:S01]  /*10a0*/  I2FP.F32.U32 R0, UR20 ;  /* 0x0000001400007c45 */ /* 0x010fe20008201000 */
[----:B------:R-:W-:-:S03]  /*10b0*/  UMOV UR28, UR65 ;  /* 0x00000041001c7c82 */ /* 0x000fc60008000000 */
[----:B------:R-:W2:Y:S01]  /*10c0*/  F2I.U32.TRUNC.NTZ R2, R2 ;  /* 0x0000000200027305 */ /* 0x000ea2000020f000 */
[----:B---3--:R-:W-:Y:S01]  /*10d0*/  FMUL R0, R0, UR4 ;  /* 0x0000000400007c20 */ /* 0x008fe20008400000 */
[----:B------:R-:W-:Y:S02]  /*10e0*/  USHF.L.U32 UR62, UR9, 0x4, URZ ;  /* 0x00000004093e7899 */ /* 0x000fe400080006ff */
[----:B------:R-:W-:-:S04]  /*10f0*/  USHF.L.U32 UR46, UR9, 0xb, URZ ;  /* 0x0000000b092e7899 */ /* 0x000fc800080006ff */
[----:B------:R-:W3:Y:S01]  /*1100*/  F2I.U32.TRUNC.NTZ R0, R0 ;  /* 0x0000000000007305 */ /* 0x000ee2000020f000 */
[----:B------:R-:W-:Y:S01]  /*1110*/  USHF.L.U32 UR50, UR9, 0x9, URZ ;  /* 0x0000000909327899 */ /* 0x000fe200080006ff */
[----:B--2---:R-:W-:Y:S02]  /*1120*/  R2UR UR4, R2 ;  /* 0x00000000020472ca */ /* 0x004fe400000e0000 */
[----:B------:R-:W-:Y:S02]  /*1130*/  PRMT R2, RZ, 0x7610, R2 ;  /* 0x00007610ff027816 */ /* 0x000fe40000000002 */
[----:B---3--:R-:W-:Y:S02]  /*1140*/  R2UR UR6, R0 ;  /* 0x00000000000672ca */ /* 0x008fe400000e0000 */
[----:B------:R-:W-:-:S07]  /*1150*/  PRMT R0, RZ, 0x7610, R0 ;  /* 0x00007610ff007816 */ /* 0x000fce0000000000 */
[----:B------:R-:W-:-:S04]  /*1160*/  UIADD3 UR5, UPT, UPT, -UR4, URZ, URZ ;  /* 0x000000ff04057290 */ /* 0x000fc8000fffe1ff */
[----:B------:R-:W-:Y:S02]  /*1170*/  UIMAD UR5, UR7, UR5, UR65 ;  /* 0x00000005070572a4 */ /* 0x000fe4000f8e0241 */
[----:B------:R-:W-:-:S04]  /*1180*/  UIADD3 UR4, UPT, UPT, -UR6, URZ, URZ ;  /* 0x000000ff06047290 */ /* 0x000fc8000fffe1ff */
[----:B------:R-:W-:Y:S01]  /*1190*/  IMAD.U32 R142, RZ, RZ, UR5 ;  /* 0x00000005ff8e7e24 */ /* 0x000fe2000f8e00ff */
[----:B------:R-:W-:-:S06]  /*11a0*/  UIMAD UR4, UR8, UR4, UR20 ;  /* 0x00000004080472a4 */ /* 0x000fcc000f8e0214 */
[----:B------:R-:W-:Y:S01]  /*11b0*/  IMAD.U32 R141, RZ, RZ, UR4 ;  /* 0x00000004ff8d7e24 */ /* 0x000fe2000f8e00ff */
[----:B-1----:R-:W-:Y:S06]  /*11c0*/  BRA.U UP5, `(.L_x_17) ;  /* 0x00000001056c7547 */ /* 0x002fec000b800000 */
[----:B------:R-:W-:Y:S02]  /*11d0*/  R2UR UR4, R141 ;  /* 0x000000008d0472ca */ /* 0x000fe400000e0000 */
[----:B------:R-:W-:-:S11]  /*11e0*/  R2UR UR10, R142 ;  /* 0x000000008e0a72ca */ /* 0x000fd600000e0000 */
[----:B------:R-:W-:Y:S02]  /*11f0*/  UISETP.NE.AND UP0, UPT, UR4, URZ, UPT ;  /* 0x000000ff0400728c */ /* 0x000fe4000bf05270 */
[----:B------:R-:W-:Y:S02]  /*1200*/  ULOP3.LUT UR4, UR10, 0x2, URZ, 0x3c, !UPT ;  /* 0x000000020a047892 */ /* 0x000fe4000f8e3cff */
[----:B------:R-:W-:Y:S02]  /*1210*/  UISETP.GT.U32.AND UP2, UPT, UR10, 0x1, UP0 ;  /* 0x000000010a00788c */ /* 0x000fe40008744070 */
[----:B------:R-:W-:Y:S02]  /*1220*/  ULOP3.LUT UR5, UR10, 0x4, URZ, 0x3c, !UPT ;  /* 0x000000040a057892 */ /* 0x000fe4000f8e3cff */
[----:B------:R-:W-:Y:S02]  /*1230*/  USEL UR8, URZ, 0x1, UP2 ;  /* 0x00000001ff087887 */ /* 0x000fe40009000000 */
[----:B------:R-:W-:-:S02]  /*1240*/  USEL UR7, URZ, 0x2, UP2 ;  /* 0x00000002ff077887 */ /* 0x000fc40009000000 */
[----:B------:R-:W-:Y:S02]  /*1250*/  UISETP.GT.U32.AND UP2, UPT, UR4, 0x1, UP0 ;  /* 0x000000010400788c */ /* 0x000fe40008744070 */
[----:B------:R-:W-:Y:S02]  /*1260*/  ULOP3.LUT UR4, UR10, 0x6, URZ, 0x3c, !UPT ;  /* 0x000000060a047892 */ /* 0x000fe4000f8e3cff */
[----:B------:R-:W-:Y:S02]  /*1270*/  USEL UR6, URZ, 0x4, UP2 ;  /* 0x00000004ff067887 */ /* 0x000fe40009000000 */
[----:B------:R-:W-:Y:S02]  /*1280*/  USEL UR9, URZ, 0x8, UP2 ;  /* 0x00000008ff097887 */ /* 0x000fe40009000000 */
[----:B------:R-:W-:Y:S02]  /*1290*/  UISETP.GT.U32.AND UP2, UPT, UR5, 0x1, UP0 ;  /* 0x000000010500788c */ /* 0x000fe40008744070 */
[----:B------:R-:W-:-:S02]  /*12a0*/  UISETP.GT.U32.AND UP0, UPT, UR4, 0x1, UP0 ;  /* 0x000000010400788c */ /* 0x000fc40008704070 */
[----:B------:R-:W-:Y:S02]  /*12b0*/  USEL UR4, URZ, 0x10, UP2 ;  /* 0x00000010ff047887 */ /* 0x000fe40009000000 */
[----:B------:R-:W-:Y:S02]  /*12c0*/  UIADD3 UR5, UPT, UPT, UR6, UR7, UR8 ;  /* 0x0000000706057290 */ /* 0x000fe4000fffe008 */
[----:B------:R-:W-:Y:S02]  /*12d0*/  USEL UR7, URZ, 0x40, UP0 ;  /* 0x00000040ff077887 */ /* 0x000fe40008000000 */
[----:B------:R-:W-:Y:S02]  /*12e0*/  USEL UR8, URZ, 0x20, UP2 ;  /* 0x00000020ff087887 */ /* 0x000fe40009000000 */
[----:B------:R-:W-:Y:S02]  /*12f0*/  UIADD3 UR5, UPT, UPT, UR4, UR5, UR9 ;  /* 0x0000000504057290 */ /* 0x000fe4000fffe009 */
[----:B------:R-:W-:-:S02]  /*1300*/  ULOP3.LUT UR4, UR10, 0xfffffffe, URZ, 0xc0, !UPT ;  /* 0xfffffffe0a047892 */ /* 0x000fc4000f8ec0ff */
[----:B------:R-:W-:Y:S02]  /*1310*/  USEL UR6, URZ, 0x80, UP0 ;  /* 0x00000080ff067887 */ /* 0x000fe40008000000 */
[----:B------:R-:W-:-:S03]  /*1320*/  UIADD3 UR5, UPT, UPT, UR7, UR5, UR8 ;  /* 0x0000000507057290 */ /* 0x000fc6000fffe008 */
[----:B------:R-:W-:Y:S01]  /*1330*/  UMOV UR7, 0x3 ;  /* 0x0000000300077882 */ /* 0x000fe20000000000 */
[----:B------:R-:W-:Y:S02]  /*1340*/  UIADD3 UR5, UPT, UPT, UR5, UR6, URZ ;  /* 0x0000000605057290 */ /* 0x000fe4000fffe0ff */
[----:B------:R-:W-:-:S04]  /*1350*/  USHF.L.U32 UR4, UR7, UR4, URZ ;  /* 0x0000000407047299 */ /* 0x000fc800080006ff */
[----:B------:R-:W-:Y:S02]  /*1360*/  IMAD.U32 R2, RZ, RZ, UR5 ;  /* 0x00000005ff027e24 */ /* 0x000fe4000f8e00ff */
[----:B------:R-:W-:-:S07]  /*1370*/  IMAD.U32 R0, RZ, RZ, UR4 ;  /* 0x00000004ff007e24 */ /* 0x000fce000f8e00ff */
.L_x_17:
[----:B------:R-:W1:Y:S01]  /*1380*/  S2UR UR36, SR_CTAID.Z ;  /* 0x00000000002479c3 */ /* 0x000e620000002700 */
[----:B------:R-:W-:Y:S01]  /*1390*/  UISETP.GE.AND UP0, UPT, UR22, 0x1, UPT ;  /* 0x000000011600788c */ /* 0x000fe2000bf06270 */
[----:B------:R-:W-:-:S08]  /*13a0*/  UMOV UR26, 0x55 ;  /* 0x00000055001a7882 */ /* 0x000fd00000000000 */
[----:B------:R-:W-:Y:S05]  /*13b0*/  BRA.U !UP0, `(.L_x_18) ;  /* 0x0000000108d47547 */ /* 0x000fea000b800000 */
[----:B------:R-:W2:Y:S01]  /*13c0*/  LDCU.128 UR16, c[0x0][0xf10] ;  /* 0x0001e200ff1077ac */ /* 0x000ea20008000c00 */
[----:B------:R-:W3:Y:S01]  /*13d0*/  LDCU UR6, c[0x0][0x370] ;  /* 0x00006e00ff0677ac */ /* 0x000ee20008000800 */
[----:B------:R-:W4:Y:S01]  /*13e0*/  LDCU UR7, c[0x0][0x374] ;  /* 0x00006e80ff0777ac */ /* 0x000f220008000800 */
[----:B------:R-:W1:Y:S01]  /*13f0*/  LDCU UR23, c[0x0][0xf0c] ;  /* 0x0001e180ff1777ac */ /* 0x000e620008000800 */
[----:B------:R-:W1:Y:S01]  /*1400*/  LDCU UR24, c[0x0][0xf20] ;  /* 0x0001e400ff1877ac */ /* 0x000e620008000800 */
[----:B------:R-:W1:Y:S01]  /*1410*/  LDCU.64 UR8, c[0x0][0xf28] ;  /* 0x0001e500ff0877ac */ /* 0x000e620008000a00 */
[----:B--2---:R-:W-:Y:S02]  /*1420*/  UISETP.NE.AND UP3, UPT, UR18, 0x1, UPT ;  /* 0x000000011200788c */ /* 0x004fe4000bf65270 */
[----:B----4-:R-:W-:Y:S02]  /*1430*/  UIMAD.WIDE.U32 UR10, UR7, UR19, URZ ;  /* 0x00000013070a72a5 */ /* 0x010fe4000f8e00ff */
[----:B---3--:R-:W-:-:S02]  /*1440*/  UIMAD.WIDE.U32 UR12, UR6, UR16, URZ ;  /* 0x00000010060c72a5 */ /* 0x008fc4000f8e00ff */
[----:B-1----:R-:W-:Y:S02]  /*1450*/  UISETP.NE.AND UP0, UPT, UR23, 0x1, UPT ;  /* 0x000000011700788c */ /* 0x002fe4000bf05270 */
[----:B------:R-:W-:Y:S01]  /*1460*/  UIMAD.WIDE.U32 UR4, UR28, UR16, URZ ;  /* 0x000000101c0472a5 */ /* 0x000fe2000f8e00ff */
[----:B------:R-:W-:Y:S02]  /*1470*/  UMOV UR10, UR11 ;  /* 0x0000000b000a7c82 */ /* 0x000fe40008000000 */
[----:B------:R-:W-:Y:S01]  /*1480*/  UMOV UR12, UR13 ;  /* 0x0000000d000c7c82 */ /* 0x000fe20008000000 */
[----:B------:R-:W-:Y:S02]  /*1490*/  @UP3 USHF.R.U32.HI UR7, URZ, UR24, UR10 ;  /* 0x00000018ff073299 */ /* 0x000fe4000801160a */
[----:B------:R-:W-:Y:S01]  /*14a0*/  UISETP.NE.AND UP2, UPT, UR22, 0x1, UPT ;  /* 0x000000011600788c */ /* 0x000fe2000bf45270 */
[----:B------:R-:W-:Y:S02]  /*14b0*/  UMOV UR4, UR5 ;  /* 0x0000000500047c82 */ /* 0x000fe40008000000 */
[----:B------:R-:W-:-:S02]  /*14c0*/  @UP0 USHF.R.U32.HI UR6, URZ, UR17, UR12 ;  /* 0x00000011ff060299 */ /* 0x000fc4000801160c */
[----:B------:R-:W-:Y:S02]  /*14d0*/  USHF.R.U32.HI UR4, URZ, UR17, UR4 ;  /* 0x00000011ff047299 */ /* 0x000fe40008011604 */
[----:B------:R-:W-:Y:S02]  /*14e0*/  UIMAD.WIDE.U32 UR12, UR20, UR19, URZ ;  /* 0x00000013140c72a5 */ /* 0x000fe4000f8e00ff */
[----:B------:R-:W-:Y:S02]  /*14f0*/  UIMAD.WIDE.U32 UR10, UR7, UR8, URZ ;  /* 0x00000008070a72a5 */ /* 0x000fe4000f8e00ff */
[----:B------:R-:W-:Y:S02]  /*1500*/  UIMAD.WIDE.U32 UR14, UR6, UR8, URZ ;  /* 0x00000008060e72a5 */ /* 0x000fe4000f8e00ff */
[----:B------:R-:W-:-:S03]  /*1510*/  USEL UR5, UR28, UR4, !UP0 ;  /* 0x000000041c057287 */ /* 0x000fc6000c000000 */
[----:B------:R-:W-:Y:S01]  /*1520*/  UMOV UR4, UR13 ;  /* 0x0000000d00047c82 */ /* 0x000fe20008000000 */
[----:B------:R-:W-:Y:S01]  /*1530*/  UMOV UR10, UR11 ;  /* 0x0000000b000a7c82 */ /* 0x000fe20008000000 */
[----:B------:R-:W-:Y:S02]  /*1540*/  USHF.R.U32.HI UR4, URZ, UR24, UR4 ;  /* 0x00000018ff047299 */ /* 0x000fe40008011604 */
[----:B------:R-:W-:Y:S01]  /*1550*/  @UP2 USHF.R.U32.HI UR7, URZ, UR9, UR10 ;  /* 0x00000009ff072299 */ /* 0x000fe2000801160a */
[----:B------:R-:W-:Y:S01]  /*1560*/  UMOV UR14, UR15 ;  /* 0x0000000f000e7c82 */ /* 0x000fe20008000000 */
[----:B------:R-:W-:Y:S02]  /*1570*/  USEL UR4, UR20, UR4, !UP3 ;  /* 0x0000000414047287 */ /* 0x000fe4000d800000 */
[----:B------:R-:W-:Y:S02]  /*1580*/  @UP2 USHF.R.U32.HI UR6, URZ, UR9, UR14 ;  /* 0x00000009ff062299 */ /* 0x000fe4000801160e */
[----:B------:R-:W-:-:S02]  /*1590*/  UIMAD UR7, UR7, UR22, URZ ;  /* 0x00000016070772a4 */ /* 0x000fc4000f8e02ff */
[----:B------:R-:W-:Y:S02]  /*15a0*/  UIMAD UR12, UR6, UR22, URZ ;  /* 0x00000016060c72a4 */ /* 0x000fe4000f8e02ff */
[----:B------:R-:W-:Y:S02]  /*15b0*/  UISETP.GE.AND UP0, UPT, UR4, UR7, UPT ;  /* 0x000000070400728c */ /* 0x000fe4000bf06270 */
[----:B------:R-:W-:Y:S02]  /*15c0*/  UIMAD.WIDE.U32 UR10, UR4, UR8, URZ ;  /* 0x00000008040a72a5 */ /* 0x000fe4000f8e00ff */
[----:B------:R-:W-:Y:S02]  /*15d0*/  UISETP.GE.OR UP0, UPT, UR5, UR12, UP0 ;  /* 0x0000000c0500728c */ /* 0x000fe40008706670 */
[----:B------:R-:W-:Y:S02]  /*15e0*/  UIMAD.WIDE.U32 UR12, UR5, UR8, URZ ;  /* 0x00000008050c72a5 */ /* 0x000fe4000f8e00ff */
[----:B------:R-:W-:Y:S01]  /*15f0*/  UIADD3 UR10, UPT, UPT, -UR4, URZ, URZ ;  /* 0x000000ff040a7290 */ /* 0x000fe2000fffe1ff */
[----:B------:R-:W-:Y:S01]  /*1600*/  UMOV UR8, UR11 ;  /* 0x0000000b00087c82 */ /* 0x000fe20008000000 */
[----:B------:R-:W-:-:S02]  /*1610*/  UIADD3 UR11, UPT, UPT, -UR5, URZ, URZ ;  /* 0x000000ff050b7290 */ /* 0x000fc4000fffe1ff */
[----:B------:R-:W-:-:S03]  /*1620*/  USHF.R.U32.HI UR8, URZ, UR9, UR8 ;  /* 0x00000009ff087299 */ /* 0x000fc60008011608 */
[----:B------:R-:W-:Y:S01]  /*1630*/  @!UP0 UMOV UR7, UR13 ;  /* 0x0000000d00078c82 */ /* 0x000fe20008000000 */
[----:B------:R-:W-:Y:S02]  /*1640*/  UIMAD UR20, UR18, UR10, UR20 ;  /* 0x0000000a121472a4 */ /* 0x000fe4000f8e0214 */
[----:B------:R-:W-:Y:S02]  /*1650*/  USEL UR8, UR4, UR8, !UP2 ;  /* 0x0000000804087287 */ /* 0x000fe4000d000000 */
[----:B------:R-:W-:Y:S02]  /*1660*/  @!UP0 USHF.R.U32.HI UR7, URZ, UR9, UR7 ;  /* 0x00000009ff078299 */ /* 0x000fe40008011607 */
[----:B------:R-:W-:Y:S02]  /*1670*/  UIADD3 UR9, UPT, UPT, -UR8, URZ, URZ ;  /* 0x000000ff08097290 */ /* 0x000fe4000fffe1ff */
[----:B------:R-:W-:Y:S02]  /*1680*/  @!UP0 USEL UR7, UR5, UR7, !UP2 ;  /* 0x0000000705078287 */ /* 0x000fe4000d000000 */
[----:B------:R-:W-:-:S02]  /*1690*/  UIMAD UR9, UR22, UR9, UR4 ;  /* 0x00000009160972a4 */ /* 0x000fc4000f8e0204 */
[----:B------:R-:W-:Y:S02]  /*16a0*/  @!UP0 UIADD3 UR8, UPT, UPT, UR8, -UR7, URZ ;  /* 0x8000000708088290 */ /* 0x000fe4000fffe0ff */
[----:B------:R-:W-:Y:S02]  /*16b0*/  @!UP0 UIMAD UR6, UR9, UR6, UR7 ;  /* 0x00000006090682a4 */ /* 0x000fe4000f8e0207 */
[----:B------:R-:W-:Y:S02]  /*16c0*/  @!UP0 UIMAD UR4, UR8, UR22, UR5 ;  /* 0x00000016080482a4 */ /* 0x000fe4000f8e0205 */
[----:B------:R-:W-:Y:S02]  /*16d0*/  UIMAD UR28, UR23, UR11, UR28 ;  /* 0x0000000b171c72a4 */ /* 0x000fe4000f8e021c */
[----:B------:R-:W-:Y:S01]  /*16e0*/  UIMAD UR20, UR4, UR18, UR20 ;  /* 0x00000012041472a4 */ /* 0x000fe2000f8e0214 */
[----:B------:R-:W-:Y:S02]  /*16f0*/  @!UP0 UMOV UR5, UR6 ;  /* 0x0000000600058c82 */ /* 0x000fe40008000000 */
[----:B------:R-:W-:-:S12]  /*1700*/  UIMAD UR28, UR5, UR23, UR28 ;  /* 0x00000017051c72a4 */ /* 0x000fd8000f8e021c */
.L_x_18:
[----:B------:R-:W-:Y:S02]  /*1710*/  UISETP.NE.AND UP2, UPT, UR25, 0x1, UPT ;  /* 0x000000011900788c */ /* 0x000fe4000bf45270 */
[----:B------:R-:W-:Y:S02]  /*1720*/  USHF.L.U32 UR4, UR65, 0x7, URZ ;  /* 0x0000000741047899 */ /* 0x000fe400080006ff */
[----:B------:R-:W-:Y:S02]  /*1730*/  ULOP3.LUT UR50, UR50, 0xe00, URZ, 0xc0, !UPT ;  /* 0x00000e0032327892 */ /* 0x000fe4000f8ec0ff */
[----:B------:R-:W-:Y:S02]  /*1740*/  ULOP3.LUT UR45, UR45, 0xffff, URZ, 0xc0, !UPT ;  /* 0x0000ffff2d2d7892 */ /* 0x000fe4000f8ec0ff */
[----:B------:R-:W-:Y:S02]  /*1750*/  UISETP.NE.AND UP0, UPT, UR21, 0x2, UPT ;  /* 0x000000021500788c */ /* 0x000fe4000bf05270 */
[----:B------:R-:W-:-:S02]  /*1760*/  ULOP3.LUT UR62, UR62, 0x60, URZ, 0xc0, !UPT ;  /* 0x000000603e3e7892 */ /* 0x000fc4000f8ec0ff */
[----:B------:R-:W-:Y:S02]  /*1770*/  ULOP3.LUT UR46, UR46, 0x3000, URZ, 0xc0, !UPT ;  /* 0x000030002e2e7892 */ /* 0x000fe4000f8ec0ff */
[----:B------:R-:W-:Y:S02]  /*1780*/  ULOP3.LUT UR63, UR4, 0x80, URZ, 0xc0, !UPT ;  /* 0x00000080043f7892 */ /* 0x000fe4000f8ec0ff */
[----:B------:R-:W-:Y:S02]  /*1790*/  USHF.R.U32.HI UR47, URZ, 0xa, UR50 ;  /* 0x0000000aff2f7899 */ /* 0x000fe40008011632 */
[----:B------:R-:W-:Y:S01]  /*17a0*/  USHF.L.U32 UR45, UR26, UR45, URZ ;  /* 0x0000002d1a2d7299 */ /* 0x000fe200080006ff */
[----:B------:R-:W-:Y:S11]  /*17b0*/  BRA.U UP2, `(.L_x_19) ;  /* 0x0000000102407547 */ /* 0x000ff6000b800000 */
[----:B------:R-:W2:Y:S01]  /*17c0*/  LDCU.128 UR8, c[0x0][0xf10] ;  /* 0x0001e200ff0877ac */ /* 0x000ea20008000c00 */
[----:B------:R-:W3:Y:S01]  /*17d0*/  LDCU UR12, c[0x0][0xf0c] ;  /* 0x0001e180ff0c77ac */ /* 0x000ee20008000800 */
[----:B------:R-:W4:Y:S01]  /*17e0*/  LDCU UR13, c[0x0][0xf20] ;  /* 0x0001e400ff0d77ac */ /* 0x000f220008000800 */
[----:B--2---:R-:W-:Y:S02]  /*17f0*/  UIMAD.WIDE.U32 UR4, UR28, UR8, URZ ;  /* 0x000000081c0472a5 */ /* 0x004fe4000f8e00ff */
[----:B------:R-:W-:Y:S02]  /*1800*/  UIMAD.WIDE.U32 UR6, UR20, UR11, URZ ;  /* 0x0000000b140672a5 */ /* 0x000fe4000f8e00ff */
[----:B---3--:R-:W-:Y:S02]  /*1810*/  UISETP.NE.AND UP2, UPT, UR12, 0x1, UPT ;  /* 0x000000010c00788c */ /* 0x008fe4000bf45270 */
[----:B------:R-:W-:-:S03]  /*1820*/  USHF.R.U32.HI UR5, URZ, UR9, UR5 ;  /* 0x00000009ff057299 */ /* 0x000fc60008011605 */
[----:B------:R-:W-:Y:S01]  /*1830*/  UMOV UR4, UR7 ;  /* 0x0000000700047c82 */ /* 0x000fe20008000000 */
[----:B------:R-:W-:Y:S02]  /*1840*/  USEL UR5, UR28, UR5, !UP2 ;  /* 0x000000051c057287 */ /* 0x000fe4000d000000 */
[----:B------:R-:W-:Y:S02]  /*1850*/  UISETP.NE.AND UP2, UPT, UR10, 0x1, UPT ;  /* 0x000000010a00788c */ /* 0x000fe4000bf45270 */
[----:B----4-:R-:W-:-:S04]  /*1860*/  USHF.R.U32.HI UR4, URZ, UR13, UR4 ;  /* 0x0000000dff047299 */ /* 0x010fc80008011604 */
[----:B------:R-:W-:-:S04]  /*1870*/  USEL UR4, UR20, UR4, !UP2 ;  /* 0x0000000414047287 */ /* 0x000fc8000d000000 */
[----:B------:R-:W-:Y:S02]  /*1880*/  UIADD3 UR6, UPT, UPT, UR5, -UR4, URZ ;  /* 0x8000000405067290 */ /* 0x000fe4000fffe0ff */
[----:B------:R-:W-:Y:S02]  /*1890*/  UIADD3 UR4, UPT, UPT, -UR5, UR4, URZ ;  /* 0x0000000405047290 */ /* 0x000fe4000fffe1ff */
[----:B------:R-:W-:Y:S02]  /*18a0*/  UIMAD UR20, UR6, UR10, UR20 ;  /* 0x0000000a061472a4 */ /* 0x000fe4000f8e0214 */
[----:B------:R-:W-:-:S12]  /*18b0*/  UIMAD UR28, UR4, UR12, UR28 ;  /* 0x0000000c041c72a4 */ /* 0x000fd8000f8e021c */
.L_x_19:
[----:B------:R-:W-:Y:S05]  /*18c0*/  BRA.U !UP6, `(.L_x_20) ;  /* 0x000000010e0c7547 */ /* 0x000fea000b800000 */
[----:B------:R-:W-:Y:S01]  /*18d0*/  UCGABAR_WAIT ;  /* 0x0000000000007dc7 */ /* 0x000fe20008000000 */
[----:B------:R-:W-:Y:S01]  /*18e0*/  CCTL.IVALL ;  /* 0x00000000ff00798f */ /* 0x000fe20002000000 */
[----:B------:R-:W-:Y:S05]  /*18f0*/  BRA `(.L_x_21) ;  /* 0x0000000000047947 */ /* 0x000fea0003800000 */
.L_x_20:
[----:B------:R-:W-:Y:S06]  /*1900*/  BAR.SYNC.DEFER_BLOCKING 0x0 ;  /* 0x0000000000007b1d */ /* 0x000fec0000010000 */
.L_x_21:
[----:B------:R-:W-:Y:S05]  /*1910*/  BRA.U UP0, `(.L_x_22) ;  /* 0x0000001500a07547 */ /* 0x000fea000b800000 */
[----:B------:R-:W2:Y:S01]  /*1920*/  LDCU UR6, c[0x0][0x38c] ;  /* 0x00007180ff0677ac */ /* 0x000ea20008000800 */
[----:B------:R-:W3:Y:S01]  /*1930*/  S2UR UR8, SR_CgaCtaId ;  /* 0x00000000000879c3 */ /* 0x000ee20000008800 */
[----:B------:R-:W-:Y:S01]  /*1940*/  PLOP3.LUT P2, PT, PT, PT, UP4, 0x80, 0x8 ;  /* 0x000000000008781c */ /* 0x000fe20003f4f048 */
[----:B------:R-:W-:Y:S01]  /*1950*/  IMAD.MOV.U32 R12, RZ, RZ, 0x1 ;  /* 0x00000001ff0c7424 */ /* 0x000fe200078e00ff */
[----:B------:R-:W-:Y:S01]  /*1960*/  UMOV UR7, 0x400 ;  /* 0x0000040000077882 */ /* 0x000fe20000000000 */
[----:B------:R-:W-:Y:S01]  /*1970*/  UISETP.NE.AND UP1, UPT, UR21, URZ, UPT ;  /* 0x000000ff1500728c */ /* 0x000fe2000bf25270 */
[----:B------:R-:W-:Y:S02]  /*1980*/  ISETP.NE.AND P3, PT, R3, RZ, P4 ;  /* 0x000000ff0300720c */ /* 0x000fe40002765270 */
[----:B------:R-:W-:Y:S02]  /*1990*/  CS2R R10, SRZ ;  /* 0x00000000000a7805 */ /* 0x000fe4000001ff00 */
[----:B------:R-:W-:Y:S01]  /*19a0*/  PLOP3.LUT P2, PT, P2, PT, PT, 0x8, 0x80 ;  /* 0x000000000080781c */ /* 0x000fe2000174e170 */
[----:B------:R-:W-:Y:S01]  /*19b0*/  IMAD.MOV.U32 R9, RZ, RZ, RZ ;  /* 0x000000ffff097224 */ /* 0x000fe200078e00ff */
[----:B------:R-:W4:Y:S01]  /*19c0*/  LDCU UR57, c[0x0][0x370] ;  /* 0x00006e00ff3977ac */ /* 0x000f220008000800 */
[----:B------:R-:W-:Y:S01]  /*19d0*/  IMAD.MOV.U32 R8, RZ, RZ, 0x1 ;  /* 0x00000001ff087424 */ /* 0x000fe200078e00ff */
[----:B------:R-:W-:Y:S01]  /*19e0*/  USEL UR37, UR52, 0x2, UP1 ;  /* 0x0000000234257887 */ /* 0x000fe20008800000 */
[----:B------:R-:W1:Y:S01]  /*19f0*/  LDCU.64 UR42, c[0x0][0x348] ;  /* 0x00006900ff2a77ac */ /* 0x000e620008000a00 */
[----:B--2---:R-:W-:-:S02]  /*1a00*/  UIADD3 UR5, UPT, UPT, UR6, 0xff, URZ ;  /* 0x000000ff06057890 */ /* 0x004fc4000fffe0ff */
[----:B------:R-:W-:Y:S02]  /*1a10*/  UIADD3 UR62, UPT, UPT, UR63, UR62, URZ ;  /* 0x0000003e3f3e7290 */ /* 0x000fe4000fffe0ff */
[----:B------:R-:W-:Y:S02]  /*1a20*/  USHF.R.S32.HI UR4, URZ, 0x1f, UR5 ;  /* 0x0000001fff047899 */ /* 0x000fe40008011405 */
[----:B---3--:R-:W-:Y:S02]  /*1a30*/  ULEA UR7, UR8, UR7, 0x18 ;  /* 0x0000000708077291 */ /* 0x008fe4000f8ec0ff */
[----:B------:R-:W-:Y:S02]  /*1a40*/  ULEA.HI UR4, UR4, UR5, URZ, 0x8 ;  /* 0x0000000504047291 */ /* 0x000fe4000f8f40ff */
[----:B------:R-:W-:Y:S02]  /*1a50*/  UIADD3 UR64, UPT, UPT, UR6, 0x1fe, URZ ;  /* 0x000001fe06407890 */ /* 0x000fe4000fffe0ff */
[----:B------:R-:W-:-:S02]  /*1a60*/  USHF.R.S32.HI UR59, URZ, 0x8, UR4 ;  /* 0x00000008ff3b7899 */ /* 0x000fc40008011404 */
[----:B------:R-:W-:Y:S02]  /*1a70*/  UIADD3 UR4, UPT, UPT, UR6, -0x1, URZ ;  /* 0xffffffff06047890 */ /* 0x000fe4000fffe0ff */
[----:B------:R-:W-:Y:S02]  /*1a80*/  UISETP.LT.U32.AND UP0, UPT, UR59, 0x4, UPT ;  /* 0x000000043b00788c */ /* 0x000fe4000bf01070 */
[----:B------:R-:W-:Y:S02]  /*1a90*/  UISETP.GE.U32.AND UP2, UPT, UR4, -0x1ff, UPT ;  /* 0xfffffe010400788c */ /* 0x000fe4000bf46070 */
[----:B------:R-:W-:Y:S01]  /*1aa0*/  USEL UR58, UR59, 0x4, UP0 ;  /* 0x000000043b3a7887 */ /* 0x000fe20008000000 */
[----:B------:R-:W2:Y:S03]  /*1ab0*/  LDCU UR56, c[0x0][0x374] ;  /* 0x00006e80ff3877ac */ /* 0x000ea60008000800 */
[----:B------:R-:W-:-:S02]  /*1ac0*/  UIADD3 UR4, UPT, UPT, UR58, -0x1, URZ ;  /* 0xffffffff3a047890 */ /* 0x000fc4000fffe0ff */
[----:B------:R-:W-:-:S03]  /*1ad0*/  UIADD3 UR52, UPT, UPT, UR7, 0x32800, UR50 ;  /* 0x0003280007347890 */ /* 0x000fc6000fffe032 */
[----:B------:R-:W-:Y:S02]  /*1ae0*/  @UP2 UIADD3 UR4, UPT, UPT, UR58, URZ, URZ ;  /* 0x000000ff3a042290 */ /* 0x000fe4000fffe0ff */
[----:B------:R-:W-:Y:S02]  /*1af0*/  UIADD3 UR61, UPT, UPT, UR59, -UR58, URZ ;  /* 0x8000003a3b3d7290 */ /* 0x000fe4000fffe0ff */
[----:B------:R-:W-:Y:S02]  /*1b00*/  UIADD3 UR51, UPT, UPT, UR4, 0x1, URZ ;  /* 0x0000000104337890 */ /* 0x000fe4000fffe0ff */
[----:B------:R-:W-:Y:S01]  /*1b10*/  UIADD3 UR60, UPT, UPT, -UR4, URZ, URZ ;  /* 0x000000ff043c7290 */ /* 0x000fe2000fffe1ff */
[----:B-1--4-:R-:W-:-:S11]  /*1b20*/  UMOV UR15, URZ ;  /* 0x000000ff000f7c82 */ /* 0x012fd60008000000 */
.L_x_46:
[----:B-1----:R-:W1:Y:S02]  /*1b30*/  S2UR UR4, SR_CgaCtaId ;  /* 0x00000000000479c3 */ /* 0x002e640000008800 */
[----:B-1----:R-:W-:-:S09]  /*1b40*/  UISETP.NE.AND UP0, UPT, UR4, URZ, UPT ;  /* 0x000000ff0400728c */ /* 0x002fd2000bf05270 */
[----:B---3--:R-:W-:Y:S05]  /*1b50*/  BRA.U UP0, `(.L_x_23) ;  /* 0x0000000100287547 */ /* 0x008fea000b800000 */
[----:B------:R-:W-:Y:S02]  /*1b60*/  LEA R0, R9, UR7, 0x3 ;  /* 0x0000000709007c11 */ /* 0x000fe4000f8e18ff */
[----:B------:R-:W-:-:S04]  /*1b70*/  SHF.L.U32 R3, R8, 0x1f, RZ ;  /* 0x0000001f08037819 */ /* 0x000fc800000006ff */
[----:B------:R-:W1:Y:S02]  /*1b80*/  SYNCS.PHASECHK.TRANS64.TRYWAIT P0, [R0+URZ+0xd0], R3 ;  /* 0x0000d003000075a7 */ /* 0x000e6400080011ff */
[----:B-1----:R-:W-:Y:S05]  /*1b90*/  @!P0 BRA `(.L_x_24) ;  /* 0x000000ac00c88947 */ /* 0x002fea0003800000 */
.L_x_153:
[----:B------:R3:W-:Y:S01]  /*1ba0*/  SYNCS.ARRIVE.TRANS64.A1T0 RZ, [R0+URZ+0xc0], RZ ;  /* 0x0000c0ff00ff79a7 */ /* 0x0007e200081000ff */
[----:B------:R-:W-:-:S05]  /*1bb0*/  VIADD R9, R9, 0x1 ;  /* 0x0000000109097836 */ /* 0x000fca0000000000 */
[----:B------:R-:W-:-:S04]  /*1bc0*/  ISETP.NE.AND P0, PT, R9, 0x2, PT ;  /* 0x000000020900780c */ /* 0x000fc80003f05270 */
[----:B-1----:R-:W-:Y:S02]  /*1bd0*/  SEL R3, RZ, 0x1, P0 ;  /* 0x00000001ff037807 */ /* 0x002fe40000000000 */
[----:B------:R-:W-:Y:S02]  /*1be0*/  SEL R9, R9, RZ, P0 ;  /* 0x000000ff09097207 */ /* 0x000fe40000000000 */
[----:B------:R-:W-:Y:S02]  /*1bf0*/  LOP3.LUT R8, R8, R3, RZ, 0x3c, !PT ;  /* 0x0000000308087212 */ /* 0x000fe400078e3cff */
.L_x_23:
[----:B------:R-:W-:Y:S01]  /*1c00*/  ULEA UR4, UR15, UR7, 0x3 ;  /* 0x000000070f047291 */ /* 0x000fe2000f8e18ff */
[----:B---3--:R-:W-:Y:S01]  /*1c10*/  SHF.L.U32 R0, R12, 0x1f, RZ ;  /* 0x0000001f0c007819 */ /* 0x008fe200000006ff */
[----:B------:R-:W-:Y:S02]  /*1c20*/  UISETP.GE.U32.AND UP0, UPT, UR64, 0x1ff, UPT ;  /* 0x000001ff4000788c */ /* 0x000fe4000bf06070 */
[----:B------:R-:W-:Y:S02]  /*1c30*/  ULEA UR27, UR20, UR62, 0x8 ;  /* 0x0000003e141b7291 */ /* 0x000fe4000f8e40ff */
[----:B------:R-:W-:Y:S01]  /*1c40*/  ULEA UR19, UR20, UR66, 0x1 ;  /* 0x0000004214137291 */ /* 0x000fe2000f8e08ff */
[----:B------:R-:W-:Y:S02]  /*1c50*/  UMOV UR14, URZ ;  /* 0x000000ff000e7c82 */ /* 0x000fe40008000000 */
[----:B------:R1:W3:Y:S01]  /*1c60*/  SYNCS.PHASECHK.TRANS64.TRYWAIT P1, [UR4+0x20], R0 ;  /* 0x00002000ff0075a7 */ /* 0x0002e20008021104 */
[----:B------:R-:W-:-:S04]  /*1c70*/  ULEA.HI UR4, UR28, UR28, URZ, 0x1 ;  /* 0x0000001c1c047291 */ /* 0x000fc8000f8f08ff */
[----:B------:R-:W-:Y:S02]  /*1c80*/  USHF.L.U32 UR35, UR4, 0x7, URZ ;  /* 0x0000000704237899 */ /* 0x000fe400080006ff */
[----:B------:R-:W-:Y:S02]  /*1c90*/  ULOP3.LUT UR12, UR4, 0xfffffffe, URZ, 0xc0, !UPT ;  /* 0xfffffffe040c7892 */ /* 0x000fe4000f8ec0ff */
[----:B------:R-:W-:Y:S02]  /*1ca0*/  ULOP3.LUT UR35, UR63, 0xffffff00, UR35, 0xf8, !UPT ;  /* 0xffffff003f237892 */ /* 0x000fe4000f8ef823 */
[----:B------:R-:W-:Y:S01]  /*1cb0*/  ULOP3.LUT UR12, UR12, 0x1, UR65, 0xf8, !UPT ;  /* 0x000000010c0c7892 */ /* 0x000fe2000f8ef841 */
[----:B------:R-:W-:Y:S11]  /*1cc0*/  BRA.U !UP0, `(.L_x_25) ;  /* 0x00000005082c7547 */ /* 0x000ff6000b800000 */
[----:B------:R-:W-:Y:S01]  /*1cd0*/  UMOV UR29, UR60 ;  /* 0x0000003c001d7c82 */ /* 0x000fe20008000000 */
[----:B------:R-:W-:Y:S01]  /*1ce0*/  UMOV UR4, UR15 ;  /* 0x0000000f00047c82 */ /* 0x000fe20008000000 */
[----:B------:R-:W-:Y:S01]  /*1cf0*/  UMOV UR11, URZ ;  /* 0x000000ff000b7c82 */ /* 0x000fe20008000000 */
[----:B------:R-:W-:Y:S01]  /*1d00*/  UMOV UR20, UR47 ;  /* 0x0000002f00147c82 */ /* 0x000fe20008000000 */
[----:B------:R-:W-:-:S05]  /*1d10*/  UMOV UR34, URZ ;  /* 0x000000ff00227c82 */ /* 0x000fca0008000000 */
.L_x_33:
[----:B------:R-:W-:Y:S01]  /*1d20*/  ULEA UR5, UR4, UR7, 0x3 ;  /* 0x0000000704057291 */ /* 0x000fe2000f8e18ff */
[----:B---3--:R-:W-:Y:S01]  /*1d30*/  @P4 MOV R2, 0x13000 ;  /* 0x0001300000024802 */ /* 0x008fe20000000f00 */
[----:B--23--:R-:W-:Y:S10]  /*1d40*/  @P1 BRA `(.L_x_26) ;  /* 0x00000000000c1947 */ /* 0x00cff40003800000 */
[----:B------:R-:W-:-:S04]  /*1d50*/  SHF.L.U32 R3, R12, 0x1f, RZ ;  /* 0x0000001f0c037819 */ /* 0x000fc800000006ff */
[----:B------:R-:W3:Y:S02]  /*1d60*/  SYNCS.PHASECHK.TRANS64.TRYWAIT P0, [UR5+0x20], R3 ;  /* 0x00002003ff0075a7 */ /* 0x000ee40008001105 */
[----:B---3--:R-:W-:Y:S05]  /*1d70*/  @!P0 BRA `(.L_x_27) ;  /* 0x000000ac00648947 */ /* 0x008fea0003800000 */
.L_x_26:
[----:B------:R3:W-:Y:S01]  /*1d80*/  @P4 SYNCS.ARRIVE.TRANS64 RZ, [UR5], R2 ;  /* 0x00000002ffff49a7 */ /* 0x0007e20008000005 */
[----:B------:R-:W-:Y:S02]  /*1d90*/  ULOP3.LUT UR6, UR37, 0x2, URZ, 0xfc, !UPT ;  /* 0x0000000225067892 */ /* 0x000fe4000f8efcff */
[----:B------:R-:W-:Y:S02]  /*1da0*/  UIADD3 UR29, UPT, UPT, UR29, 0x1, URZ ;  /* 0x000000011d1d7890 */ /* 0x000fe4000fffe0ff */
[----:B------:R-:W-:Y:S02]  /*1db0*/  UISETP.NE.AND UP0, UPT, UR6, 0x2, UPT ;  /* 0x000000020600788c */ /* 0x000fe4000bf05270 */
[----:B------:R-:W-:-:S07]  /*1dc0*/  UISETP.NE.AND UP4, UPT, UR29, 0x1, UPT ;  /* 0x000000011d00788c */ /* 0x000fce000bf85270 */
[----:B------:R-:W-:Y:S05]  /*1dd0*/  BRA.U UP0, `(.L_x_28) ;  /* 0x0000000100047547 */ /* 0x000fea000b800000 */
[----:B--2---:R-:W-:Y:S05]  /*1de0*/  BPT.TRAP 0x1 ;  /* 0x000000040000795c */ /* 0x004fea0000300000 */
.L_x_28:
[----:B------:R-:W-:Y:S04]  /*1df0*/  BSSY.RECONVERGENT B0, `(.L_x_29) ;  /* 0x0000003000007945 */ /* 0x000fe80003800200 */
[----:B------:R-:W-:Y:S05]  /*1e00*/  @!P3 BRA `(.L_x_30) ;  /* 0x000000000004b947 */ /* 0x000fea0003800000 */
[----:B--2---:R-:W-:Y:S05]  /*1e10*/  BPT.TRAP 0x1 ;  /* 0x000000040000795c */ /* 0x004fea0000300000 */
.L_x_30:
[----:B--2---:R-:W-:Y:S05]  /*1e20*/  BSYNC.RECONVERGENT B0 ;  /* 0x0000000000007941 */ /* 0x004fea0003800200 */
.L_x_29:
[----:B------:R-:W-:Y:S01]  /*1e30*/  UIADD3 UR6, UPT, UPT, UR4, 0x1, URZ ;  /* 0x0000000104067890 */ /* 0x000fe2000fffe0ff */
[----:B------:R-:W-:Y:S01]  /*1e40*/  BSSY.RECONVERGENT B0, `(.L_x_31) ;  /* 0x000002d000007945 */ /* 0x000fe20003800200 */
[----:B------:R-:W-:Y:S02]  /*1e50*/  ELECT P0, URZ, PT ;  /* 0x0000000000ff782f */ /* 0x000fe40003800000 */
[----:B------:R-:W-:-:S04]  /*1e60*/  UISETP.NE.AND UP0, UPT, UR6, 0x4, UPT ;  /* 0x000000040600788c */ /* 0x000fc8000bf05270 */
[----:B------:R-:W-:Y:S02]  /*1e70*/  USEL UR8, URZ, 0x1, UP0 ;  /* 0x00000001ff087887 */ /* 0x000fe40008000000 */
[----:B------:R-:W-:-:S04]  /*1e80*/  USEL UR15, UR6, URZ, UP0 ;  /* 0x000000ff060f7287 */ /* 0x000fc80008000000 */
[----:B------:R-:W-:Y:S01]  /*1e90*/  ULEA UR6, UR15, UR7, 0x3 ;  /* 0x000000070f067291 */ /* 0x000fe2000f8e18ff */
[----:B------:R-:W-:-:S04]  /*1ea0*/  LOP3.LUT R12, R12, UR8, RZ, 0x3c, !PT ;  /* 0x000000080c0c7c12 */ /* 0x000fc8000f8e3cff */
[----:B-1----:R-:W-:-:S04]  /*1eb0*/  SHF.L.U32 R0, R12, 0x1f, RZ ;  /* 0x0000001f0c007819 */ /* 0x002fc800000006ff */
[----:B------:R1:W2:Y:S01]  /*1ec0*/  SYNCS.PHASECHK.TRANS64.TRYWAIT P1, [UR6+0x20], R0 ;  /* 0x00002000ff0075a7 */ /* 0x0002a20008021106 */
[----:B------:R-:W-:Y:S05]  /*1ed0*/  @!P0 BRA `(.L_x_32) ;  /* 0x00000000008c8947 */ /* 0x000fea0003800000 */
[----:B------:R-:W-:Y:S02]  /*1ee0*/  USHF.L.U32 UR32, UR4, 0xe, URZ ;  /* 0x0000000e04207899 */ /* 0x000fe400080006ff */
[----:B------:R-:W-:Y:S02]  /*1ef0*/  UIADD3 UR40, UP3, UPT, UR42, 0x80, URZ ;  /* 0x000000802a287890 */ /* 0x000fe4000ff7e0ff */
[----:B------:R-:W-:Y:S02]  /*1f00*/  UIADD3 UR38, UP2, UPT, UR42, 0x180, URZ ;  /* 0x000001802a267890 */ /* 0x000fe4000ff5e0ff */
[----:B------:R-:W-:Y:S02]  /*1f10*/  ULOP3.LUT UR24, UR32, UR46, URZ, 0xfc, !UPT ;  /* 0x0000002e20187292 */ /* 0x000fe4000f8efcff */
[----:B------:R-:W-:Y:S02]  /*1f20*/  ULEA UR8, UR4, UR7, 0xb ;  /* 0x0000000704087291 */ /* 0x000fe4000f8e58ff */
[----:B------:R-:W-:-:S02]  /*1f30*/  UIADD3 UR30, UP1, UPT, UR42, 0x280, URZ ;  /* 0x000002802a1e7890 */ /* 0x000fc4000ff3e0ff */
[----:B------:R-:W-:Y:S02]  /*1f40*/  ULEA UR16, UR4, UR50, 0xc ;  /* 0x0000003204107291 */ /* 0x000fe4000f8e60ff */
[----:B------:R-:W-:Y:S02]  /*1f50*/  UIADD3 UR22, UP0, UPT, UR42, 0x380, URZ ;  /* 0x000003802a167890 */ /* 0x000fe4000ff1e0ff */
[----:B------:R-:W-:Y:S02]  /*1f60*/  ULOP3.LUT UR33, UR5, 0xfefffff8, URZ, 0xc0, !UPT ;  /* 0xfefffff805217892 */ /* 0x000fe4000f8ec0ff */
[----:B------:R-:W-:Y:S02]  /*1f70*/  UIADD3.X UR41, UPT, UPT, URZ, UR43, URZ, UP3, !UPT ;  /* 0x0000002bff297290 */ /* 0x000fe40009ffe4ff */
[----:B------:R-:W-:Y:S02]  /*1f80*/  UIADD3 UR32, UPT, UPT, UR7, 0x10800, UR32 ;  /* 0x0001080007207890 */ /* 0x000fe4000fffe020 */
[----:B------:R-:W-:-:S02]  /*1f90*/  UIADD3.X UR39, UPT, UPT, URZ, UR43, URZ, UP2, !UPT ;  /* 0x0000002bff277290 */ /* 0x000fc400097fe4ff */
[----:B------:R-:W-:Y:S02]  /*1fa0*/  UIADD3 UR24, UPT, UPT, UR7, 0x20800, UR24 ;  /* 0x0002080007187890 */ /* 0x000fe4000fffe018 */
[----:B------:R-:W-:Y:S02]  /*1fb0*/  UPRMT UR6, URZ, 0x5410, UR45 ;  /* 0x00005410ff067896 */ /* 0x000fe4000800002d */
[----:B------:R-:W-:Y:S02]  /*1fc0*/  UIADD3.X UR31, UPT, UPT, URZ, UR43, URZ, UP1, !UPT ;  /* 0x0000002bff1f7290 */ /* 0x000fe40008ffe4ff */
[----:B------:R-:W-:Y:S02]  /*1fd0*/  UIADD3 UR8, UPT, UPT, UR8, 0x30800, URZ ;  /* 0x0003080008087890 */ /* 0x000fe4000fffe0ff */
[----:B------:R-:W-:Y:S02]  /*1fe0*/  UIADD3.X UR23, UPT, UPT, URZ, UR43, URZ, UP0, !UPT ;  /* 0x0000002bff177290 */ /* 0x000fe400087fe4ff */
[----:B------:R-:W-:Y:S01]  /*1ff0*/  UIADD3 UR16, UPT, UPT, UR7, 0x32800, UR16 ;  /* 0x0003280007107890 */ /* 0x000fe2000fffe010 */
[----:B------:R-:W-:Y:S01]  /*2000*/  UMOV UR48, 0x0 ;  /* 0x0000000000307882 */ /* 0x000fe20000000000 */
[----:B------:R-:W-:Y:S01]  /*2010*/  UMOV UR49, 0x10000000 ;  /* 0x1000000000317882 */ /* 0x000fe20000000000 */
[----:B------:R-:W-:Y:S01]  /*2020*/  UMOV UR26, UR34 ;  /* 0x00000022001a7c82 */ /* 0x000fe20008000000 */
[----:B------:R-:W-:Y:S01]  /*2030*/  UMOV UR28, UR36 ;  /* 0x00000024001c7c82 */ /* 0x000fe20008000000 */
[----:B------:R-:W-:Y:S01]  /*2040*/  UMOV UR10, URZ ;  /* 0x000000ff000a7c82 */ /* 0x000fe20008000000 */
[----:B------:R-:W-:Y:S01]  /*2050*/  UMOV UR25, UR33 ;  /* 0x0000002100197c82 */ /* 0x000fe20008000000 */
[----:B------:R-:W-:Y:S01]  /*2060*/  UMOV UR13, UR36 ;  /* 0x00000024000d7c82 */ /* 0x000fe20008000000 */
[----:B------:R-:W-:Y:S01]  /*2070*/  UMOV UR9, UR33 ;  /* 0x0000002100097c82 */ /* 0x000fe20008000000 */
[----:B------:R4:W-:Y:S01]  /*2080*/  UTMALDG.3D.2CTA [UR32], [UR40], desc[UR48] ;  /* 0x00003020280075b4 */ /* 0x0009e20008211000 */
[----:B------:R-:W-:Y:S01]  /*2090*/  UMOV UR14, 0xff0000 ;  /* 0x00ff0000000e7882 */ /* 0x000fe20000000000 */
[----:B------:R-:W-:Y:S01]  /*20a0*/  UMOV UR21, UR36 ;  /* 0x0000002400157c82 */ /* 0x000fe20008000000 */
[----:B------:R-:W-:Y:S01]  /*20b0*/  UMOV UR17, UR33 ;  /* 0x0000002100117c82 */ /* 0x000fe20008000000 */
[----:B------:R-:W-:Y:S01]  /*20c0*/  UMOV UR18, UR10 ;  /* 0x0000000a00127c82 */ /* 0x000fe20008000000 */
[----:B------:R4:W-:Y:S01]  /*20d0*/  UTMALDG.3D.MULTICAST.2CTA [UR24], [UR38], UR6, desc[UR48] ;  /* 0x00003018260073b4 */ /* 0x0009e20008211806 */
[----:B------:R4:W-:Y:S01]  /*20e0*/  UTMALDG.4D.2CTA [UR8], [UR30], desc[UR48] ;  /* 0x000030081e0075b4 */ /* 0x0009e20008219000 */
[----:B------:R4:W-:Y:S02]  /*20f0*/  UTMALDG.4D.MULTICAST.2CTA [UR16], [UR22], UR14, desc[UR48] ;  /* 0x00003010160073b4 */ /* 0x0009e4000821980e */
[----:B----4-:R-:W-:Y:S01]  /*2100*/  NOP ;  /* 0x0000000000007918 */ /* 0x010fe20000000000 */
.L_x_32:
[----:B------:R-:W-:Y:S05]  /*2110*/  BSYNC.RECONVERGENT B0 ;  /* 0x0000000000007941 */ /* 0x000fea0003800200 */
.L_x_31:
[----:B------:R-:W-:Y:S02]  /*2120*/  UIADD3 UR34, UPT, UPT, UR34, 0x100, URZ ;  /* 0x0000010022227890 */ /* 0x000fe4000fffe0ff */
[----:B------:R-:W-:Y:S02]  /*2130*/  UIADD3 UR20, UPT, UPT, UR20, 0x4, URZ ;  /* 0x0000000414147890 */ /* 0x000fe4000fffe0ff */
[----:B------:R-:W-:Y:S01]  /*2140*/  UIADD3 UR11, UPT, UPT, UR11, 0x4, URZ ;  /* 0x000000040b0b7890 */ /* 0x000fe2000fffe0ff */
[----:B------:R-:W-:Y:S01]  /*2150*/  UMOV UR4, UR15 ;  /* 0x0000000f00047c82 */ /* 0x000fe20008000000 */
[----:B------:R-:W-:Y:S01]  /*2160*/  UMOV UR14, UR51 ;  /* 0x00000033000e7c82 */ /* 0x000fe20008000000 */
[----:B------:R-:W-:Y:S09]  /*2170*/  BRA.U UP4, `(.L_x_33) ;  /* 0xfffffff904e87547 */ /* 0x000ff2000b83ffff */
.L_x_25:
[----:B------:R-:W-:Y:S01]  /*2180*/  ULEA UR4, UR15, UR7, 0x3 ;  /* 0x000000070f047291 */ /* 0x000fe2000f8e18ff */
[----:B-1----:R-:W-:Y:S01]  /*2190*/  SHF.L.U32 R0, R12, 0x1f, RZ ;  /* 0x0000001f0c007819 */ /* 0x002fe200000006ff */
[----:B------:R-:W-:Y:S01]  /*21a0*/  @!P2 SYNCS.ARRIVE.TRANS64.A1T0 RZ, [UR7+0x88], RZ ;  /* 0x000088ffffffa9a7 */ /* 0x000fe20008100007 */
[----:B------:R-:W-:-:S06]  /*21b0*/  UISETP.GT.AND UP0, UPT, UR59, UR58, UPT ;  /* 0x0000003a3b00728c */ /* 0x000fcc000bf04270 */
[----:B--23--:R1:W2:Y:S03]  /*21c0*/  SYNCS.PHASECHK.TRANS64.TRYWAIT P1, [UR4+0x20], R0 ;  /* 0x00002000ff0075a7 */ /* 0x00c2a60008021104 */
[----:B------:R-:W-:Y:S05]  /*21d0*/  BRA.U !UP0, `(.L_x_34) ;  /* 0x0000000508187547 */ /* 0x000fea000b800000 */
[----:B------:R-:W-:Y:S01]  /*21e0*/  UIADD3 UR29, UPT, UPT, UR61, UR14, URZ ;  /* 0x0000000e3d1d7290 */ /* 0x000fe2000fffe0ff */
[----:B------:R-:W-:-:S11]  /*21f0*/  UMOV UR5, UR15 ;  /* 0x0000000f00057c82 */ /* 0x000fd60008000000 */
.L_x_42:
[----:B------:R-:W-:Y:S01]  /*2200*/  ULEA UR6, UR5, UR7, 0x3 ;  /* 0x0000000705067291 */ /* 0x000fe2000f8e18ff */
[----:B--2---:R-:W-:Y:S01]  /*2210*/  @P4 MOV R2, 0x13000 ;  /* 0x0001300000024802 */ /* 0x004fe20000000f00 */
[----:B--23--:R-:W-:Y:S10]  /*2220*/  @P1 BRA `(.L_x_35) ;  /* 0x00000000000c1947 */ /* 0x00cff40003800000 */
[----:B------:R-:W-:-:S04]  /*2230*/  SHF.L.U32 R3, R12, 0x1f, RZ ;  /* 0x0000001f0c037819 */ /* 0x000fc800000006ff */
[----:B------:R-:W2:Y:S02]  /*2240*/  SYNCS.PHASECHK.TRANS64.TRYWAIT P0, [UR6+0x20], R3 ;  /* 0x00002003ff0075a7 */ /* 0x000ea40008001106 */
[----:B--2---:R-:W-:Y:S05]  /*2250*/  @!P0 BRA `(.L_x_36) ;  /* 0x000000a800448947 */ /* 0x004fea0003800000 */
.L_x_35:
[----:B------:R2:W-:Y:S01]  /*2260*/  @P4 SYNCS.ARRIVE.TRANS64 RZ, [UR6], R2 ;  /* 0x00000002ffff49a7 */ /* 0x0005e20008000006 */
[----:B------:R-:W-:-:S04]  /*2270*/  ULOP3.LUT UR4, UR37, 0x2, URZ, 0xfc, !UPT ;  /* 0x0000000225047892 */ /* 0x000fc8000f8efcff */
[----:B------:R-:W-:-:S09]  /*2280*/  UISETP.NE.AND UP0, UPT, UR4, 0x2, UPT ;  /* 0x000000020400788c */ /* 0x000fd2000bf05270 */
[----:B------:R-:W-:Y:S05]  /*2290*/  BRA.U UP0, `(.L_x_37) ;  /* 0x0000000100047547 */ /* 0x000fea000b800000 */
[----:B------:R-:W-:Y:S05]  /*22a0*/  BPT.TRAP 0x1 ;  /* 0x000000040000795c */ /* 0x000fea0000300000 */
.L_x_37:
[----:B------:R-:W-:Y:S04]  /*22b0*/  BSSY.RECONVERGENT B0, `(.L_x_38) ;  /* 0x0000003000007945 */ /* 0x000fe80003800200 */
[----:B------:R-:W-:Y:S05]  /*22c0*/  @!P3 BRA `(.L_x_39) ;  /* 0x000000000004b947 */ /* 0x000fea0003800000 */
[----:B------:R-:W-:Y:S05]  /*22d0*/  BPT.TRAP 0x1 ;  /* 0x000000040000795c */ /* 0x000fea0000300000 */
.L_x_39:
[----:B------:R-:W-:Y:S05]  /*22e0*/  BSYNC.RECONVERGENT B0 ;  /* 0x0000000000007941 */ /* 0x000fea0003800200 */
.L_x_38:
        /* <DEDUP_REMOVED lines=9> */
[----:B------:R1:W3:Y:S01]  /*2380*/  SYNCS.PHASECHK.TRANS64.TRYWAIT P1, [UR4+0x20], R0 ;  /* 0x00002000ff0075a7 */ /* 0x0002e20008021104 */
[----:B------:R-:W-:Y:S05]  /*2390*/  @!P0 BRA `(.L_x_41) ;  /* 0x0000000000948947 */ /* 0x000fea0003800000 */
[----:B------:R-:W-:Y:S02]  /*23a0*/  USHF.L.U32 UR32, UR5, 0xe, URZ ;  /* 0x0000000e05207899 */ /* 0x000fe400080006ff */
[----:B------:R-:W-:Y:S02]  /*23b0*/  UIADD3 UR30, UP3, UPT, UR42, 0x80, URZ ;  /* 0x000000802a1e7890 */ /* 0x000fe4000ff7e0ff */
[----:B------:R-:W-:Y:S02]  /*23c0*/  UIADD3 UR22, UP2, UPT, UR42, 0x180, URZ ;  /* 0x000001802a167890 */ /* 0x000fe4000ff5e0ff */
[----:B------:R-:W-:Y:S02]  /*23d0*/  ULOP3.LUT UR24, UR46, UR32, URZ, 0xfc, !UPT ;  /* 0x000000202e187292 */ /* 0x000fe4000f8efcff */
[----:B------:R-:W-:Y:S02]  /*23e0*/  ULEA UR8, UR5, UR7, 0xb ;  /* 0x0000000705087291 */ /* 0x000fe4000f8e58ff */
[----:B------:R-:W-:-:S02]  /*23f0*/  UIADD3 UR38, UP1, UPT, UR42, 0x280, URZ ;  /* 0x000002802a267890 */ /* 0x000fc4000ff3e0ff */
[----:B------:R-:W-:Y:S02]  /*2400*/  UIADD3 UR40, UP0, UPT, UR42, 0x380, URZ ;  /* 0x000003802a287890 */ /* 0x000fe4000ff1e0ff */
[----:B------:R-:W-:Y:S02]  /*2410*/  USHF.L.U32 UR11, UR14, 0x2, URZ ;  /* 0x000000020e0b7899 */ /* 0x000fe400080006ff */
[----:B------:R-:W-:Y:S02]  /*2420*/  USHF.L.U32 UR34, UR14, 0x8, URZ ;  /* 0x000000080e227899 */ /* 0x000fe400080006ff */
[----:B------:R-:W-:Y:S02]  /*2430*/  ULOP3.LUT UR33, UR6, 0xfefffff8, URZ, 0xc0, !UPT ;  /* 0xfefffff806217892 */ /* 0x000fe4000f8ec0ff */
[----:B------:R-:W-:Y:S02]  /*2440*/  UIADD3.X UR31, UPT, UPT, URZ, UR43, URZ, UP3, !UPT ;  /* 0x0000002bff1f7290 */ /* 0x000fe40009ffe4ff */
[----:B------:R-:W-:-:S02]  /*2450*/  UIADD3 UR32, UPT, UPT, UR7, 0x10800, UR32 ;  /* 0x0001080007207890 */ /* 0x000fc4000fffe020 */
[----:B------:R-:W-:Y:S02]  /*2460*/  UIADD3.X UR23, UPT, UPT, URZ, UR43, URZ, UP2, !UPT ;  /* 0x0000002bff177290 */ /* 0x000fe400097fe4ff */
[----:B------:R-:W-:Y:S02]  /*2470*/  UIADD3 UR24, UPT, UPT, UR7, 0x20800, UR24 ;  /* 0x0002080007187890 */ /* 0x000fe4000fffe018 */
[----:B------:R-:W-:Y:S02]  /*2480*/  UPRMT UR4, URZ, 0x5410, UR45 ;  /* 0x00005410ff047896 */ /* 0x000fe4000800002d */
[----:B------:R-:W-:Y:S02]  /*2490*/  UIADD3.X UR39, UPT, UPT, URZ, UR43, URZ, UP1, !UPT ;  /* 0x0000002bff277290 */ /* 0x000fe40008ffe4ff */
[----:B------:R-:W-:Y:S02]  /*24a0*/  UIADD3 UR8, UPT, UPT, UR8, 0x30800, URZ ;  /* 0x0003080008087890 */ /* 0x000fe4000fffe0ff */
[----:B------:R-:W-:-:S02]  /*24b0*/  ULEA UR16, UR5, UR52, 0xc ;  /* 0x0000003405107291 */ /* 0x000fc4000f8e60ff */
[----:B------:R-:W-:Y:S02]  /*24c0*/  UIADD3 UR20, UPT, UPT, UR47, UR11, URZ ;  /* 0x0000000b2f147290 */ /* 0x000fe4000fffe0ff */
[----:B------:R-:W-:Y:S01]  /*24d0*/  UIADD3.X UR41, UPT, UPT, URZ, UR43, URZ, UP0, !UPT ;  /* 0x0000002bff297290 */ /* 0x000fe200087fe4ff */
[----:B------:R-:W-:Y:S01]  /*24e0*/  UMOV UR48, 0x0 ;  /* 0x0000000000307882 */ /* 0x000fe20000000000 */
[----:B------:R-:W-:Y:S01]  /*24f0*/  UMOV UR49, 0x10000000 ;  /* 0x1000000000317882 */ /* 0x000fe20000000000 */
[----:B------:R-:W-:Y:S01]  /*2500*/  UMOV UR28, UR36 ;  /* 0x00000024001c7c82 */ /* 0x000fe20008000000 */
[----:B------:R-:W-:Y:S01]  /*2510*/  UMOV UR10, URZ ;  /* 0x000000ff000a7c82 */ /* 0x000fe20008000000 */
[----:B------:R-:W-:Y:S01]  /*2520*/  UMOV UR25, UR33 ;  /* 0x0000002100197c82 */ /* 0x000fe20008000000 */
[----:B------:R-:W-:Y:S01]  /*2530*/  UMOV UR26, UR34 ;  /* 0x00000022001a7c82 */ /* 0x000fe20008000000 */
[----:B------:R-:W-:Y:S01]  /*2540*/  UMOV UR13, UR36 ;  /* 0x00000024000d7c82 */ /* 0x000fe20008000000 */
[----:B------:R4:W-:Y:S01]  /*2550*/  UTMALDG.3D.2CTA [UR32], [UR30], desc[UR48] ;  /* 0x000030201e0075b4 */ /* 0x0009e20008211000 */
[----:B------:R-:W-:Y:S01]  /*2560*/  UMOV UR9, UR33 ;  /* 0x0000002100097c82 */ /* 0x000fe20008000000 */
        /* <DEDUP_REMOVED lines=8> */
.L_x_41:
[----:B------:R-:W-:Y:S05]  /*25f0*/  BSYNC.RECONVERGENT B0 ;  /* 0x0000000000007941 */ /* 0x000fea0003800200 */
.L_x_40:
[----:B------:R-:W-:Y:S01]  /*2600*/  UIADD3 UR14, UPT, UPT, UR14, 0x1, URZ ;  /* 0x000000010e0e7890 */ /* 0x000fe2000fffe0ff */
[----:B------:R-:W-:-:S03]  /*2610*/  UMOV UR5, UR15 ;  /* 0x0000000f00057c82 */ /* 0x000fc60008000000 */
[----:B------:R-:W-:-:S09]  /*2620*/  UISETP.NE.AND UP0, UPT, UR14, UR29, UPT ;  /* 0x0000001d0e00728c */ /* 0x000fd2000bf05270 */
[----:B------:R-:W-:Y:S05]  /*2630*/  BRA.U UP0, `(.L_x_42) ;  /* 0xfffffff900f07547 */ /* 0x000fea000b83ffff */
.L_x_34:
[C---:B------:R-:W-:Y:S01]  /*2640*/  LEA R3, R11.reuse, UR7, 0x3 ;  /* 0x000000070b037c11 */ /* 0x040fe2000f8e18ff */
[----:B------:R-:W-:Y:S01]  /*2650*/  NOP ;  /* 0x0000000000007918 */ /* 0x000fe20000000000 */
[----:B-1----:R-:W-:Y:S02]  /*2660*/  SHF.L.U32 R0, R10, 0x1f, RZ ;  /* 0x0000001f0a007819 */ /* 0x002fe400000006ff */
[----:B------:R-:W-:Y:S02]  /*2670*/  LEA R5, R11, UR7, 0x4 ;  /* 0x000000070b057c11 */ /* 0x000fe4000f8e20ff */
[----:B------:R-:W1:Y:S02]  /*2680*/  SYNCS.PHASECHK.TRANS64.TRYWAIT P0, [R3+URZ+0x90], R0 ;  /* 0x00009000030075a7 */ /* 0x000e6400080011ff */
[----:B-1----:R-:W-:Y:S05]  /*2690*/  @!P0 BRA `(.L_x_43) ;  /* 0x000000a4004c8947 */ /* 0x002fea0003800000 */
.L_x_156:
[----:B------:R-:W4:Y:S01]  /*26a0*/  LDS.128 R4, [R5+0xf0] ;  /* 0x0000f00005047984 */ /* 0x000f220000000c00 */
[----:B------:R-:W-:Y:S01]  /*26b0*/  UISETP.GE.AND UP0, UPT, UR44, 0x1, UPT ;  /* 0x000000012c00788c */ /* 0x000fe2000bf06270 */
[----:B------:R-:W-:Y:S01]  /*26c0*/  @!PT LDS RZ, [RZ] ;  /* 0x00000000fffff984 */ /* 0x000fe20000000800 */
[----:B------:R-:W-:Y:S01]  /*26d0*/  @!PT LDS RZ, [RZ] ;  /* 0x00000000fffff984 */ /* 0x000fe20000000800 */
[----:B------:R-:W-:Y:S01]  /*26e0*/  @!PT LDS RZ, [RZ] ;  /* 0x00000000fffff984 */ /* 0x000fe20000000800 */
[----:B------:R-:W-:Y:S01]  /*26f0*/  @!PT LDS RZ, [RZ] ;  /* 0x00000000fffff984 */ /* 0x000fe20000000800 */
[----:B------:R1:W-:Y:S06]  /*2700*/  MEMBAR.ALL.CTA ;  /* 0x0000000000007992 */ /* 0x0003ec0000008000 */
[----:B-1----:R-:W1:Y:S01]  /*2710*/  FENCE.VIEW.ASYNC.S ;  /* 0x00000000000073c6 */ /* 0x002e620000000000 */
[----:B----4-:R-:W-:-:S13]  /*2720*/  LOP3.LUT P0, RZ, R6, 0x1, RZ, 0xc0, !PT ;  /* 0x0000000106ff7812 */ /* 0x010fda000780c0ff */
[----:B-1----:R-:W-:Y:S01]  /*2730*/  VOTEU.ANY UP1, P0 ;  /* 0x0000000000ff7886 */ /* 0x002fe20000020100 */
[----:B------:R-:W-:-:S13]  /*2740*/  PLOP3.LUT P0, PT, PT, PT, UP1, 0x80, 0x8 ;  /* 0x000000000008781c */ /* 0x000fda0003f0f018 */
[----:B------:R-:W-:Y:S02]  /*2750*/  @P0 LOP3.LUT R0, R5, 0xffff, RZ, 0xc0, !PT ;  /* 0x0000ffff05000812 */ /* 0x000fe400078ec0ff */
[----:B--2---:R-:W-:Y:S02]  /*2760*/  @P0 MOV R2, R4 ;  /* 0x0000000400020202 */ /* 0x004fe40000000f00 */
[----:B------:R-:W-:Y:S01]  /*2770*/  @P0 R2UR UR5, R0 ;  /* 0x00000000000502ca */ /* 0x000fe200000e0000 */
[----:B------:R-:W-:Y:S01]  /*2780*/  VIADD R0, R3, 0xa0 ;  /* 0x000000a003007836 */ /* 0x000fe20000000000 */
[----:B------:R-:W-:Y:S02]  /*2790*/  @P0 SHF.R.U32.HI R4, RZ, 0x10, R5 ;  /* 0x00000010ff040819 */ /* 0x000fe40000011605 */
[----:B------:R-:W-:Y:S02]  /*27a0*/  @P0 R2UR UR6, R2 ;  /* 0x00000000020602ca */ /* 0x000fe400000e0000 */
[----:B------:R-:W-:-:S02]  /*27b0*/  PRMT R0, RZ, 0x654, R0 ;  /* 0x00000654ff007816 */ /* 0x000fc40000000000 */
[----:B------:R-:W-:Y:S02]  /*27c0*/  @P0 R2UR UR4, R4 ;  /* 0x00000000040402ca */ /* 0x000fe400000e0000 */
[----:B------:R1:W-:Y:S03]  /*27d0*/  SYNCS.ARRIVE.TRANS64.RED.A1T0 RZ, [R0+URZ], RZ ;  /* 0x000000ff00ff79a7 */ /* 0x0003e600081004ff */
[----:B------:R-:W-:-:S04]  /*27e0*/  @UP1 UMOV UR53, UR5 ;  /* 0x0000000500351c82 */ /* 0x000fc80008000000 */
[----:B------:R-:W-:-:S04]  /*27f0*/  @UP1 UMOV UR54, UR6 ;  /* 0x0000000600361c82 */ /* 0x000fc80008000000 */
[----:B------:R-:W-:Y:S01]  /*2800*/  @UP1 UMOV UR36, UR4 ;  /* 0x0000000400241c82 */ /* 0x000fe20008000000 */
[----:B------:R-:W-:Y:S05]  /*2810*/  BRA.U !UP0, `(.L_x_44) ;  /* 0x0000000108d47547 */ /* 0x000fea000b800000 */
[----:B------:R-:W2:Y:S01]  /*2820*/  LDCU.128 UR16, c[0x0][0xf10] ;  /* 0x0001e200ff1077ac */ /* 0x000ea20008000c00 */
[----:B------:R-:W4:Y:S01]  /*2830*/  LDCU UR22, c[0x0][0xf20] ;  /* 0x0001e400ff1677ac */ /* 0x000f220008000800 */
[----:B------:R-:W3:Y:S01]  /*2840*/  LDCU UR14, c[0x0][0xf0c] ;  /* 0x0001e180ff0e77ac */ /* 0x000ee20008000800 */
[----:B------:R-:W1:Y:S01]  /*2850*/  LDCU.64 UR8, c[0x0][0xf28] ;  /* 0x0001e500ff0877ac */ /* 0x000e620008000a00 */
[----:B------:R-:W-:Y:S02]  /*2860*/  UISETP.NE.AND UP3, UPT, UR44, 0x1, UPT ;  /* 0x000000012c00788c */ /* 0x000fe4000bf65270 */
[----:B--2---:R-:W-:Y:S02]  /*2870*/  UIMAD.WIDE.U32 UR10, UR56, UR19, URZ ;  /* 0x00000013380a72a5 */ /* 0x004fe4000f8e00ff */
[----:B------:R-:W-:Y:S02]  /*2880*/  UIMAD.WIDE.U32 UR4, UR57, UR16, URZ ;  /* 0x00000010390472a5 */ /* 0x000fe4000f8e00ff */
[----:B------:R-:W-:-:S02]  /*2890*/  UISETP.NE.AND UP0, UPT, UR18, 0x1, UPT ;  /* 0x000000011200788c */ /* 0x000fc4000bf05270 */
[----:B------:R-:W-:Y:S01]  /*28a0*/  UIMAD.WIDE.U32 UR20, UR53, UR19, URZ ;  /* 0x00000013351472a5 */ /* 0x000fe2000f8e00ff */
[----:B------:R-:W-:Y:S02]  /*28b0*/  UMOV UR10, UR11 ;  /* 0x0000000b000a7c82 */ /* 0x000fe40008000000 */
[----:B------:R-:W-:Y:S01]  /*28c0*/  UMOV UR4, UR5 ;  /* 0x0000000500047c82 */ /* 0x000fe20008000000 */
[----:B----4-:R-:W-:Y:S02]  /*28d0*/  USHF.R.U32.HI UR10, URZ, UR22, UR10 ;  /* 0x00000016ff0a7299 */ /* 0x010fe4000801160a */
[----:B---3--:R-:W-:Y:S02]  /*28e0*/  UISETP.NE.AND UP2, UPT, UR14, 0x1, UPT ;  /* 0x000000010e00788c */ /* 0x008fe4000bf45270 */
[----:B------:R-:W-:Y:S02]  /*28f0*/  USHF.R.U32.HI UR4, URZ, UR17, UR4 ;  /* 0x00000011ff047299 */ /* 0x000fe40008011604 */
[----:B------:R-:W-:-:S02]  /*2900*/  USEL UR5, UR56, UR10, !UP0 ;  /* 0x0000000a38057287 */ /* 0x000fc4000c000000 */
[----:B------:R-:W-:Y:S02]  /*2910*/  USEL UR6, UR57, UR4, !UP2 ;  /* 0x0000000439067287 */ /* 0x000fe4000d000000 */
[----:B-1----:R-:W-:Y:S01]  /*2920*/  UIMAD.WIDE.U32 UR10, UR5, UR8, URZ ;  /* 0x00000008050a72a5 */ /* 0x002fe2000f8e00ff */
[----:B------:R-:W-:Y:S01]  /*2930*/  UMOV UR4, UR21 ;  /* 0x0000001500047c82 */ /* 0x000fe20008000000 */
[----:B------:R-:W-:Y:S02]  /*2940*/  UIMAD.WIDE.U32 UR12, UR54, UR16, URZ ;  /* 0x00000010360c72a5 */ /* 0x000fe4000f8e00ff */
[----:B------:R-:W-:-:S03]  /*2950*/  UIMAD.WIDE.U32 UR20, UR6, UR8, URZ ;  /* 0x00000008061472a5 */ /* 0x000fc6000f8e00ff */
[----:B------:R-:W-:Y:S01]  /*2960*/  UMOV UR10, UR11 ;  /* 0x0000000b000a7c82 */ /* 0x000fe20008000000 */
[----:B------:R-:W-:Y:S02]  /*2970*/  USHF.R.U32.HI UR4, URZ, UR22, UR4 ;  /* 0x00000016ff047299 */ /* 0x000fe40008011604 */
[----:B------:R-:W-:Y:S01]  /*2980*/  @UP3 USHF.R.U32.HI UR5, URZ, UR9, UR10 ;  /* 0x00000009ff053299 */ /* 0x000fe2000801160a */
[----:B------:R-:W-:Y:S01]  /*2990*/  UMOV UR12, UR13 ;  /* 0x0000000d000c7c82 */ /* 0x000fe20008000000 */
[----:B------:R-:W-:Y:S01]  /*29a0*/  UMOV UR20, UR21 ;  /* 0x0000001500147c82 */ /* 0x000fe20008000000 */
[----:B------:R-:W-:Y:S02]  /*29b0*/  USHF.R.U32.HI UR17, URZ, UR17, UR12 ;  /* 0x00000011ff117299 */ /* 0x000fe4000801160c */
[----:B------:R-:W-:Y:S02]  /*29c0*/  USEL UR4, UR53, UR4, !UP0 ;  /* 0x0000000435047287 */ /* 0x000fe4000c000000 */
[----:B------:R-:W-:-:S02]  /*29d0*/  @UP3 USHF.R.U32.HI UR6, URZ, UR9, UR20 ;  /* 0x00000009ff063299 */ /* 0x000fc40008011614 */
[----:B------:R-:W-:Y:S02]  /*29e0*/  UIMAD UR10, UR44, UR5, URZ ;  /* 0x000000052c0a72a4 */ /* 0x000fe4000f8e02ff */
[----:B------:R-:W-:Y:S02]  /*29f0*/  USEL UR5, UR54, UR17, !UP2 ;  /* 0x0000001136057287 */ /* 0x000fe4000d000000 */
[----:B------:R-:W-:Y:S02]  /*2a00*/  UIMAD UR12, UR44, UR6, URZ ;  /* 0x000000062c0c72a4 */ /* 0x000fe4000f8e02ff */
[----:B------:R-:W-:Y:S02]  /*2a10*/  UISETP.GE.AND UP0, UPT, UR4, UR10, UPT ;  /* 0x0000000a0400728c */ /* 0x000fe4000bf06270 */
[----:B------:R-:W-:Y:S02]  /*2a20*/  UIMAD.WIDE.U32 UR10, UR4, UR8, URZ ;  /* 0x00000008040a72a5 */ /* 0x000fe4000f8e00ff */
[----:B------:R-:W-:-:S02]  /*2a30*/  UISETP.GE.OR UP0, UPT, UR5, UR12, UP0 ;  /* 0x0000000c0500728c */ /* 0x000fc40008706670 */
[----:B------:R-:W-:Y:S02]  /*2a40*/  UIMAD.WIDE.U32 UR12, UR5, UR8, URZ ;  /* 0x00000008050c72a5 */ /* 0x000fe4000f8e00ff */
[----:B------:R-:W-:Y:S01]  /*2a50*/  UIADD3 UR12, UPT, UPT, -UR5, URZ, URZ ;  /* 0x000000ff050c7290 */ /* 0x000fe2000fffe1ff */
[----:B------:R-:W-:Y:S01]  /*2a60*/  UMOV UR10, UR11 ;  /* 0x0000000b000a7c82 */ /* 0x000fe20008000000 */
[----:B------:R-:W-:Y:S02]  /*2a70*/  UIADD3 UR11, UPT, UPT, -UR4, URZ, URZ ;  /* 0x000000ff040b7290 */ /* 0x000fe4000fffe1ff */
        /* <DEDUP_REMOVED lines=15> */
.L_x_44:
[----:B------:R-:W2:Y:S02]  /*2b70*/  LDCU UR4, c[0x0][0xf30] ;  /* 0x0001e600ff0477ac */ /* 0x000ea40008000800 */
[----:B--2---:R-:W-:-:S09]  /*2b80*/  UISETP.NE.AND UP0, UPT, UR4, 0x1, UPT ;  /* 0x000000010400788c */ /* 0x004fd2000bf05270 */
[----:B------:R-:W-:Y:S05]  /*2b90*/  BRA.U UP0, `(.L_x_45) ;  /* 0x0000000100447547 */ /* 0x000fea000b800000 */
[----:B------:R-:W2:Y:S01]  /*2ba0*/  LDCU.128 UR16, c[0x0][0xf10] ;  /* 0x0001e200ff1077ac */ /* 0x000ea20008000c00 */
[----:B------:R-:W4:Y:S01]  /*2bb0*/  LDCU UR10, c[0x0][0xf0c] ;  /* 0x0001e180ff0a77ac */ /* 0x000f220008000800 */
[----:B------:R-:W1:Y:S01]  /*2bc0*/  LDCU UR6, c[0x0][0xf20] ;  /* 0x0001e400ff0677ac */ /* 0x000e620008000800 */
[----:B--2---:R-:W-:Y:S02]  /*2bd0*/  UIMAD.WIDE.U32 UR8, UR54, UR16, URZ ;  /* 0x00000010360872a5 */ /* 0x004fe4000f8e00ff */
[----:B------:R-:W-:Y:S02]  /*2be0*/  UIMAD.WIDE.U32 UR4, UR53, UR19, URZ ;  /* 0x00000013350472a5 */ /* 0x000fe4000f8e00ff */
[----:B----4-:R-:W-:Y:S02]  /*2bf0*/  UISETP.NE.AND UP2, UPT, UR10, 0x1, UPT ;  /* 0x000000010a00788c */ /* 0x010fe4000bf45270 */
[----:B------:R-:W-:Y:S01]  /*2c00*/  UISETP.NE.AND UP0, UPT, UR18, 0x1, UPT ;  /* 0x000000011200788c */ /* 0x000fe2000bf05270 */
[----:B------:R-:W-:-:S02]  /*2c10*/  UMOV UR8, UR9 ;  /* 0x0000000900087c82 */ /* 0x000fc40008000000 */
[----:B------:R-:W-:Y:S01]  /*2c20*/  UMOV UR4, UR5 ;  /* 0x0000000500047c82 */ /* 0x000fe20008000000 */
[----:B------:R-:W-:Y:S02]  /*2c30*/  USHF.R.U32.HI UR17, URZ, UR17, UR8 ;  /* 0x00000011ff117299 */ /* 0x000fe40008011608 */
[----:B-1----:R-:W-:Y:S02]  /*2c40*/  USHF.R.U32.HI UR4, URZ, UR6, UR4 ;  /* 0x00000006ff047299 */ /* 0x002fe40008011604 */
[----:B------:R-:W-:Y:S02]  /*2c50*/  USEL UR5, UR54, UR17, !UP2 ;  /* 0x0000001136057287 */ /* 0x000fe4000d000000 */
[----:B------:R-:W-:-:S04]  /*2c60*/  USEL UR4, UR53, UR4, !UP0 ;  /* 0x0000000435047287 */ /* 0x000fc8000c000000 */
[----:B------:R-:W-:Y:S02]  /*2c70*/  UIADD3 UR6, UPT, UPT, UR5, -UR4, URZ ;  /* 0x8000000405067290 */ /* 0x000fe4000fffe0ff */
[----:B------:R-:W-:Y:S02]  /*2c80*/  UIADD3 UR4, UPT, UPT, -UR5, UR4, URZ ;  /* 0x0000000405047290 */ /* 0x000fe4000fffe1ff */
[----:B------:R-:W-:Y:S02]  /*2c90*/  UIMAD UR53, UR6, UR18, UR53 ;  /* 0x00000012063572a4 */ /* 0x000fe4000f8e0235 */
[----:B------:R-:W-:-:S12]  /*2ca0*/  UIMAD UR54, UR4, UR10, UR54 ;  /* 0x0000000a043672a4 */ /* 0x000fd8000f8e0236 */
.L_x_45:
[----:B------:R-:W-:Y:S01]  /*2cb0*/  VIADD R11, R11, 0x1 ;  /* 0x000000010b0b7836 */ /* 0x000fe20000000000 */
[----:B------:R-:W-:Y:S02]  /*2cc0*/  R2UR UR5, R142 ;  /* 0x000000008e0572ca */ /* 0x000fe400000e0000 */
[----:B------:R-:W-:Y:S02]  /*2cd0*/  R2UR UR4, R141 ;  /* 0x000000008d0472ca */ /* 0x000fe400000e0000 */
[C---:B------:R-:W-:Y:S02]  /*2ce0*/  ISETP.NE.AND P0, PT, R11.reuse, 0x2, PT ;  /* 0x000000020b00780c */ /* 0x040fe40003f05270 */
[----:B------:R-:W-:Y:S02]  /*2cf0*/  PLOP3.LUT P2, PT, PT, PT, PT, 0x80, 0x8 ;  /* 0x000000000008781c */ /* 0x000fe40003f4f070 */
[----:B------:R-:W-:Y:S02]  /*2d00*/  SEL R3, RZ, 0x1, P0 ;  /* 0x00000001ff037807 */ /* 0x000fe40000000000 */
[----:B------:R-:W-:-:S02]  /*2d10*/  SEL R11, R11, RZ, P0 ;  /* 0x000000ff0b0b7207 */ /* 0x000fc40000000000 */
[----:B------:R-:W-:Y:S01]  /*2d20*/  LOP3.LUT R10, R10, R3, RZ, 0x3c, !PT ;  /* 0x000000030a0a7212 */ /* 0x000fe200078e3cff */
[----:B------:R-:W-:Y:S02]  /*2d30*/  UIADD3 UR28, UPT, UPT, UR54, UR5, URZ ;  /* 0x00000005361c7290 */ /* 0x000fe4000fffe0ff */
[----:B------:R-:W-:Y:S01]  /*2d40*/  UIADD3 UR20, UPT, UPT, UR53, UR4, URZ ;  /* 0x0000000435147290 */ /* 0x000fe2000fffe0ff */
[----:B------:R-:W-:Y:S11]  /*2d50*/  BRA.U UP1, `(.L_x_46) ;  /* 0xffffffed01747547 */ /* 0x000ff6000b83ffff */
[----:B------:R-:W-:Y:S01]  /*2d60*/  UIADD3 UR7, UPT, UPT, UR7, 0x20, URZ ;  /* 0x0000002007077890 */ /* 0x000fe2000fffe0ff */
[----:B------:R-:W-:-:S03]  /*2d70*/  SHF.L.U32 R3, R12, 0x1f, RZ ;  /* 0x0000001f0c037819 */ /* 0x000fc600000006ff */
[----:B------:R-:W-:-:S09]  /*2d80*/  ULEA UR4, UR15, UR7, 0x3 ;  /* 0x000000070f047291 */ /* 0x000fd2000f8e18ff */
[----:B------:R-:W2:Y:S02]  /*2d90*/  SYNCS.PHASECHK.TRANS64.TRYWAIT P0, [UR4], R3 ;  /* 0x00000003ff0075a7 */ /* 0x000ea40008001104 */
[----:B--2---:R-:W-:Y:S05]  /*2da0*/  @!P0 BRA `(.L_x_47) ;  /* 0x0000009c009c8947 */ /* 0x004fea0003800000 */
.L_x_158:
[----:B------:R-:W-:-:S04]  /*2db0*/  UIADD3 UR4, UPT, UPT, UR15, 0x1, URZ ;  /* 0x000000010f047890 */ /* 0x000fc8000fffe0ff */
[----:B------:R-:W-:-:S04]  /*2dc0*/  UISETP.NE.AND UP0, UPT, UR4, 0x4, UPT ;  /* 0x000000040400788c */ /* 0x000fc8000bf05270 */
[----:B------:R-:W-:Y:S02]  /*2dd0*/  USEL UR6, URZ, 0x1, UP0 ;  /* 0x00000001ff067887 */ /* 0x000fe40008000000 */
[----:B------:R-:W-:-:S04]  /*2de0*/  USEL UR4, UR4, URZ, UP0 ;  /* 0x000000ff04047287 */ /* 0x000fc80008000000 */
[----:B------:R-:W-:Y:S01]  /*2df0*/  ULEA UR5, UR4, UR7, 0x3 ;  /* 0x0000000704057291 */ /* 0x000fe2000f8e18ff */
[----:B------:R-:W-:-:S04]  /*2e00*/  LOP3.LUT R2, R12, UR6, RZ, 0x3c, !PT ;  /* 0x000000060c027c12 */ /* 0x000fc8000f8e3cff */
[----:B-1----:R-:W-:-:S04]  /*2e10*/  SHF.L.U32 R3, R2, 0x1f, RZ ;  /* 0x0000001f02037819 */ /* 0x002fc800000006ff */
[----:B------:R-:W1:Y:S02]  /*2e20*/  SYNCS.PHASECHK.TRANS64.TRYWAIT P0, [UR5], R3 ;  /* 0x00000003ff0075a7 */ /* 0x000e640008001105 */
[----:B-1----:R-:W-:Y:S05]  /*2e30*/  @!P0 BRA `(.L_x_48) ;  /* 0x0000009c00908947 */ /* 0x002fea0003800000 */
.L_x_160:
        /* <DEDUP_REMOVED lines=9> */
.L_x_162:
[----:B------:R-:W-:-:S04]  /*2ed0*/  UIADD3 UR4, UPT, UPT, UR4, 0x1, URZ ;  /* 0x0000000104047890 */ /* 0x000fc8000fffe0ff */
[----:B------:R-:W-:-:S04]  /*2ee0*/  UISETP.NE.AND UP0, UPT, UR4, 0x4, UPT ;  /* 0x000000040400788c */ /* 0x000fc8000bf05270 */
[----:B------:R-:W-:Y:S02]  /*2ef0*/  USEL UR5, URZ, 0x1, UP0 ;  /* 0x00000001ff057887 */ /* 0x000fe40008000000 */
[----:B------:R-:W-:-:S04]  /*2f00*/  USEL UR4, UR4, URZ, UP0 ;  /* 0x000000ff04047287 */ /* 0x000fc80008000000 */
[----:B------:R-:W-:Y:S01]  /*2f10*/  ULEA UR4, UR4, UR7, 0x3 ;  /* 0x0000000704047291 */ /* 0x000fe2000f8e18ff */
[----:B-1----:R-:W-:-:S04]  /*2f20*/  LOP3.LUT R3, R2, UR5, RZ, 0x3c, !PT ;  /* 0x0000000502037c12 */ /* 0x002fc8000f8e3cff */
[----:B------:R-:W-:Y:S01]  /*2f30*/  SHF.L.U32 R3, R3, 0x1f, RZ ;  /* 0x0000001f03037819 */ /* 0x000fe200000006ff */
[----:B------:R-:W-:-:S07]  /*2f40*/  IMAD.U32 R0, RZ, RZ, UR4 ;  /* 0x00000004ff007e24 */ /* 0x000fce000f8e00ff */
.L_x_50:
[----:B-1----:R1:W2:Y:S02]  /*2f50*/  SYNCS.PHASECHK.TRANS64.TRYWAIT P0, [R0+URZ], R3 ;  /* 0x00000003000075a7 */ /* 0x0022a400080011ff */
[----:B--2---:R-:W-:Y:S05]  /*2f60*/  @!P0 NANOSLEEP.SYNCS 0x989680 ;  /* 0x009896800000895d */ /* 0x004fea0003900000 */
[----:B------:R-:W2:Y:S02]  /*2f70*/  @!P0 SYNCS.PHASECHK.TRANS64 P0, [R0+URZ], R3 ;  /* 0x00000003000085a7 */ /* 0x000ea400080010ff */
[----:B--2---:R-:W-:Y:S05]  /*2f80*/  @P0 EXIT ;  /* 0x000000000000094d */ /* 0x004fea0003800000 */
[----:B------:R-:W-:Y:S05]  /*2f90*/  BRA `(.L_x_50) ;  /* 0xfffffffc00ec7947 */ /* 0x000fea000383ffff */
.L_x_22:
[----:B------:R-:W2:Y:S02]  /*2fa0*/  S2UR UR4, SR_CgaCtaId ;  /* 0x00000000000479c3 */ /* 0x000ea40000008800 */
[----:B--2---:R-:W-:-:S04]  /*2fb0*/  UISETP.NE.AND UP0, UPT, UR4, URZ, UPT ;  /* 0x000000ff0400728c */ /* 0x004fc8000bf05270 */
[----:B------:R-:W-:-:S09]  /*2fc0*/  UISETP.NE.OR UP0, UPT, UR21, 0x1, UP0 ;  /* 0x000000011500788c */ /* 0x000fd20008705670 */
[----:B------:R-:W-:Y:S05]  /*2fd0*/  BRA.U UP0, `(.L_x_51) ;  /* 0x00000005004c7547 */ /* 0x000fea000b800000 */
[----:B------:R-:W2:Y:S01]  /*2fe0*/  S2UR UR5, SR_CgaCtaId ;  /* 0x00000000000579c3 */ /* 0x000ea20000008800 */
[----:B------:R-:W-:Y:S01]  /*2ff0*/  UMOV UR4, 0x400 ;  /* 0x0000040000047882 */ /* 0x000fe20000000000 */
[----:B------:R-:W-:Y:S01]  /*3000*/  ISETP.GE.U32.AND P2, PT, R3, 0x8, PT ;  /* 0x000000080300780c */ /* 0x000fe20003f46070 */
[----:B------:R-:W-:Y:S01]  /*3010*/  IMAD.MOV.U32 R12, RZ, RZ, 0x1 ;  /* 0x00000001ff0c7424 */ /* 0x000fe200078e00ff */
[----:B------:R-:W-:Y:S02]  /*3020*/  CS2R R10, SRZ ;  /* 0x00000000000a7805 */ /* 0x000fe4000001ff00 */
[----:B------:R-:W-:Y:S01]  /*3030*/  CS2R R8, SRZ ;  /* 0x0000000000087805 */ /* 0x000fe2000001ff00 */
[----:B--2---:R-:W-:-:S03]  /*3040*/  ULEA UR6, UR5, UR4, 0x18 ;  /* 0x0000000405067291 */ /* 0x004fc6000f8ec0ff */
[----:B------:R-:W-:-:S09]  /*3050*/  UMOV UR5, URZ ;  /* 0x000000ff00057c82 */ /* 0x000fd20008000000 */
.L_x_55:
[----:B------:R-:W-:Y:S02]  /*3060*/  LEA R0, R8, UR6, 0x3 ;  /* 0x0000000608007c11 */ /* 0x000fe4000f8e18ff */
[----:B------:R-:W-:-:S03]  /*3070*/  SHF.L.U32 R5, R9, 0x1f, RZ ;  /* 0x0000001f09057819 */ /* 0x000fc600000006ff */
[----:B------:R-:W-:Y:S01]  /*3080*/  VIADD R4, R0, 0xd0 ;  /* 0x000000d000047836 */ /* 0x000fe20000000000 */
[----:B------:R-:W2:Y:S02]  /*3090*/  SYNCS.PHASECHK.TRANS64.TRYWAIT P0, [R0+URZ+0xc0], R5 ;  /* 0x0000c005000075a7 */ /* 0x000ea400080011ff */
[----:B--2---:R-:W-:Y:S05]  /*30a0*/  @!P0 BRA `(.L_x_52) ;  /* 0x0000009c00248947 */ /* 0x004fea0003800000 */
.L_x_163:
[----:B------:R-:W-:Y:S01]  /*30b0*/  ULEA UR4, UR5, UR6, 0x3 ;  /* 0x0000000605047291 */ /* 0x000fe2000f8e18ff */
[----:B------:R-:W-:Y:S01]  /*30c0*/  PRMT R4, RZ, 0x654, R4 ;  /* 0x00000654ff047816 */ /* 0x000fe20000000004 */
[----:B--2---:R-:W-:Y:S01]  /*30d0*/  @!P2 IMAD.MOV.U32 R5, RZ, RZ, 0x10 ;  /* 0x00000010ff05a424 */ /* 0x004fe200078e00ff */
[----:B------:R-:W-:Y:S01]  /*30e0*/  SHF.L.U32 R7, R12, 0x1f, RZ ;  /* 0x0000001f0c077819 */ /* 0x000fe200000006ff */
[----:B------:R-:W-:Y:S01]  /*30f0*/  UIADD3 UR7, UPT, UPT, UR4, 0x90, URZ ;  /* 0x0000009004077890 */ /* 0x000fe2000fffe0ff */
[----:B------:R2:W-:Y:S05]  /*3100*/  SYNCS.ARRIVE.TRANS64.RED.A1T0 RZ, [R4+URZ], RZ ;  /* 0x000000ff04ff79a7 */ /* 0x0005ea00081004ff */
[----:B------:R-:W-:Y:S01]  /*3110*/  IMAD.U32 R0, RZ, RZ, UR7 ;  /* 0x00000007ff007e24 */ /* 0x000fe2000f8e00ff */
[----:B------:R-:W3:Y:S04]  /*3120*/  SYNCS.PHASECHK.TRANS64.TRYWAIT P0, [UR4+0xa0], R7 ;  /* 0x0000a007ff0075a7 */ /* 0x000ee80008001104 */
[----:B------:R-:W-:Y:S01]  /*3130*/  PRMT R13, R3, 0x654, R0 ;  /* 0x00000654030d7816 */ /* 0x000fe20000000000 */
[----:B--23--:R-:W-:Y:S06]  /*3140*/  @!P0 BRA `(.L_x_53) ;  /* 0x0000009c00108947 */ /* 0x00cfec0003800000 */
.L_x_165:
[----:B------:R-:W-:Y:S01]  /*3150*/  ULEA UR8, UR5, UR6, 0x4 ;  /* 0x0000000605087291 */ /* 0x000fe2000f8e20ff */
[----:B------:R-:W-:Y:S01]  /*3160*/  SEL R2, R13, R2, !P2 ;  /* 0x000000020d027207 */ /* 0x000fe20005000000 */
[----:B------:R-:W-:Y:S01]  /*3170*/  UIADD3 UR9, UPT, UPT, UR4, 0x90, URZ ;  /* 0x0000009004097890 */ /* 0x000fe2000fffe0ff */
[----:B--2---:R-:W-:Y:S01]  /*3180*/  LEA R0, R11, UR6, 0x3 ;  /* 0x000000060b007c11 */ /* 0x004fe2000f8e18ff */
[----:B------:R-:W-:Y:S01]  /*3190*/  UIADD3 UR8, UPT, UPT, UR8, 0xf0, URZ ;  /* 0x000000f008087890 */ /* 0x000fe2000fffe0ff */
[----:B------:R2:W-:Y:S01]  /*31a0*/  @!P2 SYNCS.ARRIVE.TRANS64.RED RZ, [R2+URZ], R5 ;  /* 0x0000000502ffa9a7 */ /* 0x0005e200080004ff */
[----:B------:R-:W-:Y:S01]  /*31b0*/  UIADD3 UR4, UPT, UPT, UR5, 0x1, URZ ;  /* 0x0000000105047890 */ /* 0x000fe2000fffe0ff */
[----:B------:R-:W-:-:S03]  /*31c0*/  VIADD R8, R8, 0x1 ;  /* 0x0000000108087836 */ /* 0x000fc60000000000 */
[----:B------:R-:W-:Y:S02]  /*31d0*/  UISETP.NE.AND UP0, UPT, UR4, 0x2, UPT ;  /* 0x000000020400788c */ /* 0x000fe4000bf05270 */
[----:B------:R-:W-:Y:S01]  /*31e0*/  ISETP.NE.AND P0, PT, R8, 0x2, PT ;  /* 0x000000020800780c */ /* 0x000fe20003f05270 */
[----:B------:R-:W-:Y:S06]  /*31f0*/  UGETNEXTWORKID.BROADCAST [UR8], [UR9] ;  /* 0x00000000080073ca */ /* 0x000fec0008000100 */
[----:B------:R-:W-:Y:S02]  /*3200*/  USEL UR7, URZ, 0x1, UP0 ;  /* 0x00000001ff077887 */ /* 0x000fe40008000000 */
[----:B------:R-:W-:-:S04]  /*3210*/  USEL UR5, UR4, URZ, UP0 ;  /* 0x000000ff04057287 */ /* 0x000fc80008000000 */
[----:B------:R-:W-:Y:S02]  /*3220*/  LOP3.LUT R12, R12, UR7, RZ, 0x3c, !PT ;  /* 0x000000070c0c7c12 */ /* 0x000fe4000f8e3cff */
[----:B--2---:R-:W-:-:S04]  /*3230*/  SHF.L.U32 R5, R10, 0x1f, RZ ;  /* 0x0000001f0a057819 */ /* 0x004fc800000006ff */
[----:B------:R-:W2:Y:S02]  /*3240*/  SYNCS.PHASECHK.TRANS64.TRYWAIT P1, [R0+URZ+0x90], R5 ;  /* 0x00009005000075a7 */ /* 0x000ea400080211ff */
[----:B--2---:R-:W-:Y:S05]  /*3250*/  @!P1 BRA `(.L_x_54) ;  /* 0x0000009800e49947 */ /* 0x004fea0003800000 */
.L_x_166:
[C---:B------:R-:W-:Y:S01]  /*3260*/  LEA R4, R11.reuse, UR6, 0x4 ;  /* 0x000000060b047c11 */ /* 0x040fe2000f8e20ff */
[----:B--2---:R-:W-:Y:S01]  /*3270*/  VIADD R0, R0, 0xa0 ;  /* 0x000000a000007836 */ /* 0x004fe20000000000 */
[----:B------:R-:W-:Y:S01]  /*3280*/  SEL R8, R8, RZ, P0 ;  /* 0x000000ff08087207 */ /* 0x000fe20000000000 */
[----:B------:R-:W-:-:S03]  /*3290*/  VIADD R11, R11, 0x1 ;  /* 0x000000010b0b7836 */ /* 0x000fc60000000000 */
[----:B------:R-:W2:Y:S01]  /*32a0*/  LDS.128 R4, [R4+0xf0] ;  /* 0x0000f00004047984 */ /* 0x000ea20000000c00 */
[----:B------:R-:W-:Y:S02]  /*32b0*/  PRMT R0, RZ, 0x654, R0 ;  /* 0x00000654ff007816 */ /* 0x000fe40000000000 */
[C---:B------:R-:W-:Y:S01]  /*32c0*/  ISETP.NE.AND P1, PT, R11.reuse, 0x2, PT ;  /* 0x000000020b00780c */ /* 0x040fe20003f25270 */
[----:B------:R-:W-:Y:S01]  /*32d0*/  @!PT LDS RZ, [RZ] ;  /* 0x00000000fffff984 */ /* 0x000fe20000000800 */
[----:B------:R-:W-:Y:S01]  /*32e0*/  @!PT LDS RZ, [RZ] ;  /* 0x00000000fffff984 */ /* 0x000fe20000000800 */
[----:B------:R-:W-:Y:S01]  /*32f0*/  @!PT LDS RZ, [RZ] ;  /* 0x00000000fffff984 */ /* 0x000fe20000000800 */
[----:B------:R-:W-:Y:S01]  /*3300*/  @!PT LDS RZ, [RZ] ;  /* 0x00000000fffff984 */ /* 0x000fe20000000800 */
[----:B------:R3:W-:Y:S06]  /*3310*/  MEMBAR.ALL.CTA ;  /* 0x0000000000007992 */ /* 0x0007ec0000008000 */
[----:B---3--:R-:W3:Y:S01]  /*3320*/  FENCE.VIEW.ASYNC.S ;  /* 0x00000000000073c6 */ /* 0x008ee20000000000 */
[----:B------:R-:W-:Y:S01]  /*3330*/  SEL R11, R11, RZ, P1 ;  /* 0x000000ff0b0b7207 */ /* 0x000fe20000800000 */
[----:B---3--:R3:W-:Y:S01]  /*3340*/  SYNCS.ARRIVE.TRANS64.RED.A1T0 RZ, [R0+URZ], RZ ;  /* 0x000000ff00ff79a7 */ /* 0x0087e200081004ff */
[----:B--2---:R-:W-:-:S02]  /*3350*/  LOP3.LUT P3, RZ, R6, 0x1, RZ, 0xc0, !PT ;  /* 0x0000000106ff7812 */ /* 0x004fc4000786c0ff */
[----:B------:R-:W-:-:S04]  /*3360*/  SEL R5, RZ, 0x1, P1 ;  /* 0x00000001ff057807 */ /* 0x000fc80000800000 */
[----:B------:R-:W-:Y:S02]  /*3370*/  LOP3.LUT R10, R10, R5, RZ, 0x3c, !PT ;  /* 0x000000050a0a7212 */ /* 0x000fe400078e3cff */
[----:B---3--:R-:W-:-:S04]  /*3380*/  SEL R0, RZ, 0x1, P0 ;  /* 0x00000001ff007807 */ /* 0x008fc80000000000 */
[----:B------:R-:W-:Y:S01]  /*3390*/  LOP3.LUT R9, R9, R0, RZ, 0x3c, !PT ;  /* 0x0000000009097212 */ /* 0x000fe200078e3cff */
[----:B------:R-:W-:Y:S06]  /*33a0*/  @P3 BRA `(.L_x_55) ;  /* 0xfffffffc002c3947 */ /* 0x000fec000383ffff */
[----:B------:R-:W-:Y:S01]  /*33b0*/  ULEA UR4, UR5, UR6, 0x3 ;  /* 0x0000000605047291 */ /* 0x000fe2000f8e18ff */
[----:B------:R-:W-:-:S08]  /*33c0*/  SHF.L.U32 R3, R12, 0x1f, RZ ;  /* 0x0000001f0c037819 */ /* 0x000fd000000006ff */
[----:B------:R-:W2:Y:S02]  /*33d0*/  SYNCS.PHASECHK.TRANS64 P0, [UR4+0xa0], R3 ;  /* 0x0000a003ff0075a7 */ /* 0x000ea40008001004 */
[----:B--2---:R-:W-:Y:S05]  /*33e0*/  @P0 BRA `(.L_x_56) ;  /* 0x0000000000080947 */ /* 0x004fea0003800000 */
[----:B------:R-:W2:Y:S02]  /*33f0*/  SYNCS.PHASECHK.TRANS64.TRYWAIT P0, [UR4+0xa0], R3 ;  /* 0x0000a003ff0075a7 */ /* 0x000ea40008001104 */
[----:B--2---:R-:W-:Y:S05]  /*3400*/  @!P0 BRA `(.L_x_57) ;  /* 0x00000098008c8947 */ /* 0x004fea0003800000 */
.L_x_56:
[----:B------:R-:W-:-:S04]  /*3410*/  UIADD3 UR7, UPT, UPT, UR5, 0x1, URZ ;  /* 0x0000000105077890 */ /* 0x000fc8000fffe0ff */
[----:B------:R-:W-:-:S04]  /*3420*/  UISETP.NE.AND UP0, UPT, UR7, 0x2, UPT ;  /* 0x000000020700788c */ /* 0x000fc8000bf05270 */
[----:B------:R-:W-:Y:S02]  /*3430*/  USEL UR8, URZ, 0x1, UP0 ;  /* 0x00000001ff087887 */ /* 0x000fe40008000000 */
[----:B------:R-:W-:-:S04]  /*3440*/  USEL UR7, UR7, URZ, UP0 ;  /* 0x000000ff07077287 */ /* 0x000fc80008000000 */
[----:B------:R-:W-:Y:S01]  /*3450*/  ULEA UR7, UR7, UR6, 0x3 ;  /* 0x0000000607077291 */ /* 0x000fe2000f8e18ff */
[----:B--2---:R-:W-:-:S04]  /*3460*/  LOP3.LUT R3, R12, UR8, RZ, 0x3c, !PT ;  /* 0x000000080c037c12 */ /* 0x004fc8000f8e3cff */
[----:B------:R-:W-:-:S04]  /*3470*/  SHF.L.U32 R0, R3, 0x1f, RZ ;  /* 0x0000001f03007819 */ /* 0x000fc800000006ff */
[----:B------:R-:W2:Y:S02]  /*3480*/  SYNCS.PHASECHK.TRANS64 P0, [UR7+0xa0], R0 ;  /* 0x0000a000ff0075a7 */ /* 0x000ea40008001007 */
[----:B-12---:R-:W-:Y:S05]  /*3490*/  @P0 EXIT ;  /* 0x000000000000094d */ /* 0x006fea0003800000 */
[----:B------:R-:W-:Y:S02]  /*34a0*/  SHF.L.U32 R3, R3, 0x1f, RZ ;  /* 0x0000001f03037819 */ /* 0x000fe400000006ff */
[----:B------:R-:W-:-:S07]  /*34b0*/  MOV R0, UR7 ;  /* 0x0000000700007c02 */ /* 0x000fce0008000f00 */
.L_x_58:
[----:B-1----:R1:W2:Y:S02]  /*34c0*/  SYNCS.PHASECHK.TRANS64.TRYWAIT P0, [R0+URZ+0xa0], R3 ;  /* 0x0000a003000075a7 */ /* 0x0022a400080011ff */
[----:B--2---:R-:W-:Y:S05]  /*34d0*/  @!P0 NANOSLEEP.SYNCS 0x989680 ;  /* 0x009896800000895d */ /* 0x004fea0003900000 */
[----:B------:R-:W2:Y:S02]  /*34e0*/  @!P0 SYNCS.PHASECHK.TRANS64 P0, [R0+URZ+0xa0], R3 ;  /* 0x0000a003000085a7 */ /* 0x000ea400080010ff */
[----:B--2---:R-:W-:Y:S05]  /*34f0*/  @P0 EXIT ;  /* 0x000000000000094d */ /* 0x004fea0003800000 */
[----:B------:R-:W-:Y:S05]  /*3500*/  BRA `(.L_x_58) ;  /* 0xfffffffc00ec7947 */ /* 0x000fea000383ffff */
.L_x_51:
[----:B------:R-:W-:Y:S05]  /*3510*/  BRA.U UP5, `(.L_x_59) ;  /* 0x0000001905dc7547 */ /* 0x000fea000b800000 */
[----:B------:R-:W2:Y:S01]  /*3520*/  S2UR UR7, SR_CgaCtaId ;  /* 0x00000000000779c3 */ /* 0x000ea20000008800 */
[----:B------:R-:W-:Y:S01]  /*3530*/  UMOV UR4, 0x40 ;  /* 0x0000004000047882 */ /* 0x000fe20000000000 */
[----:B------:R-:W-:Y:S01]  /*3540*/  NOP ;  /* 0x0000000000007918 */ /* 0x000fe20000000000 */
[----:B------:R-:W-:Y:S01]  /*3550*/  UMOV UR6, 0x400 ;  /* 0x0000040000067882 */ /* 0x000fe20000000000 */
[----:B--2---:R-:W-:Y:S02]  /*3560*/  ULEA UR5, UR7, UR4, 0x18 ;  /* 0x0000000407057291 */ /* 0x004fe4000f8ec0ff */
[----:B------:R-:W-:-:S07]  /*3570*/  ULEA UR6, UR7, UR6, 0x18 ;  /* 0x0000000607067291 */ /* 0x000fce000f8ec0ff */
[----:B------:R-:W2:Y:S02]  /*3580*/  LDS.U8 R3, [UR5+0x1c] ;  /* 0x00001c05ff037984 */ /* 0x000ea40008000000 */
[----:B--2---:R-:W-:-:S13]  /*3590*/  ISETP.NE.AND P0, PT, R3, RZ, PT ;  /* 0x000000ff0300720c */ /* 0x004fda0003f05270 */
[----:B------:R-:W-:Y:S05]  /*35a0*/  @P0 BRA `(.L_x_60) ;  /* 0x0000000400100947 */ /* 0x000fea0003800000 */
[----:B------:R-:W2:Y:S01]  /*35b0*/  S2UR UR4, SR_CgaCtaId ;  /* 0x00000000000479c3 */ /* 0x000ea20000008800 */
[----:B------:R-:W-:Y:S02]  /*35c0*/  UISETP.NE.U32.AND UP1, UPT, UR66, 0x1, UPT ;  /* 0x000000014200788c */ /* 0x000fe4000bf25070 */
[----:B------:R-:W-:Y:S02]  /*35d0*/  UIADD3 UR7, UPT, UPT, UR5, 0x8, URZ ;  /* 0x0000000805077890 */ /* 0x000fe4000fffe0ff */
[----:B--2---:R-:W-:-:S05]  /*35e0*/  ULOP3.LUT UR8, UR4, 0x1, URZ, 0x3c, !UPT ;  /* 0x0000000104087892 */ /* 0x004fca000f8e3cff */
[----:B------:R-:W-:Y:S07]  /*35f0*/  BRA.U !UP1, `(.L_x_61) ;  /* 0x00000001099c7547 */ /* 0x000fee000b800000 */
[----:B------:R-:W-:Y:S01]  /*3600*/  ELECT P0, URZ, PT ;  /* 0x0000000000ff782f */ /* 0x000fe20003800000 */
[----:B------:R-:W-:-:S12]  /*3610*/  BSSY B0, `(.L_x_61) ;  /* 0x0000025000007945 */ /* 0x000fd80003800000 */
[----:B------:R-:W-:Y:S05]  /*3620*/  @!P0 BRA `(.L_x_62) ;  /* 0x00000000008c8947 */ /* 0x000fea0003800000 */
[----:B------:R-:W-:-:S05]  /*3630*/  UMOV UR4, 0x10 ;  /* 0x0000001000047882 */ /* 0x000fca0000000000 */
[----:B------:R-:W-:Y:S04]  /*3640*/  DEPBAR.LE SB2, 0x36 ;  /* 0x0000ad800000791a */ /* 0x000fe80000000000 */
[----:B------:R-:W2:Y:S02]  /*3650*/  UTCATOMSWS.2CTA.FIND_AND_SET.ALIGN UP0, UR4, UR4 ;  /* 0x00000004000475e3 */ /* 0x000ea40008200800 */
[----:B--2---:R-:W-:Y:S01]  /*3660*/  MOV R10, UR4 ;  /* 0x00000004000a7c02 */ /* 0x004fe20008000f00 */
[----:B------:R-:W-:Y:S06]  /*3670*/  BRA.U UP0, `(.L_x_63) ;  /* 0x0000000100187547 */ /* 0x000fec000b800000 */
.L_x_64:
[----:B------:R-:W-:Y:S05]  /*3680*/  NANOSLEEP 0x64 ;  /* 0x000000640000795d */ /* 0x000fea0003800000 */
[----:B------:R-:W-:-:S05]  /*3690*/  UMOV UR4, 0x10 ;  /* 0x0000001000047882 */ /* 0x000fca0000000000 */
[----:B------:R-:W-:Y:S04]  /*36a0*/  DEPBAR.LE SB2, 0x36 ;  /* 0x0000ad800000791a */ /* 0x000fe80000000000 */
[----:B------:R-:W2:Y:S02]  /*36b0*/  UTCATOMSWS.2CTA.FIND_AND_SET.ALIGN UP0, UR4, UR4 ;  /* 0x00000004000475e3 */ /* 0x000ea40008200800 */
[----:B--2---:R-:W-:Y:S01]  /*36c0*/  MOV R10, UR4 ;  /* 0x00000004000a7c02 */ /* 0x004fe20008000f00 */
[----:B------:R-:W-:Y:S05]  /*36d0*/  BRA.U !UP0, `(.L_x_64) ;  /* 0xfffffffd08e87547 */ /* 0x000fea000b83ffff */
.L_x_63:
[----:B------:R-:W2:Y:S01]  /*36e0*/  LDS R6, [UR5+0x10] ;  /* 0x00001005ff067984 */ /* 0x000ea20008000800 */
[----:B------:R-:W-:Y:S01]  /*36f0*/  IMAD.U32 R3, RZ, RZ, UR6 ;  /* 0x00000006ff037e24 */ /* 0x000fe2000f8e00ff */
[----:B------:R-:W-:-:S03]  /*3700*/  MOV R4, UR8 ;  /* 0x0000000800047c02 */ /* 0x000fc60008000f00 */
[----:B------:R-:W-:Y:S01]  /*3710*/  VIADD R3, R3, 0x110 ;  /* 0x0000011003037836 */ /* 0x000fe20000000000 */
[----:B--2---:R-:W-:-:S04]  /*3720*/  SHF.L.U32 R6, R6, 0x1f, RZ ;  /* 0x0000001f06067819 */ /* 0x004fc800000006ff */
[----:B------:R-:W2:Y:S02]  /*3730*/  SYNCS.PHASECHK.TRANS64.TRYWAIT P0, [UR5+0x8], R6 ;  /* 0x00000806ff0075a7 */ /* 0x000ea40008001105 */
[----:B--2---:R-:W-:Y:S05]  /*3740*/  @P0 BRA `(.L_x_65) ;  /* 0x0000000000080947 */ /* 0x004fea0003800000 */
[----:B------:R-:W2:Y:S02]  /*3750*/  SYNCS.PHASECHK.TRANS64.TRYWAIT P0, [UR5+0x8], R6 ;  /* 0x00000806ff0075a7 */ /* 0x000ea40008001105 */
[----:B--2---:R-:W-:Y:S05]  /*3760*/  @!P0 BRA `(.L_x_66) ;  /* 0x0000009400cc8947 */ /* 0x004fea0003800000 */
.L_x_65:
[----:B------:R-:W-:Y:S01]  /*3770*/  PRMT R4, R4, 0x654, R3 ;  /* 0x0000065404047816 */ /* 0x000fe20000000003 */
[----:B------:R-:W-:Y:S01]  /*3780*/  HFMA2 R3, -RZ, RZ, 0, 5.9604644775390625e-08 ;  /* 0x00000001ff037431 */ /* 0x000fe200000001ff */
[----:B------:R-:W-:Y:S01]  /*3790*/  UPRMT UR4, UR8, 0x654, UR7 ;  /* 0x0000065408047896 */ /* 0x000fe20008000007 */
[----:B------:R-:W-:Y:S02]  /*37a0*/  IMAD.MOV.U32 R7, RZ, RZ, 0xffff ;  /* 0x0000ffffff077424 */ /* 0x000fe400078e00ff */
[----:B--2---:R-:W-:Y:S02]  /*37b0*/  IMAD.MOV.U32 R6, RZ, RZ, 0x4 ;  /* 0x00000004ff067424 */ /* 0x004fe400078e00ff */
[----:B------:R-:W-:Y:S01]  /*37c0*/  IMAD.SHL.U32 R9, R10, 0x20, RZ ;  /* 0x000000200a097824 */ /* 0x000fe200078e00ff */
[----:B------:R-:W-:Y:S02]  /*37d0*/  MOV R5, UR4 ;  /* 0x0000000400057c02 */ /* 0x000fe40008000f00 */
[-C--:B------:R-:W-:Y:S01]  /*37e0*/  SHF.L.U32 R8, R7, R10.reuse, RZ ;  /* 0x0000000a07087219 */ /* 0x080fe200000006ff */
[----:B------:R2:W-:Y:S01]  /*37f0*/  SYNCS.ARRIVE.TRANS64.RED RZ, [UR4], R6 ;  /* 0x00000006ffff79a7 */ /* 0x0005e20008000404 */
[----:B------:R-:W-:Y:S01]  /*3800*/  SHF.L.U32 R7, R3, R10, RZ ;  /* 0x0000000a03077219 */ /* 0x000fe200000006ff */
[----:B------:R2:W-:Y:S04]  /*3810*/  STS [UR6+0x110], R9 ;  /* 0x00011009ff007988 */ /* 0x0005e80008000806 */
[----:B------:R2:W-:Y:S04]  /*3820*/  STAS [R4.64], R10 ;  /* 0x0000000a04007dbd */ /* 0x0005e8000c0008ff */
[----:B------:R2:W-:Y:S04]  /*3830*/  ATOMS.OR RZ, [UR5+0x14], R8 ;  /* 0x00001408ffff798c */ /* 0x0005e8000b000005 */
[----:B------:R2:W-:Y:S04]  /*3840*/  ATOMS.OR RZ, [UR5+0x18], R7 ;  /* 0x00001807ffff798c */ /* 0x0005e8000b000005 */
[----:B------:R2:W-:Y:S02]  /*3850*/  ATOMS.XOR RZ, [UR5+0x10], R3 ;  /* 0x00001003ffff798c */ /* 0x0005e4000b800005 */
.L_x_62:
[----:B-1----:R-:W-:Y:S05]  /*3860*/  BSYNC B0 ;  /* 0x0000000000007941 */ /* 0x002fea0003800000 */
.L_x_61:
[----:B------:R-:W-:Y:S05]  /*3870*/  BRA.U UP1, `(.L_x_67) ;  /* 0x00000001016c7547 */ /* 0x000fea000b800000 */
[----:B------:R-:W-:-:S03]  /*3880*/  UMOV UR4, 0xffffffff ;  /* 0xffffffff00047882 */ /* 0x000fc60000000000 */
[----:B------:R-:W-:Y:S05]  /*3890*/  BRA.DIV UR4, `(.L_x_68) ;  /* 0x0000009604987947 */ /* 0x000fea000b800000 */
[----:B------:R-:W-:-:S13]  /*38a0*/  ELECT P6, URZ, PT ;  /* 0x0000000000ff782f */ /* 0x000fda00038c0000 */
.L_x_170:
[----:B------:R-:W-:Y:S05]  /*38b0*/  @!P6 BRA `(.L_x_67) ;  /* 0x00000000005ce947 */ /* 0x000fea0003800000 */
[----:B--2---:R-:W2:Y:S02]  /*38c0*/  LDS R4, [UR5+0x10] ;  /* 0x00001005ff047984 */ /* 0x004ea40008000800 */
[----:B--2---:R-:W-:-:S04]  /*38d0*/  SHF.L.U32 R4, R4, 0x1f, RZ ;  /* 0x0000001f04047819 */ /* 0x004fc800000006ff */
[----:B------:R-:W2:Y:S02]  /*38e0*/  SYNCS.PHASECHK.TRANS64.TRYWAIT P0, [UR5+0x8], R4 ;  /* 0x00000804ff0075a7 */ /* 0x000ea40008001105 */
[----:B--2---:R-:W-:Y:S05]  /*38f0*/  @P0 BRA `(.L_x_69) ;  /* 0x0000000000080947 */ /* 0x004fea0003800000 */
[----:B------:R-:W2:Y:S02]  /*3900*/  SYNCS.PHASECHK.TRANS64.TRYWAIT P0, [UR5+0x8], R4 ;  /* 0x00000804ff0075a7 */ /* 0x000ea40008001105 */
[----:B--2---:R-:W-:Y:S05]  /*3910*/  @!P0 BRA `(.L_x_70) ;  /* 0x0000009400988947 */ /* 0x004fea0003800000 */
.L_x_69:
[----:B------:R-:W3:Y:S01]  /*3920*/  LDS R6, [UR6+0x110] ;  /* 0x00011006ff067984 */ /* 0x000ee20008000800 */
[----:B--2---:R-:W-:Y:S02]  /*3930*/  HFMA2 R3, -RZ, RZ, 0, 5.9604644775390625e-08 ;  /* 0x00000001ff037431 */ /* 0x004fe400000001ff */
[----:B------:R-:W-:Y:S01]  /*3940*/  IMAD.MOV.U32 R4, RZ, RZ, 0xffff ;  /* 0x0000ffffff047424 */ /* 0x000fe200078e00ff */
[----:B------:R-:W-:Y:S01]  /*3950*/  UPRMT UR4, UR8, 0x654, UR7 ;  /* 0x0000065408047896 */ /* 0x000fe20008000007 */
[----:B---3--:R-:W-:-:S03]  /*3960*/  IMAD.SHL.U32 R5, R6, 0x20, RZ ;  /* 0x0000002006057824 */ /* 0x008fc600078e00ff */
[-C--:B------:R-:W-:Y:S02]  /*3970*/  SHF.L.U32 R4, R4, R6.reuse, RZ ;  /* 0x0000000604047219 */ /* 0x080fe400000006ff */
[----:B------:R-:W-:Y:S01]  /*3980*/  SHF.L.U32 R6, R3, R6, RZ ;  /* 0x0000000603067219 */ /* 0x000fe200000006ff */
[----:B------:R3:W-:Y:S04]  /*3990*/  STS [UR6+0x110], R5 ;  /* 0x00011005ff007988 */ /* 0x0007e80008000806 */
[----:B------:R3:W-:Y:S04]  /*39a0*/  ATOMS.OR RZ, [UR5+0x14], R4 ;  /* 0x00001404ffff798c */ /* 0x0007e8000b000005 */
[----:B------:R3:W-:Y:S01]  /*39b0*/  ATOMS.OR RZ, [UR5+0x18], R6 ;  /* 0x00001806ffff798c */ /* 0x0007e2000b000005 */
[----:B------:R-:W-:Y:S03]  /*39c0*/  SYNCS.ARRIVE.TRANS64.RED.A1T0 RZ, [UR4], RZ ;  /* 0x000000ffffff79a7 */ /* 0x000fe60008100404 */
[----:B------:R3:W-:Y:S01]  /*39d0*/  ATOMS.XOR RZ, [UR5+0x10], R3 ;  /* 0x00001003ffff798c */ /* 0x0007e2000b800005 */
[----:B------:R-:W-:Y:S05]  /*39e0*/  BRA `(.L_x_67) ;  /* 0x0000000000107947 */ /* 0x000fea0003800000 */
.L_x_60:
[----:B------:R-:W-:Y:S02]  /*39f0*/  MOV R3, 0xffffffff ;  /* 0xffffffff00037802 */ /* 0x000fe40000000f00 */
[----:B------:R-:W-:-:S03]  /*3a00*/  MOV R4, 0x3a30 ;  /* 0x00003a3000047802 */ /* 0x000fc60000000f00 */
[----:B------:R2:W-:Y:S04]  /*3a10*/  STS [UR6+0x110], R3 ;  /* 0x00011003ff007988 */ /* 0x0005e80008000806 */
[----:B-12--5:R-:W-:Y:S05]  /*3a20*/  CALL.REL.NOINC `($__internal_1_$__cuda_sm10x_tcgen05_guardrail_trap_phase_invalid_during_alloc) ;  /* 0x0000009c00407944 */ /* 0x026fea0003c00000 */
.L_x_67:
[----:B------:R-:W-:Y:S05]  /*3a30*/  WARPSYNC.ALL ;  /* 0x0000000000007948 */ /* 0x000fea0003800000 */
[----:B------:R-:W4:Y:S01]  /*3a40*/  S2UR UR4, SR_CgaCtaId ;  /* 0x00000000000479c3 */ /* 0x000f220000008800 */
[----:B------:R-:W-:Y:S01]  /*3a50*/  UMOV UR50, 0x400 ;  /* 0x0000040000327882 */ /* 0x000fe20000000000 */
[----:B------:R-:W-:-:S06]  /*3a60*/  NOP ;  /* 0x0000000000007918 */ /* 0x000fcc0000000000 */
[----:B------:R-:W-:Y:S06]  /*3a70*/  BAR.ARV 0x6, 0xa0 ;  /* 0x0182800000007b1d */ /* 0x000fec0000002000 */
[----:B------:R-:W1:Y:S01]  /*3a80*/  LDCU UR13, c[0x0][0x38c] ;  /* 0x00007180ff0d77ac */ /* 0x000e620008000800 */
[----:B------:R-:W-:Y:S01]  /*3a90*/  LOP3.LUT R0, R0, 0xffff, RZ, 0xc0, !PT ;  /* 0x0000ffff00007812 */ /* 0x000fe200078ec0ff */
[----:B--2---:R-:W-:Y:S01]  /*3aa0*/  HFMA2 R10, -RZ, RZ, 0, 0 ;  /* 0x00000000ff0a7431 */ /* 0x004fe200000001ff */
[----:B------:R-:W-:Y:S01]  /*3ab0*/  CS2R R8, SRZ ;  /* 0x0000000000087805 */ /* 0x000fe2000001ff00 */
[----:B------:R-:W-:Y:S01]  /*3ac0*/  UISETP.NE.AND UP3, UPT, UR66, URZ, UPT ;  /* 0x000000ff4200728c */ /* 0x000fe2000bf65270 */
[----:B------:R-:W-:Y:S01]  /*3ad0*/  UMOV UR71, 0x1 ;  /* 0x0000000100477882 */ /* 0x000fe20000000000 */
[----:B------:R-:W-:Y:S01]  /*3ae0*/  UMOV UR5, URZ ;  /* 0x000000ff00057c82 */ /* 0x000fe20008000000 */
[----:B------:R-:W-:Y:S01]  /*3af0*/  UMOV UR76, URZ ;  /* 0x000000ff004c7c82 */ /* 0x000fe20008000000 */
[----:B------:R-:W-:Y:S01]  /*3b00*/  UMOV UR74, URZ ;  /* 0x000000ff004a7c82 */ /* 0x000fe20008000000 */
[----:B----4-:R-:W-:Y:S01]  /*3b10*/  ULEA UR50, UR4, UR50, 0x18 ;  /* 0x0000003204327291 */ /* 0x010fe2000f8ec0ff */
[----:B------:R-:W-:Y:S01]  /*3b20*/  UMOV UR72, URZ ;  /* 0x000000ff00487c82 */ /* 0x000fe20008000000 */
[----:B------:R-:W-:-:S02]  /*3b30*/  UMOV UR58, URZ ;  /* 0x000000ff003a7c82 */ /* 0x000fc40008000000 */
[----:B------:R-:W-:Y:S02]  /*3b40*/  UIADD3 UR7, UPT, UPT, UR50, 0x10800, URZ ;  /* 0x0001080032077890 */ /* 0x000fe4000fffe0ff */
[----:B------:R-:W-:Y:S02]  /*3b50*/  UIADD3 UR4, UPT, UPT, UR50, 0x30800, URZ ;  /* 0x0003080032047890 */ /* 0x000fe4000fffe0ff */
[----:B-1----:R-:W-:Y:S01]  /*3b60*/  UIADD3 UR13, UPT, UPT, UR13, 0xff, URZ ;  /* 0x000000ff0d0d7890 */ /* 0x002fe2000fffe0ff */
[----:B---3--:R-:W1:Y:S01]  /*3b70*/  LDS R3, [UR50+0x110] ;  /* 0x00011032ff037984 */ /* 0x008e620008000800 */
[----:B------:R-:W-:Y:S02]  /*3b80*/  USHF.R.U32.HI UR11, URZ, 0x4, UR7 ;  /* 0x00000004ff0b7899 */ /* 0x000fe40008011607 */
[----:B------:R-:W-:Y:S02]  /*3b90*/  USHF.R.U32.HI UR7, URZ, 0x4, UR4 ;  /* 0x00000004ff077899 */ /* 0x000fe40008011604 */
[----:B------:R-:W-:-:S02]  /*3ba0*/  USHF.R.S32.HI UR10, URZ, 0x1f, UR13 ;  /* 0x0000001fff0a7899 */ /* 0x000fc4000801140d */
[----:B------:R-:W-:Y:S02]  /*3bb0*/  UIADD3 UR6, UPT, UPT, UR50, 0x20800, URZ ;  /* 0x0002080032067890 */ /* 0x000fe4000fffe0ff */
[----:B------:R-:W-:Y:S02]  /*3bc0*/  ULOP3.LUT UR7, UR7, 0x3fff, URZ, 0xc0, !UPT ;  /* 0x00003fff07077892 */ /* 0x000fe4000f8ec0ff */
[----:B------:R-:W-:Y:S02]  /*3bd0*/  UIADD3 UR8, UPT, UPT, UR50, 0x32800, URZ ;  /* 0x0003280032087890 */ /* 0x000fe4000fffe0ff */
[----:B------:R-:W-:Y:S02]  /*3be0*/  ULEA.HI UR4, UR10, UR13, URZ, 0x8 ;  /* 0x0000000d0a047291 */ /* 0x000fe4000f8f40ff */
[----:B------:R-:W-:Y:S02]  /*3bf0*/  USHF.R.U32.HI UR9, URZ, 0x4, UR6 ;  /* 0x00000004ff097899 */ /* 0x000fe40008011606 */
[----:B------:R-:W-:-:S02]  /*3c00*/  ULOP3.LUT UR11, UR11, 0x3fff, URZ, 0xc0, !UPT ;  /* 0x00003fff0b0b7892 */ /* 0x000fc4000f8ec0ff */
[----:B------:R-:W-:Y:S02]  /*3c10*/  ULOP3.LUT UR69, UR7, 0x10000, URZ, 0xfc, !UPT ;  /* 0x0001000007457892 */ /* 0x000fe4000f8efcff */
[----:B------:R-:W-:Y:S02]  /*3c20*/  USHF.R.U32.HI UR6, URZ, 0x4, UR8 ;  /* 0x00000004ff067899 */ /* 0x000fe40008011608 */
[----:B------:R-:W-:Y:S02]  /*3c30*/  ULOP3.LUT UR9, UR9, 0x3fff, URZ, 0xc0, !UPT ;  /* 0x00003fff09097892 */ /* 0x000fe4000f8ec0ff */
[----:B------:R-:W-:Y:S02]  /*3c40*/  ULOP3.LUT UR51, UR11, 0x10000, URZ, 0xfc, !UPT ;  /* 0x000100000b337892 */ /* 0x000fe4000f8efcff */
[----:B------:R-:W-:Y:S02]  /*3c50*/  ULOP3.LUT UR6, UR6, 0x3fff, URZ, 0xc0, !UPT ;  /* 0x00003fff06067892 */ /* 0x000fe4000f8ec0ff */
[----:B------:R-:W-:-:S02]  /*3c60*/  UIADD3 UR14, UPT, UPT, UR50, 0xb0, URZ ;  /* 0x000000b0320e7890 */ /* 0x000fc4000fffe0ff */
[----:B------:R-:W-:Y:S02]  /*3c70*/  ULOP3.LUT UR68, UR9, 0x10000, URZ, 0xfc, !UPT ;  /* 0x0001000009447892 */ /* 0x000fe4000f8efcff */
[----:B------:R-:W-:Y:S02]  /*3c80*/  ULOP3.LUT UR70, UR6, 0x10000, URZ, 0xfc, !UPT ;  /* 0x0001000006467892 */ /* 0x000fe4000f8efcff */
[----:B------:R-:W-:Y:S01]  /*3c90*/  USHF.R.S32.HI UR17, URZ, 0x8, UR4 ;  /* 0x00000008ff117899 */ /* 0x000fe20008011404 */
[----:B------:R-:W-:Y:S01]  /*3ca0*/  UMOV UR56, URZ ;  /* 0x000000ff00387c82 */ /* 0x000fe20008000000 */
[----:B------:R-:W-:Y:S01]  /*3cb0*/  UMOV UR54, URZ ;  /* 0x000000ff00367c82 */ /* 0x000fe20008000000 */
[----:B------:R-:W-:Y:S01]  /*3cc0*/  UMOV UR52, URZ ;  /* 0x000000ff00347c82 */ /* 0x000fe20008000000 */
[----:B-1----:R-:W-:Y:S01]  /*3cd0*/  R2UR UR12, R3 ;  /* 0x00000000030c72ca */ /* 0x002fe200000e0000 */
[----:B------:R-:W-:Y:S02]  /*3ce0*/  IMAD.U32 R3, RZ, RZ, UR14 ;  /* 0x0000000eff037e24 */ /* 0x000fe4000f8e00ff */
[----:B------:R-:W-:-:S10]  /*3cf0*/  IMAD.U32 R3, RZ, RZ, UR17 ;  /* 0x00000011ff037e24 */ /* 0x000fd4000f8e00ff */
[----:B------:R-:W-:Y:S02]  /*3d00*/  UIADD3 UR60, UPT, UPT, UR12, 0x1cc, URZ ;  /* 0x000001cc0c3c7890 */ /* 0x000fe4000fffe0ff */
[----:B------:R-:W-:Y:S02]  /*3d10*/  UIADD3 UR64, UPT, UPT, UR12, 0x1c4, URZ ;  /* 0x000001c40c407890 */ /* 0x000fe4000fffe0ff */
[----:B------:R-:W-:Y:S02]  /*3d20*/  USHF.R.U32.HI UR13, URZ, 0x11, UR60 ;  /* 0x00000011ff0d7899 */ /* 0x000fe4000801163c */
[----:B------:R-:W-:Y:S02]  /*3d30*/  USHF.R.U32.HI UR7, URZ, 0x11, UR64 ;  /* 0x00000011ff077899 */ /* 0x000fe40008011640 */
[----:B------:R-:W-:Y:S02]  /*3d40*/  UIADD3 UR66, UPT, UPT, UR12, 0x1c0, URZ ;  /* 0x000001c00c427890 */ /* 0x000fe4000fffe0ff */
[----:B------:R-:W-:-:S02]  /*3d50*/  UIADD3 UR67, UPT, UPT, UR12, 0x1d0, URZ ;  /* 0x000001d00c437890 */ /* 0x000fc4000fffe0ff */
[----:B------:R-:W-:Y:S02]  /*3d60*/  ULOP3.LUT UR11, UR7, 0x6000, URZ, 0xc0, !UPT ;  /* 0x00006000070b7892 */ /* 0x000fe4000f8ec0ff */
[----:B------:R-:W-:Y:S02]  /*3d70*/  UIADD3 UR65, UPT, UPT, UR12, 0x1d8, URZ ;  /* 0x000001d80c417890 */ /* 0x000fe4000fffe0ff */
[----:B------:R-:W-:Y:S01]  /*3d80*/  ULOP3.LUT UR7, UR13, 0x6000, URZ, 0xc0, !UPT ;  /* 0x000060000d077892 */ /* 0x000fe2000f8ec0ff */
[----:B------:R-:W-:Y:S01]  /*3d90*/  R2UR UR13, R0 ;  /* 0x00000000000d72ca */ /* 0x000fe200000e0000 */
[----:B------:R-:W-:Y:S02]  /*3da0*/  UIADD3 UR62, UPT, UPT, UR12, 0x1c8, URZ ;  /* 0x000001c80c3e7890 */ /* 0x000fe4000fffe0ff */
[----:B------:R-:W-:Y:S02]  /*3db0*/  UIADD3 UR63, UPT, UPT, UR12, 0x1e0, URZ ;  /* 0x000001e00c3f7890 */ /* 0x000fe4000fffe0ff */
[----:B------:R-:W-:-:S02]  /*3dc0*/  UIADD3 UR61, UPT, UPT, UR12, 0x1e8, URZ ;  /* 0x000001e80c3d7890 */ /* 0x000fc4000fffe0ff */
[----:B------:R-:W-:Y:S02]  /*3dd0*/  USHF.R.U32.HI UR9, URZ, 0x11, UR66 ;  /* 0x00000011ff097899 */ /* 0x000fe40008011642 */
[----:B------:R-:W-:Y:S02]  /*3de0*/  USHF.R.U32.HI UR8, URZ, 0x1a, UR67 ;  /* 0x0000001aff087899 */ /* 0x000fe40008011643 */
[----:B------:R-:W-:Y:S02]  /*3df0*/  USHF.R.U32.HI UR6, URZ, 0x1a, UR65 ;  /* 0x0000001aff067899 */ /* 0x000fe40008011641 */
[----:B------:R-:W-:Y:S01]  /*3e00*/  USHF.R.U32.HI UR4, URZ, 0x11, UR62 ;  /* 0x00000011ff047899 */ /* 0x000fe2000801163e */
[----:B------:R-:W-:Y:S01]  /*3e10*/  IMAD.U32 R11, RZ, RZ, UR13 ;  /* 0x0000000dff0b7e24 */ /* 0x000fe2000f8e00ff */
[----:B------:R-:W-:Y:S02]  /*3e20*/  USHF.R.U32.HI UR10, URZ, 0x1a, UR63 ;  /* 0x0000001aff0a7899 */ /* 0x000fe4000801163f */
[----:B------:R-:W-:-:S02]  /*3e30*/  USHF.R.U32.HI UR15, URZ, 0x1a, UR61 ;  /* 0x0000001aff0f7899 */ /* 0x000fc4000801163d */
[----:B------:R-:W-:Y:S02]  /*3e40*/  ULOP3.LUT UR16, UR9, 0x6000, URZ, 0xc0, !UPT ;  /* 0x0000600009107892 */ /* 0x000fe4000f8ec0ff */
[----:B------:R-:W-:Y:S02]  /*3e50*/  ULOP3.LUT UR14, UR8, 0x30, URZ, 0xc0, !UPT ;  /* 0x00000030080e7892 */ /* 0x000fe4000f8ec0ff */
[----:B------:R-:W-:Y:S02]  /*3e60*/  ULOP3.LUT UR9, UR6, 0x30, URZ, 0xc0, !UPT ;  /* 0x0000003006097892 */ /* 0x000fe4000f8ec0ff */
[----:B------:R-:W-:Y:S02]  /*3e70*/  ULOP3.LUT UR4, UR4, 0x6000, URZ, 0xc0, !UPT ;  /* 0x0000600004047892 */ /* 0x000fe4000f8ec0ff */
[----:B------:R-:W-:Y:S02]  /*3e80*/  ULOP3.LUT UR8, UR10, 0x30, URZ, 0xc0, !UPT ;  /* 0x000000300a087892 */ /* 0x000fe4000f8ec0ff */
[----:B------:R-:W-:-:S02]  /*3e90*/  ULOP3.LUT UR6, UR15, 0x30, URZ, 0xc0, !UPT ;  /* 0x000000300f067892 */ /* 0x000fc4000f8ec0ff */
        /* <DEDUP_REMOVED lines=8> */
[----:B------:R-:W-:Y:S02]  /*3f20*/  UIADD3 UR13, UPT, UPT, UR17, -0x1, URZ ;  /* 0xffffffff110d7890 */ /* 0x000fe4000fffe0ff */
[----:B------:R-:W-:Y:S02]  /*3f30*/  UPRMT UR15, UR10, 0x5410, UR16 ;  /* 0x000054100a0f7896 */ /* 0x000fe40008000010 */
[----:B------:R-:W-:Y:S02]  /*3f40*/  UPRMT UR77, UR9, 0x5410, UR11 ;  /* 0x00005410094d7896 */ /* 0x000fe4000800000b */
[----:B------:R-:W-:Y:S01]  /*3f50*/  UPRMT UR75, UR8, 0x5410, UR4 ;  /* 0x00005410084b7896 */ /* 0x000fe20008000004 */
[----:B------:R-:W-:Y:S01]  /*3f60*/  MOV R12, UR13 ;  /* 0x0000000d000c7c02 */ /* 0x000fe20008000f00 */
[----:B------:R-:W-:Y:S01]  /*3f70*/  UPRMT UR73, UR6, 0x5410, UR7 ;  /* 0x0000541006497896 */ /* 0x000fe20008000007 */
[----:B------:R-:W-:Y:S01]  /*3f80*/  MOV R15, UR15 ;  /* 0x0000000f000f7c02 */ /* 0x000fe20008000f00 */
[----:B------:R-:W-:Y:S01]  /*3f90*/  UMOV UR14, URZ ;  /* 0x000000ff000e7c82 */ /* 0x000fe20008000000 */
[----:B------:R-:W-:Y:S01]  /*3fa0*/  UMOV UR59, UR15 ;  /* 0x0000000f003b7c82 */ /* 0x000fe20008000000 */
[----:B------:R-:W-:Y:S01]  /*3fb0*/  IMAD.U32 R14, RZ, RZ, UR14 ;  /* 0x0000000eff0e7e24 */ /* 0x000fe2000f8e00ff */
[----:B------:R-:W-:Y:S01]  /*3fc0*/  UMOV UR57, UR77 ;  /* 0x0000004d00397c82 */ /* 0x000fe20008000000 */
[----:B------:R-:W-:Y:S01]  /*3fd0*/  UMOV UR55, UR75 ;  /* 0x0000004b00377c82 */ /* 0x000fe20008000000 */
[----:B------:R-:W-:-:S05]  /*3fe0*/  UMOV UR53, UR73 ;  /* 0x0000004900357c82 */ /* 0x000fca0008000000 */
.L_x_83:
[C---:B------:R-:W-:Y:S02]  /*3ff0*/  LEA R0, R10.reuse, UR50, 0x3 ;  /* 0x000000320a007c11 */ /* 0x040fe4000f8e18ff */
[----:B------:R-:W-:Y:S02]  /*4000*/  SHF.L.U32 R5, R9, 0x1f, RZ ;  /* 0x0000001f09057819 */ /* 0x000fe400000006ff */
[----:B------:R-:W-:Y:S02]  /*4010*/  LEA R4, R10, UR50, 0x4 ;  /* 0x000000320a047c11 */ /* 0x000fe4000f8e20ff */
[----:B------:R-:W1:Y:S02]  /*4020*/  SYNCS.PHASECHK.TRANS64.TRYWAIT P0, [R0+URZ+0x90], R5 ;  /* 0x00009005000075a7 */ /* 0x000e6400080011ff */
[----:B-1-3--:R-:W-:Y:S05]  /*4030*/  @!P0 BRA `(.L_x_71) ;  /* 0x0000008c00e88947 */ /* 0x00afea0003800000 */
.L_x_171:
[----:B-1----:R-:W1:Y:S01]  /*4040*/  LDS.128 R4, [R4+0xf0] ;  /* 0x0000f00004047984 */ /* 0x002e620000000c00 */
[----:B------:R-:W-:Y:S02]  /*4050*/  VIADD R0, R0, 0xa0 ;  /* 0x000000a000007836 */ /* 0x000fe40000000000 */
[----:B------:R-:W-:Y:S01]  /*4060*/  VIADD R10, R10, 0x1 ;  /* 0x000000010a0a7836 */ /* 0x000fe20000000000 */
[----:B------:R-:W-:Y:S01]  /*4070*/  @!PT LDS RZ, [RZ] ;  /* 0x00000000fffff984 */ /* 0x000fe20000000800 */
[----:B------:R-:W-:Y:S01]  /*4080*/  @!PT LDS RZ, [RZ] ;  /* 0x00000000fffff984 */ /* 0x000fe20000000800 */
[----:B------:R-:W-:Y:S01]  /*4090*/  @!PT LDS RZ, [RZ] ;  /* 0x00000000fffff984 */ /* 0x000fe20000000800 */
[----:B------:R-:W-:Y:S01]  /*40a0*/  @!PT LDS RZ, [RZ] ;  /* 0x00000000fffff984 */ /* 0x000fe20000000800 */
[----:B------:R2:W-:Y:S06]  /*40b0*/  MEMBAR.ALL.CTA ;  /* 0x0000000000007992 */ /* 0x0005ec0000008000 */
[----:B--2---:R-:W2:Y:S01]  /*40c0*/  FENCE.VIEW.ASYNC.S ;  /* 0x00000000000073c6 */ /* 0x004ea20000000000 */
[----:B------:R-:W-:-:S04]  /*40d0*/  PRMT R0, RZ, 0x654, R0 ;  /* 0x00000654ff007816 */ /* 0x000fc80000000000 */
[----:B--2---:R2:W-:Y:S01]  /*40e0*/  SYNCS.ARRIVE.TRANS64.RED.A1T0 RZ, [R0+URZ], RZ ;  /* 0x000000ff00ff79a7 */ /* 0x0045e200081004ff */
[----:B-1----:R-:W-:Y:S01]  /*40f0*/  LOP3.LUT P2, RZ, R6, 0x1, RZ, 0xc0, !PT ;  /* 0x0000000106ff7812 */ /* 0x002fe2000784c0ff */
[----:B--2---:R-:W-:-:S12]  /*4100*/  BRA.U UP3, `(.L_x_72) ;  /* 0x0000000d030c7547 */ /* 0x004fd8000b800000 */
[----:B------:R-:W1:Y:S01]  /*4110*/  LDCU UR6, c[0x0][0x38c] ;  /* 0x00007180ff0677ac */ /* 0x000e620008000800 */
[----:B------:R-:W-:Y:S01]  /*4120*/  R2UR UR13, R3 ;  /* 0x00000000030d72ca */ /* 0x000fe200000e0000 */
[----:B------:R-:W-:Y:S01]  /*4130*/  ULOP3.LUT UR46, UR71, 0x1, URZ, 0x3c, !UPT ;  /* 0x00000001472e7892 */ /* 0x000fe2000f8e3cff */
[----:B------:R-:W-:Y:S01]  /*4140*/  UMOV UR11, URZ ;  /* 0x000000ff000b7c82 */ /* 0x000fe20008000000 */
[----:B------:R-:W-:Y:S02]  /*4150*/  UMOV UR4, 0x1 ;  /* 0x0000000100047882 */ /* 0x000fe40000000000 */
[----:B------:R-:W-:Y:S01]  /*4160*/  UIMAD UR46, UR46, 0xc0, UR12 ;  /* 0x000000c02e2e78a4 */ /* 0x000fe2000f8e020c */
[----:B------:R-:W-:Y:S01]  /*4170*/  UMOV UR47, UR5 ;  /* 0x00000005002f7c82 */ /* 0x000fe20008000000 */
[----:B-1----:R-:W-:-:S09]  /*4180*/  UISETP.GE.AND UP0, UPT, UR6, 0x1, UPT ;  /* 0x000000010600788c */ /* 0x002fd2000bf06270 */
[----:B------:R-:W-:Y:S05]  /*4190*/  BRA.U !UP0, `(.L_x_73) ;  /* 0x0000000508747547 */ /* 0x000fea000b800000 */
[----:B------:R-:W-:Y:S01]  /*41a0*/  ULEA UR13, UR5, UR50, 0x3 ;  /* 0x00000032050d7291 */ /* 0x000fe2000f8e18ff */
[----:B------:R-:W-:-:S08]  /*41b0*/  SHF.L.U32 R5, R8, 0x1f, RZ ;  /* 0x0000001f08057819 */ /* 0x000fd000000006ff */
[----:B------:R-:W1:Y:S02]  /*41c0*/  SYNCS.PHASECHK.TRANS64.TRYWAIT P0, [UR13], R5 ;  /* 0x00000005ff0075a7 */ /* 0x000e64000800110d */
[----:B-1----:R-:W-:Y:S05]  /*41d0*/  @P0 BRA `(.L_x_74) ;  /* 0x0000000000080947 */ /* 0x002fea0003800000 */
[----:B------:R-:W1:Y:S02]  /*41e0*/  SYNCS.PHASECHK.TRANS64.TRYWAIT P0, [UR13], R5 ;  /* 0x00000005ff0075a7 */ /* 0x000e64000800110d */
[----:B-1----:R-:W-:Y:S05]  /*41f0*/  @!P0 BRA `(.L_x_75) ;  /* 0x0000008c008c8947 */ /* 0x002fea0003800000 */
.L_x_74:
[----:B------:R-:W-:Y:S01]  /*4200*/  UISETP.GE.U32.AND UP1, UPT, UR6, 0x101, UPT ;  /* 0x000001010600788c */ /* 0x000fe2000bf26070 */
[----:B-1----:R-:W-:Y:S01]  /*4210*/  IMAD.U32 R5, RZ, RZ, UR71 ;  /* 0x00000047ff057e24 */ /* 0x002fe2000f8e00ff */
[----:B------:R-:W-:Y:S01]  /*4220*/  UIADD3 UR47, UPT, UPT, UR5, 0x1, URZ ;  /* 0x00000001052f7890 */ /* 0x000fe2000fffe0ff */
[----:B------:R-:W-:Y:S01]  /*4230*/  BSSY.RECONVERGENT B0, `(.L_x_76) ;  /* 0x0000034000007945 */ /* 0x000fe20003800200 */
[----:B------:R-:W-:Y:S02]  /*4240*/  ELECT P3, URZ, PT ;  /* 0x0000000000ff782f */ /* 0x000fe40003860000 */
[----:B------:R-:W-:Y:S01]  /*4250*/  UISETP.NE.AND UP0, UPT, UR47, 0x4, UPT ;  /* 0x000000042f00788c */ /* 0x000fe2000bf05270 */
[----:B------:R-:W-:Y:S02]  /*4260*/  PLOP3.LUT P1, PT, PT, PT, UP1, 0x80, 0x8 ;  /* 0x000000000008781c */ /* 0x000fe40003f2f018 */
[----:B------:R-:W-:Y:S01]  /*4270*/  SHF.L.U32 R5, R5, 0x1f, RZ ;  /* 0x0000001f05057819 */ /* 0x000fe200000006ff */
[----:B------:R-:W-:-:S02]  /*4280*/  USEL UR6, URZ, 0x1, UP0 ;  /* 0x00000001ff067887 */ /* 0x000fc40008000000 */
[----:B------:R-:W-:-:S04]  /*4290*/  USEL UR47, UR47, URZ, UP0 ;  /* 0x000000ff2f2f7287 */ /* 0x000fc80008000000 */
[----:B------:R-:W-:Y:S01]  /*42a0*/  @UP1 ULEA UR4, UR47, UR50, 0x3 ;  /* 0x000000322f041291 */ /* 0x000fe2000f8e18ff */
[----:B------:R-:W-:-:S04]  /*42b0*/  LOP3.LUT R8, R8, UR6, RZ, 0x3c, !PT ;  /* 0x0000000608087c12 */ /* 0x000fc8000f8e3cff */
[----:B------:R-:W-:-:S04]  /*42c0*/  @P1 SHF.L.U32 R0, R8, 0x1f, RZ ;  /* 0x0000001f08001819 */ /* 0x000fc800000006ff */
[----:B------:R-:W1:Y:S01]  /*42d0*/  @P1 SYNCS.PHASECHK.TRANS64.TRYWAIT P0, [UR4], R0 ;  /* 0x00000000ff0015a7 */ /* 0x000e620008001104 */
[----:B------:R-:W-:Y:S01]  /*42e0*/  UMOV UR4, 0x1 ;  /* 0x0000000100047882 */ /* 0x000fe20000000000 */
[----:B-1----:R-:W-:Y:S01]  /*42f0*/  @P1 VOTEU.ANY UP0, P0 ;  /* 0x0000000000ff1886 */ /* 0x002fe20000000100 */
[----:B------:R-:W-:Y:S01]  /*4300*/  @UP1 USEL UR4, URZ, 0x1, !UP0 ;  /* 0x00000001ff041887 */ /* 0x000fe2000c000000 */
[----:B------:R-:W-:Y:S11]  /*4310*/  @!P3 BRA `(.L_x_77) ;  /* 0x000000000094b947 */ /* 0x000ff60003800000 */
[----:B------:R-:W-:Y:S02]  /*4320*/  ULEA UR8, UR5, UR69, 0x7 ;  /* 0x0000004505087291 */ /* 0x000fe4000f8e38ff */
[----:B------:R-:W-:Y:S02]  /*4330*/  ULEA UR6, UR5, UR70, 0x8 ;  /* 0x0000004605067291 */ /* 0x000fe4000f8e40ff */
[----:B------:R-:W-:Y:S02]  /*4340*/  UIADD3 UR26, UPT, UPT, UR8, 0x20, URZ ;  /* 0x00000020081a7890 */ /* 0x000fe4000fffe0ff */
[----:B------:R-:W-:Y:S02]  /*4350*/  UIADD3 UR28, UPT, UPT, UR8, 0x40, URZ ;  /* 0x00000040081c7890 */ /* 0x000fe4000fffe0ff */
[----:B------:R-:W-:Y:S02]  /*4360*/  UIADD3 UR30, UPT, UPT, UR8, 0x60, URZ ;  /* 0x00000060081e7890 */ /* 0x000fe4000fffe0ff */
[----:B------:R-:W-:-:S02]  /*4370*/  UIADD3 UR10, UPT, UPT, UR6, 0x20, URZ ;  /* 0x00000020060a7890 */ /* 0x000fc4000fffe0ff */
[----:B------:R-:W-:Y:S02]  /*4380*/  UIADD3 UR14, UPT, UPT, UR6, 0x40, URZ ;  /* 0x00000040060e7890 */ /* 0x000fe4000fffe0ff */
[----:B------:R-:W-:Y:S01]  /*4390*/  UIADD3 UR16, UPT, UPT, UR6, 0x60, URZ ;  /* 0x0000006006107890 */ /* 0x000fe2000fffe0ff */
[----:B------:R-:W-:Y:S01]  /*43a0*/  UMOV UR9, 0x4008 ;  /* 0x0000400800097882 */ /* 0x000fe20000000000 */
[----:B------:R-:W-:Y:S01]  /*43b0*/  UIADD3 UR18, UPT, UPT, UR6, 0x80, URZ ;  /* 0x0000008006127890 */ /* 0x000fe2000fffe0ff */
[----:B------:R1:W-:Y:S01]  /*43c0*/  UTCCP.T.S.2CTA.4x32dp128bit tmem[UR12+0x1c0], gdesc[UR8] ;  /* 0x0001c0080c0079e7 */ /* 0x0003e20009300000 */
        /* <DEDUP_REMOVED lines=10> */
[----:B------:R-:W-:Y:S01]  /*4470*/  UMOV UR11, 0x4008 ;  /* 0x00004008000b7882 */ /* 0x000fe20000000000 */
[----:B------:R-:W-:Y:S01]  /*4480*/  UMOV UR15, 0x4008 ;  /* 0x00004008000f7882 */ /* 0x000fe20000000000 */
[----:B------:R1:W-:Y:S01]  /*4490*/  UTCCP.T.S.2CTA.4x32dp128bit tmem[UR12+0x1d0], gdesc[UR6] ;  /* 0x0001d0060c0079e7 */ /* 0x0003e20009300000 */
        /* <DEDUP_REMOVED lines=10> */
[----:B------:R1:W-:Y:S01]  /*4540*/  UTCCP.T.S.2CTA.4x32dp128bit tmem[UR12+0x1e8], gdesc[UR22] ;  /* 0x0001e8160c0079e7 */ /* 0x0003e20009300000 */
[----:B------:R1:W-:Y:S01]  /*4550*/  UTCCP.T.S.2CTA.4x32dp128bit tmem[UR12+0x1ec], gdesc[UR24] ;  /* 0x0001ec180c0079e7 */ /* 0x0003e20009300000 */
[----:B------:R-:W-:Y:S01]  /*4560*/  NOP ;  /* 0x0000000000007918 */ /* 0x000fe20000000000 */
.L_x_77:
[----:B-1----:R-:W-:Y:S05]  /*4570*/  BSYNC.RECONVERGENT B0 ;  /* 0x0000000000007941 */ /* 0x002fea0003800200 */
.L_x_76:
[----:B------:R-:W1:Y:S02]  /*4580*/  SYNCS.PHASECHK.TRANS64.TRYWAIT P0, [UR50+0xb8], R5 ;  /* 0x0000b805ff0075a7 */ /* 0x000e640008001132 */
[----:B-1----:R-:W-:Y:S05]  /*4590*/  @!P0 BRA `(.L_x_78) ;  /* 0x0000008800bc8947 */ /* 0x002fea0003800000 */
.L_x_174:
[----:B------:R-:W-:Y:S02]  /*45a0*/  ELECT P0, URZ, PT ;  /* 0x0000000000ff782f */ /* 0x000fe40003800000 */
[----:B------:R-:W-:Y:S01]  /*45b0*/  R2UR UR26, R14 ;  /* 0x000000000e1a72ca */ /* 0x000fe200000e0000 */
[----:B------:R-:W-:Y:S01]  /*45c0*/  ULEA UR8, UR5, UR68, 0xa ;  /* 0x0000004405087291 */ /* 0x000fe2000f8e50ff */
[----:B------:R-:W-:Y:S01]  /*45d0*/  R2UR UR27, R15 ;  /* 0x000000000f1b72ca */ /* 0x000fe200000e0000 */
[----:B------:R-:W-:Y:S02]  /*45e0*/  ULEA UR6, UR5, UR51, 0xa ;  /* 0x0000003305067291 */ /* 0x000fe4000f8e50ff */
[----:B------:R-:W-:Y:S02]  /*45f0*/  UIADD3 UR24, UPT, UPT, UR8, 0x2, URZ ;  /* 0x0000000208187890 */ /* 0x000fe4000fffe0ff */
[----:B------:R-:W-:Y:S02]  /*4600*/  UIADD3 UR22, UPT, UPT, UR6, 0x2, URZ ;  /* 0x0000000206167890 */ /* 0x000fe4000fffe0ff */
[----:B------:R-:W-:-:S02]  /*4610*/  UIADD3 UR20, UPT, UPT, UR8, 0x4, URZ ;  /* 0x0000000408147890 */ /* 0x000fc4000fffe0ff */
[----:B------:R-:W-:Y:S01]  /*4620*/  UIADD3 UR18, UPT, UPT, UR6, 0x4, URZ ;  /* 0x0000000406127890 */ /* 0x000fe2000fffe0ff */
[----:B-1----:R-:W-:Y:S01]  /*4630*/  @P0 LOP3.LUT R0, R2, 0xffff, RZ, 0xc0, !PT ;  /* 0x0000ffff02000812 */ /* 0x002fe200078ec0ff */
[----:B------:R-:W-:Y:S02]  /*4640*/  UIADD3 UR14, UPT, UPT, UR6, 0x6, URZ ;  /* 0x00000006060e7890 */ /* 0x000fe4000fffe0ff */
[----:B------:R-:W-:Y:S01]  /*4650*/  UIADD3 UR16, UPT, UPT, UR8, 0x6, URZ ;  /* 0x0000000608107890 */ /* 0x000fe2000fffe0ff */
[----:B------:R-:W-:Y:S01]  /*4660*/  @P0 R2UR UR5, R0 ;  /* 0x00000000000502ca */ /* 0x000fe200000e0000 */
[----:B------:R-:W-:Y:S01]  /*4670*/  UIADD3 UR10, UPT, UPT, UR13, 0x20, URZ ;  /* 0x000000200d0a7890 */ /* 0x000fe2000fffe0ff */
[----:B------:R-:W-:Y:S01]  /*4680*/  R2UR UR13, R12 ;  /* 0x000000000c0d72ca */ /* 0x000fe200000e0000 */
[----:B------:R-:W-:Y:S01]  /*4690*/  UMOV UR9, 0x40004040 ;  /* 0x4000404000097882 */ /* 0x000fe20000000000 */
[----:B------:R-:W-:Y:S01]  /*46a0*/  UMOV UR7, 0x40004040 ;  /* 0x4000404000077882 */ /* 0x000fe20000000000 */
[----:B------:R-:W-:Y:S01]  /*46b0*/  UMOV UR25, 0x40004040 ;  /* 0x4000404000197882 */ /* 0x000fe20000000000 */
[----:B------:R-:W-:Y:S01]  /*46c0*/  UMOV UR23, 0x40004040 ;  /* 0x4000404000177882 */ /* 0x000fe20000000000 */
[----:B------:R1:W-:Y:S01]  /*46d0*/  UTCOMMA.2CTA.4X gdesc[UR6], gdesc[UR8], tmem[UR46], tmem[UR26], idesc[UR27], tmem[UR66], !UPT ;  /* 0x80421a08060075ea */ /* 0x0003e2000fa0002e */
[----:B------:R-:W-:Y:S01]  /*46e0*/  UMOV UR21, 0x40004040 ;  /* 0x4000404000157882 */ /* 0x000fe20000000000 */
[----:B------:R-:W-:Y:S01]  /*46f0*/  UMOV UR19, 0x40004040 ;  /* 0x4000404000137882 */ /* 0x000fe20000000000 */
[----:B------:R-:W-:Y:S01]  /*4700*/  UMOV UR17, 0x40004040 ;  /* 0x4000404000117882 */ /* 0x000fe20000000000 */
[----:B------:R-:W-:Y:S01]  /*4710*/  UMOV UR15, 0x40004040 ;  /* 0x40004040000f7882 */ /* 0x000fe20000000000 */
[----:B------:R1:W-:Y:S01]  /*4720*/  UTCOMMA.2CTA.4X gdesc[UR22], gdesc[UR24], tmem[UR46], tmem[UR76], idesc[UR77], tmem[UR64], UPT ;  /* 0x80404c18160075ea */ /* 0x0003e2000ba0002e */
[----:B------:R1:W-:Y:S01]  /*4730*/  UTCOMMA.2CTA.4X gdesc[UR18], gdesc[UR20], tmem[UR46], tmem[UR74], idesc[UR75], tmem[UR62], UPT ;  /* 0x803e4a14120075ea */ /* 0x0003e2000ba0002e */
[----:B------:R1:W-:Y:S01]  /*4740*/  UTCOMMA.2CTA.4X gdesc[UR14], gdesc[UR16], tmem[UR46], tmem[UR72], idesc[UR73], tmem[UR60], UPT ;  /* 0x803c48100e0075ea */ /* 0x0003e2000ba0002e */
[----:B------:R1:W-:Y:S01]  /*4750*/  UTCBAR.2CTA.MULTICAST [UR10], URZ, UR5 ;  /* 0x000000ff0a0073e9 */ /* 0x0003e20008200805 */
[----:B------:R-:W-:-:S05]  /*4760*/  UMOV UR11, 0x1 ;  /* 0x00000001000b7882 */ /* 0x000fca0000000000 */
.L_x_73:
[----:B------:R-:W-:-:S09]  /*4770*/  UISETP.GE.AND UP0, UPT, UR13, 0x1, UPT ;  /* 0x000000010d00788c */ /* 0x000fd2000bf06270 */
[----:B------:R-:W-:Y:S05]  /*4780*/  BRA.U !UP0, `(.L_x_79) ;  /* 0x00000005085c7547 */ /* 0x000fea000b800000 */
[----:B-1----:R-:W-:-:S05]  /*4790*/  UMOV UR5, UR47 ;  /* 0x0000002f00057c82 */ /* 0x002fca0008000000 */
.L_x_82:
[----:B------:R-:W-:Y:S02]  /*47a0*/  UISETP.NE.AND UP0, UPT, UR4, URZ, UPT ;  /* 0x000000ff0400728c */ /* 0x000fe4000bf05270 */
[----:B---3--:R-:W-:Y:S07]  /*47b0*/  ULEA UR7, UR5, UR50, 0x3 ;  /* 0x0000003205077291 */ /* 0x008fee000f8e18ff */
[----:B------:R-:W-:Y:S05]  /*47c0*/  BRA.U UP0, `(.L_x_80) ;  /* 0x00000001000c7547 */ /* 0x000fea000b800000 */
[----:B------:R-:W-:Y:S04]  /*47d0*/  SHF.L.U32 R5, R8, 0x1f, RZ ;  /* 0x0000001f08057819 */ /* 0x000fe800000006ff */
[----:B------:R-:W1:Y:S02]  /*47e0*/  SYNCS.PHASECHK.TRANS64.TRYWAIT P0, [UR7], R5 ;  /* 0x00000005ff0075a7 */ /* 0x000e640008001107 */
[----:B-1----:R-:W-:Y:S05]  /*47f0*/  @!P0 BRA `(.L_x_81) ;  /* 0x00000088003c8947 */ /* 0x002fea0003800000 */
.L_x_80:
[----:B------:R-:W-:Y:S02]  /*4800*/  UISETP.NE.AND UP1, UPT, UR13, 0x1, UPT ;  /* 0x000000010d00788c */ /* 0x000fe4000bf25270 */
[----:B------:R-:W-:Y:S01]  /*4810*/  UIADD3 UR4, UPT, UPT, UR5, 0x1, URZ ;  /* 0x0000000105047890 */ /* 0x000fe2000fffe0ff */
[----:B------:R-:W-:Y:S03]  /*4820*/  ELECT P3, URZ, PT ;  /* 0x0000000000ff782f */ /* 0x000fe60003860000 */
[----:B------:R-:W-:Y:S01]  /*4830*/  UISETP.NE.AND UP0, UPT, UR4, 0x4, UPT ;  /* 0x000000040400788c */ /* 0x000fe2000bf05270 */
[----:B------:R-:W-:Y:S01]  /*4840*/  PLOP3.LUT P1, PT, PT, PT, UP1, 0x80, 0x8 ;  /* 0x000000000008781c */ /* 0x000fe20003f2f018 */
[----:B------:R-:W-:Y:S02]  /*4850*/  ULEA UR10, UR5, UR69, 0x7 ;  /* 0x00000045050a7291 */ /* 0x000fe4000f8e38ff */
[----:B------:R-:W-:Y:S02]  /*4860*/  USEL UR6, URZ, 0x1, UP0 ;  /* 0x00000001ff067887 */ /* 0x000fe40008000000 */
[----:B------:R-:W-:Y:S02]  /*4870*/  USEL UR47, UR4, URZ, UP0 ;  /* 0x000000ff042f7287 */ /* 0x000fe40008000000 */
[----:B------:R-:W-:Y:S02]  /*4880*/  UIADD3 UR40, UPT, UPT, UR10, 0x20, URZ ;  /* 0x000000200a287890 */ /* 0x000fe4000fffe0ff */
[----:B------:R-:W-:Y:S01]  /*4890*/  @UP1 ULEA UR4, UR47, UR50, 0x3 ;  /* 0x000000322f041291 */ /* 0x000fe2000f8e18ff */
[----:B------:R-:W-:Y:S01]  /*48a0*/  LOP3.LUT R8, R8, UR6, RZ, 0x3c, !PT ;  /* 0x0000000608087c12 */ /* 0x000fe2000f8e3cff */
[----:B------:R-:W-:Y:S01]  /*48b0*/  UIADD3 UR42, UPT, UPT, UR10, 0x40, URZ ;  /* 0x000000400a2a7890 */ /* 0x000fe2000fffe0ff */
[----:B-1----:R-:W-:Y:S01]  /*48c0*/  @P3 LOP3.LUT R0, R2, 0xffff, RZ, 0xc0, !PT ;  /* 0x0000ffff02003812 */ /* 0x002fe200078ec0ff */
[----:B------:R-:W-:Y:S01]  /*48d0*/  UIADD3 UR44, UPT, UPT, UR10, 0x60, URZ ;  /* 0x000000600a2c7890 */ /* 0x000fe2000fffe0ff */
[----:B------:R-:W-:Y:S01]  /*48e0*/  @P1 SHF.L.U32 R4, R8, 0x1f, RZ ;  /* 0x0000001f08041819 */ /* 0x000fe200000006ff */
[----:B------:R-:W-:Y:S01]  /*48f0*/  UISETP.NE.U32.AND UP0, UPT, UR11, URZ, UPT ;  /* 0x000000ff0b00728c */ /* 0x000fe2000bf05070 */
[----:B------:R-:W-:Y:S01]  /*4900*/  @P3 R2UR UR48, R0 ;  /* 0x00000000003032ca */ /* 0x000fe200000e0000 */
[----:B------:R-:W-:Y:S01]  /*4910*/  ULEA UR8, UR5, UR68, 0xa ;  /* 0x0000004405087291 */ /* 0x000fe2000f8e50ff */
[----:B------:R-:W1:Y:S01]  /*4920*/  @P1 SYNCS.PHASECHK.TRANS64.TRYWAIT P0, [UR4], R4 ;  /* 0x00000004ff0015a7 */ /* 0x000e620008001104 */
[----:B------:R-:W-:Y:S02]  /*4930*/  ULEA UR4, UR5, UR70, 0x8 ;  /* 0x0000004605047291 */ /* 0x000fe4000f8e40ff */
[----:B------:R-:W-:Y:S02]  /*4940*/  ULEA UR6, UR5, UR51, 0xa ;  /* 0x0000003305067291 */ /* 0x000fe4000f8e50ff */
[----:B------:R-:W-:Y:S02]  /*4950*/  UIADD3 UR26, UPT, UPT, UR4, 0x20, URZ ;  /* 0x00000020041a7890 */ /* 0x000fe4000fffe0ff */
        /* <DEDUP_REMOVED lines=12> */
[----:B------:R-:W-:Y:S01]  /*4a20*/  UIADD3 UR49, UPT, UPT, UR7, 0x20, URZ ;  /* 0x0000002007317890 */ /* 0x000fe2000fffe0ff */
[----:B------:R-:W-:Y:S01]  /*4a30*/  UMOV UR11, 0x4008 ;  /* 0x00004008000b7882 */ /* 0x000fe20000000000 */
[----:B------:R-:W-:Y:S01]  /*4a40*/  UMOV UR41, 0x4008 ;  /* 0x0000400800297882 */ /* 0x000fe20000000000 */
[----:B------:R-:W-:Y:S01]  /*4a50*/  UTCCP.T.S.2CTA.4x32dp128bit tmem[UR12+0x1c0], gdesc[UR10] ;  /* 0x0001c00a0c0079e7 */ /* 0x000fe20009300000 */
[----:B------:R-:W-:Y:S01]  /*4a60*/  UTCCP.T.S.2CTA.4x32dp128bit tmem[UR12+0x1c4], gdesc[UR40] ;  /* 0x0001c4280c0079e7 */ /* 0x000fe20009300000 */
[----:B------:R-:W-:Y:S01]  /*4a70*/  UMOV UR43, 0x4008 ;  /* 0x00004008002b7882 */ /* 0x000fe20000000000 */
[----:B------:R-:W-:Y:S01]  /*4a80*/  UMOV UR45, 0x4008 ;  /* 0x00004008002d7882 */ /* 0x000fe20000000000 */
[----:B------:R-:W-:Y:S01]  /*4a90*/  UTCCP.T.S.2CTA.4x32dp128bit tmem[UR12+0x1c8], gdesc[UR42] ;  /* 0x0001c82a0c0079e7 */ /* 0x000fe20009300000 */
[----:B------:R-:W-:Y:S01]  /*4aa0*/  UTCCP.T.S.2CTA.4x32dp128bit tmem[UR12+0x1cc], gdesc[UR44] ;  /* 0x0001cc2c0c0079e7 */ /* 0x000fe20009300000 */
[----:B------:R-:W-:Y:S01]  /*4ab0*/  UMOV UR5, 0x4008 ;  /* 0x0000400800057882 */ /* 0x000fe20000000000 */
[----:B------:R-:W-:Y:S01]  /*4ac0*/  UMOV UR27, 0x4008 ;  /* 0x00004008001b7882 */ /* 0x000fe20000000000 */
[----:B------:R2:W-:Y:S01]  /*4ad0*/  UTCCP.T.S.2CTA.4x32dp128bit tmem[UR12+0x1d0], gdesc[UR4] ;  /* 0x0001d0040c0079e7 */ /* 0x0005e20009300000 */
[----:B------:R3:W-:Y:S01]  /*4ae0*/  UTCCP.T.S.2CTA.4x32dp128bit tmem[UR12+0x1d4], gdesc[UR26] ;  /* 0x0001d41a0c0079e7 */ /* 0x0007e20009300000 */
        /* <DEDUP_REMOVED lines=14> */
[----:B------:R-:W-:Y:S01]  /*4bd0*/  UMOV UR25, 0x40004040 ;  /* 0x4000404000197882 */ /* 0x000fe20000000000 */
[----:B------:R3:W-:Y:S01]  /*4be0*/  UTCOMMA.2CTA.4X gdesc[UR6], gdesc[UR8], tmem[UR46], tmem[UR58], idesc[UR59], tmem[UR66], UP0 ;  /* 0x80423a08060075ea */ /* 0x0007e2000820002e */
[----:B------:R-:W-:Y:S02]  /*4bf0*/  UISETP.GT.U32.AND UP0, UPT, UR13, 0x1, UPT ;  /* 0x000000010d00788c */ /* 0x000fe4000bf04070 */
[----:B------:R-:W-:Y:S01]  /*4c00*/  UIADD3 UR13, UPT, UPT, UR13, -0x1, URZ ;  /* 0xffffffff0d0d7890 */ /* 0x000fe2000fffe0ff */
[----:B------:R-:W-:Y:S01]  /*4c10*/  UMOV UR23, 0x40004040 ;  /* 0x4000404000177882 */ /* 0x000fe20000000000 */
[----:B------:R-:W-:Y:S01]  /*4c20*/  UMOV UR21, 0x40004040 ;  /* 0x4000404000157882 */ /* 0x000fe20000000000 */
[----:B------:R3:W-:Y:S01]  /*4c30*/  UTCOMMA.2CTA.4X gdesc[UR22], gdesc[UR24], tmem[UR46], tmem[UR56], idesc[UR57], tmem[UR64], UPT ;  /* 0x80403818160075ea */ /* 0x0007e2000ba0002e */
[----:B------:R-:W-:Y:S01]  /*4c40*/  UMOV UR19, 0x40004040 ;  /* 0x4000404000137882 */ /* 0x000fe20000000000 */
[----:B------:R-:W-:Y:S01]  /*4c50*/  UMOV UR17, 0x40004040 ;  /* 0x4000404000117882 */ /* 0x000fe20000000000 */
[----:B------:R3:W-:Y:S01]  /*4c60*/  UTCOMMA.2CTA.4X gdesc[UR18], gdesc[UR20], tmem[UR46], tmem[UR54], idesc[UR55], tmem[UR62], UPT ;  /* 0x803e3614120075ea */ /* 0x0007e2000ba0002e */
[----:B------:R-:W-:Y:S01]  /*4c70*/  UMOV UR15, 0x40004040 ;  /* 0x40004040000f7882 */ /* 0x000fe20000000000 */
[----:B--2---:R-:W-:Y:S01]  /*4c80*/  UMOV UR4, 0x1 ;  /* 0x0000000100047882 */ /* 0x004fe20000000000 */
[----:B------:R3:W-:Y:S01]  /*4c90*/  UTCOMMA.2CTA.4X gdesc[UR14], gdesc[UR16], tmem[UR46], tmem[UR52], idesc[UR53], tmem[UR60], UPT ;  /* 0x803c34100e0075ea */ /* 0x0007e2000ba0002e */
[----:B------:R3:W-:Y:S01]  /*4ca0*/  UTCBAR.2CTA.MULTICAST [UR49], URZ, UR48 ;  /* 0x000000ff310073e9 */ /* 0x0007e20008200830 */
[----:B------:R-:W-:Y:S01]  /*4cb0*/  UMOV UR11, 0x1 ;  /* 0x00000001000b7882 */ /* 0x000fe20000000000 */
[----:B------:R-:W-:Y:S01]  /*4cc0*/  UMOV UR5, UR47 ;  /* 0x0000002f00057c82 */ /* 0x000fe20008000000 */
[----:B-1----:R-:W-:Y:S01]  /*4cd0*/  @P1 VOTEU.ANY UP2, P0 ;  /* 0x0000000000ff1886 */ /* 0x002fe20000040100 */
[----:B------:R-:W-:Y:S01]  /*4ce0*/  @UP1 USEL UR4, URZ, 0x1, !UP2 ;  /* 0x00000001ff041887 */ /* 0x000fe2000d000000 */
[----:B------:R-:W-:Y:S11]  /*4cf0*/  BRA.U UP0, `(.L_x_82) ;  /* 0xfffffff900a87547 */ /* 0x000ff6000b83ffff */
.L_x_79:
[----:B-1----:R-:W-:Y:S01]  /*4d00*/  R2UR UR5, R11 ;  /* 0x000000000b0572ca */ /* 0x002fe200000e0000 */
[----:B------:R-:W-:-:S12]  /*4d10*/  UIADD3 UR4, UPT, UPT, UR50, 0xb0, URZ ;  /* 0x000000b032047890 */ /* 0x000fd8000fffe0ff */
[----:B------:R1:W-:Y:S02]  /*4d20*/  UTCBAR.2CTA.MULTICAST [UR4], URZ, UR5 ;  /* 0x000000ff040073e9 */ /* 0x0003e40008200805 */
[----:B-1----:R-:W-:Y:S01]  /*4d30*/  UMOV UR5, UR47 ;  /* 0x0000002f00057c82 */ /* 0x002fe20008000000 */
.L_x_72:
[----:B------:R-:W-:Y:S01]  /*4d40*/  ISETP.NE.AND P0, PT, R10, 0x2, PT ;  /* 0x000000020a00780c */ /* 0x000fe20003f05270 */
[----:B------:R-:W-:-:S03]  /*4d50*/  ULOP3.LUT UR71, UR71, 0x1, URZ, 0x3c, !UPT ;  /* 0x0000000147477892 */ /* 0x000fc6000f8e3cff */
[----:B------:R-:W-:Y:S02]  /*4d60*/  SEL R0, RZ, 0x1, P0 ;  /* 0x00000001ff007807 */ /* 0x000fe40000000000 */
[----:B------:R-:W-:Y:S02]  /*4d70*/  SEL R10, R10, RZ, P0 ;  /* 0x000000ff0a0a7207 */ /* 0x000fe40000000000 */
[----:B------:R-:W-:Y:S01]  /*4d80*/  LOP3.LUT R9, R9, R0, RZ, 0x3c, !PT ;  /* 0x0000000009097212 */ /* 0x000fe200078e3cff */
[----:B------:R-:W-:Y:S06]  /*4d90*/  @P2 BRA `(.L_x_83) ;  /* 0xfffffff000942947 */ /* 0x000fec000383ffff */
[----:B---3--:R-:W1:Y:S01]  /*4da0*/  S2UR UR6, SR_CgaCtaId ;  /* 0x00000000000679c3 */ /* 0x008e620000008800 */
[----:B------:R-:W-:Y:S01]  /*4db0*/  ELECT P0, URZ, PT ;  /* 0x0000000000ff782f */ /* 0x000fe20003800000 */
[----:B------:R-:W-:Y:S01]  /*4dc0*/  IMAD.MOV.U32 R0, RZ, RZ, 0x1 ;  /* 0x00000001ff007424 */ /* 0x000fe200078e00ff */
[----:B------:R-:W-:Y:S01]  /*4dd0*/  UMOV UR4, 0x40 ;  /* 0x0000004000047882 */ /* 0x000fe20000000000 */
[----:B------:R-:W-:-:S04]  /*4de0*/  SHF.L.U32 R3, RZ, 0x1f, RZ ;  /* 0x0000001fff037819 */ /* 0x000fc800000006ff */
[----:B------:R-:W-:Y:S01]  /*4df0*/  UVIRTCOUNT.DEALLOC.SMPOOL 0x80 ;  /* 0x000000800000784c */ /* 0x000fe20000000000 */
[----:B-1----:R-:W-:-:S09]  /*4e00*/  ULEA UR6, UR6, UR4, 0x18 ;  /* 0x0000000406067291 */ /* 0x002fd2000f8ec0ff */
[----:B------:R1:W-:Y:S01]  /*4e10*/  @P0 STS.U8 [UR6+0x1c], R0 ;  /* 0x00001c00ff000988 */ /* 0x0003e20008000006 */
[----:B------:R-:W2:Y:S02]  /*4e20*/  SYNCS.PHASECHK.TRANS64.TRYWAIT P0, [UR50+0xe0], R3 ;  /* 0x0000e003ff0075a7 */ /* 0x000ea40008001132 */
[----:B-12---:R-:W-:Y:S05]  /*4e30*/  @!P0 BRA `(.L_x_84) ;  /* 0x0000008000c48947 */ /* 0x006fea0003800000 */
.L_x_177:
[----:B------:R-:W-:Y:S01]  /*4e40*/  NOP ;  /* 0x0000000000007918 */ /* 0x000fe20000000000 */
[----:B-1----:R-:W1:Y:S01]  /*4e50*/  LDS R0, [UR6+0x14] ;  /* 0x00001406ff007984 */ /* 0x002e620008000800 */
[----:B------:R-:W-:Y:S01]  /*4e60*/  ULOP3.LUT UR4, UR12, 0xffff, URZ, 0xc0, !UPT ;  /* 0x0000ffff0c047892 */ /* 0x000fe2000f8ec0ff */
[----:B------:R-:W-:Y:S01]  /*4e70*/  UMOV UR5, 0xffff ;  /* 0x0000ffff00057882 */ /* 0x000fe20000000000 */
[----:B------:R-:W-:Y:S02]  /*4e80*/  UMOV UR7, 0x1 ;  /* 0x0000000100077882 */ /* 0x000fe40000000000 */
[----:B------:R-:W-:-:S04]  /*4e90*/  USHF.R.U32.HI UR4, URZ, 0x5, UR4 ;  /* 0x00000005ff047899 */ /* 0x000fc80008011604 */
[----:B------:R-:W-:Y:S02]  /*4ea0*/  USHF.L.U32 UR5, UR5, UR4, URZ ;  /* 0x0000000405057299 */ /* 0x000fe400080006ff */
[----:B------:R-:W-:-:S04]  /*4eb0*/  USHF.L.U32 UR4, UR7, UR4, URZ ;  /* 0x0000000407047299 */ /* 0x000fc800080006ff */
[----:B-1----:R-:W-:-:S04]  /*4ec0*/  LOP3.LUT R0, R0, UR5, RZ, 0xc0, !PT ;  /* 0x0000000500007c12 */ /* 0x002fc8000f8ec0ff */
[----:B------:R-:W-:-:S13]  /*4ed0*/  ISETP.NE.AND P0, PT, R0, UR5, PT ;  /* 0x0000000500007c0c */ /* 0x000fda000bf05270 */
[----:B------:R-:W-:Y:S05]  /*4ee0*/  @P0 BRA `(.L_x_85) ;  /* 0x0000000000580947 */ /* 0x000fea0003800000 */
[----:B------:R-:W1:Y:S02]  /*4ef0*/  LDS R0, [UR6+0x18] ;  /* 0x00001806ff007984 */ /* 0x000e640008000800 */
[----:B-1----:R-:W-:-:S04]  /*4f00*/  LOP3.LUT R0, R0, UR4, RZ, 0xc0, !PT ;  /* 0x0000000400007c12 */ /* 0x002fc8000f8ec0ff */
[----:B------:R-:W-:-:S13]  /*4f10*/  ISETP.NE.AND P0, PT, R0, UR4, PT ;  /* 0x0000000400007c0c */ /* 0x000fda000bf05270 */
[----:B------:R-:W-:Y:S05]  /*4f20*/  @P0 BRA `(.L_x_86) ;  /* 0x00000000003c0947 */ /* 0x000fea0003800000 */
[----:B------:R-:W1:Y:S01]  /*4f30*/  S2R R2, SR_LANEID ;  /* 0x0000000000027919 */ /* 0x000e620000000000 */
[----:B------:R-:W-:Y:S01]  /*4f40*/  ULOP3.LUT UR5, URZ, UR5, URZ, 0x33, !UPT ;  /* 0x00000005ff057292 */ /* 0x000fe2000f8e33ff */
[----:B------:R-:W-:Y:S01]  /*4f50*/  LOP3.LUT R4, RZ, UR4, RZ, 0x33, !PT ;  /* 0x00000004ff047c12 */ /* 0x000fe2000f8e33ff */
[----:B------:R-:W-:Y:S02]  /*4f60*/  VOTEU.ANY UR4, UPT, PT ;  /* 0x0000000000047886 */ /* 0x000fe400038e0100 */
[----:B------:R-:W-:Y:S01]  /*4f70*/  UFLO.U32 UR4, UR4 ;  /* 0x00000004000472bd */ /* 0x000fe200080e0000 */
[----:B------:R-:W2:Y:S01]  /*4f80*/  REDUX UR7, R4 ;  /* 0x00000000040773c4 */ /* 0x000ea20000000000 */
[----:B------:R-:W-:-:S06]  /*4f90*/  IMAD.U32 R0, RZ, RZ, UR5 ;  /* 0x00000005ff007e24 */ /* 0x000fcc000f8e00ff */
[----:B------:R3:W-:Y:S01]  /*4fa0*/  UTCATOMSWS.AND URZ, UR5 ;  /* 0x0000000500ff79e3 */ /* 0x0007e20008000000 */
[----:B------:R-:W4:Y:S01]  /*4fb0*/  REDUX UR8, R0 ;  /* 0x00000000000873c4 */ /* 0x000f220000000000 */
[----:B-1----:R-:W-:Y:S01]  /*4fc0*/  ISETP.EQ.U32.AND P0, PT, R2, UR4, PT ;  /* 0x0000000402007c0c */ /* 0x002fe2000bf02070 */
[----:B--2---:R-:W-:Y:S01]  /*4fd0*/  IMAD.U32 R2, RZ, RZ, UR7 ;  /* 0x00000007ff027e24 */ /* 0x004fe2000f8e00ff */
[----:B----4-:R-:W-:-:S11]  /*4fe0*/  MOV R3, UR8 ;  /* 0x0000000800037c02 */ /* 0x010fd60008000f00 */
[----:B------:R3:W-:Y:S04]  /*4ff0*/  @P0 ATOMS.AND RZ, [UR6+0x14], R3 ;  /* 0x00001403ffff098c */ /* 0x0007e8000a800006 */
[----:B------:R3:W-:Y:S01]  /*5000*/  @P0 ATOMS.AND RZ, [UR6+0x18], R2 ;  /* 0x00001802ffff098c */ /* 0x0007e2000a800006 */
[----:B------:R-:W-:Y:S05]  /*5010*/  BRA `(.L_x_87) ;  /* 0x0000000000147947 */ /* 0x000fea0003800000 */
.L_x_86:
[----:B------:R-:W-:Y:S02]  /*5020*/  MOV R2, 0x5040 ;  /* 0x0000504000027802 */ /* 0x000fe40000000f00 */
[----:B-----5:R-:W-:Y:S05]  /*5030*/  CALL.REL.NOINC `($__internal_0_$__cuda_sm10x_tcgen05_guardrail_trap_col_being_dealloced_not_returned_by_alloc) ;  /* 0x0000008400b07944 */ /* 0x020fea0003c00000 */
[----:B------:R-:W-:Y:S05]  /*5040*/  BRA `(.L_x_87) ;  /* 0x0000000000087947 */ /* 0x000fea0003800000 */
.L_x_85:
[----:B------:R-:W-:Y:S02]  /*5050*/  MOV R2, 0x5070 ;  /* 0x0000507000027802 */ /* 0x000fe40000000f00 */
[----:B-----5:R-:W-:Y:S05]  /*5060*/  CALL.REL.NOINC `($__internal_2_$__cuda_sm10x_tcgen05_guardrail_trap_unallocated_columns_being_dealloced) ;  /* 0x0000008400bc7944 */ /* 0x020fea0003c00000 */
.L_x_87:
[----:B------:R-:W-:Y:S01]  /*5070*/  NOP ;  /* 0x0000000000007918 */ /* 0x000fe20000000000 */
[----:B---3--:R-:W-:Y:S05]  /*5080*/  EXIT ;  /* 0x000000000000794d */ /* 0x008fea0003800000 */
.L_x_59:
[----:B------:R-:W-:-:S09]  /*5090*/  UISETP.NE.OR UP0, UPT, UR21, 0x3, !UP4 ;  /* 0x000000031500788c */ /* 0x000fd2000e705670 */
[----:B------:R-:W-:Y:S05]  /*50a0*/  BRA.U UP0, `(.L_x_88) ;  /* 0x0000001100c47547 */ /* 0x000fea000b800000 */
[----:B------:R-:W2:Y:S01]  /*50b0*/  LDCU.64 UR4, c[0x0][0xc88] ;  /* 0x00019100ff0477ac */ /* 0x000ea20008000a00 */
[----:B------:R-:W3:Y:S01]  /*50c0*/  S2UR UR8, SR_CgaCtaId ;  /* 0x00000000000879c3 */ /* 0x000ee20000008800 */
[----:B------:R-:W-:Y:S02]  /*50d0*/  HFMA2 R9, -RZ, RZ, 0, 0 ;  /* 0x00000000ff097431 */ /* 0x000fe400000001ff */
[----:B------:R-:W-:Y:S01]  /*50e0*/  IMAD.MOV.U32 R11, RZ, RZ, 0x1 ;  /* 0x00000001ff0b7424 */ /* 0x000fe200078e00ff */
[----:B------:R-:W4:Y:S01]  /*50f0*/  LDCU UR37, c[0x0][0x370] ;  /* 0x00006e00ff2577ac */ /* 0x000f220008000800 */
[----:B------:R-:W-:Y:S01]  /*5100*/  IMAD.MOV.U32 R10, RZ, RZ, RZ ;  /* 0x000000ffff0a7224 */ /* 0x000fe200078e00ff */
[----:B------:R-:W-:Y:S01]  /*5110*/  MOV R3, 0x4000 ;  /* 0x0000400000037802 */ /* 0x000fe20000000f00 */
[----:B------:R-:W4:Y:S01]  /*5120*/  LDCU.128 UR40, c[0x0][0xf10] ;  /* 0x0001e200ff2877ac */ /* 0x000f220008000c00 */
[----:B------:R-:W1:Y:S01]  /*5130*/  LDC.64 R12, c[0x0][0x348] ;  /* 0x0000d200ff0c7b82 */ /* 0x000e620000000a00 */
[----:B------:R-:W3:Y:S01]  /*5140*/  LDCU UR31, c[0x0][0x374] ;  /* 0x00006e80ff1f77ac */ /* 0x000ee20008000800 */
[----:B------:R-:W3:Y:S01]  /*5150*/  LDCU.64 UR38, c[0x0][0xc90] ;  /* 0x00019200ff2677ac */ /* 0x000ee20008000a00 */
[----:B------:R-:W3:Y:S01]  /*5160*/  LDCU UR15, c[0x0][0xf0c] ;  /* 0x0001e180ff0f77ac */ /* 0x000ee20008000800 */
[----:B--2---:R-:W-:Y:S01]  /*5170*/  UISETP.NE.U32.AND UP0, UPT, UR4, URZ, UPT ;  /* 0x000000ff0400728c */ /* 0x004fe2000bf05070 */
[----:B------:R-:W2:Y:S01]  /*5180*/  LDCU UR53, c[0x0][0xf20] ;  /* 0x0001e400ff3577ac */ /* 0x000ea20008000800 */
[----:B------:R-:W2:Y:S01]  /*5190*/  LDCU UR4, c[0x0][0xf30] ;  /* 0x0001e600ff0477ac */ /* 0x000ea20008000800 */
[----:B------:R-:W-:Y:S01]  /*51a0*/  UMOV UR21, 0x400 ;  /* 0x0000040000157882 */ /* 0x000fe20000000000 */
[----:B----4-:R-:W-:-:S02]  /*51b0*/  UIMAD.WIDE.U32 UR50, UR37, UR40, URZ ;  /* 0x00000028253272a5 */ /* 0x010fc4000f8e00ff */
[----:B---3--:R-:W-:Y:S02]  /*51c0*/  UIMAD.WIDE.U32 UR6, UR31, UR43, URZ ;  /* 0x0000002b1f0672a5 */ /* 0x008fe4000f8e00ff */
[----:B------:R-:W-:Y:S02]  /*51d0*/  ULEA UR21, UR8, UR21, 0x18 ;  /* 0x0000001508157291 */ /* 0x000fe4000f8ec0ff */
[----:B------:R-:W-:Y:S02]  /*51e0*/  UISETP.NE.U32.AND UP6, UPT, UR38, URZ, UPT ;  /* 0x000000ff2600728c */ /* 0x000fe4000bfc5070 */
[----:B------:R-:W-:Y:S02]  /*51f0*/  UIADD3 UR45, UPT, UPT, UR21, 0x58, URZ ;  /* 0x00000058152d7890 */ /* 0x000fe4000fffe0ff */
[----:B------:R-:W-:Y:S02]  /*5200*/  UIADD3 UR33, UPT, UPT, UR21, 0x40, URZ ;  /* 0x0000004015217890 */ /* 0x000fe4000fffe0ff */
[----:B------:R-:W-:-:S02]  /*5210*/  UIADD3 UR25, UPT, UPT, UR21, 0x48, URZ ;  /* 0x0000004815197890 */ /* 0x000fc4000fffe0ff */
[----:B------:R-:W-:Y:S02]  /*5220*/  UIADD3 UR17, UPT, UPT, UR21, 0x50, URZ ;  /* 0x0000005015117890 */ /* 0x000fe4000fffe0ff */
[----:B------:R-:W-:Y:S02]  /*5230*/  UISETP.NE.AND.EX UP5, UPT, UR5, URZ, UPT, UP0 ;  /* 0x000000ff0500728c */ /* 0x000fe4000bfa5300 */
[----:B------:R-:W-:Y:S01]  /*5240*/  UISETP.NE.AND UP0, UPT, UR44, 0x1, UPT ;  /* 0x000000012c00788c */ /* 0x000fe2000bf05270 */
[----:B------:R-:W-:Y:S01]  /*5250*/  UMOV UR50, UR51 ;  /* 0x0000003300327c82 */ /* 0x000fe20008000000 */
[----:B------:R-:W-:Y:S01]  /*5260*/  UMOV UR49, UR7 ;  /* 0x0000000700317c82 */ /* 0x000fe20008000000 */
[----:B------:R-:W-:Y:S01]  /*5270*/  UISETP.NE.AND UP0, UPT, UR15, 0x1, UPT ;  /* 0x000000010f00788c */ /* 0x000fe2000bf05270 */
[----:B------:R-:W-:Y:S01]  /*5280*/  UMOV UR29, URZ ;  /* 0x000000ff001d7c82 */ /* 0x000fe20008000000 */
[----:B------:R-:W-:Y:S02]  /*5290*/  UPLOP3.LUT UP4, UPT, UPT, UPT, UPT, 0x40, 0x4 ;  /* 0x000000000004789c */ /* 0x000fe40003f8e870 */
[----:B------:R-:W-:Y:S01]  /*52a0*/  UISETP.GE.AND UP2, UPT, UR44, 0x1, UPT ;  /* 0x000000012c00788c */ /* 0x000fe2000bf46270 */
[----:B------:R-:W3:Y:S01]  /*52b0*/  LDCU.64 UR22, c[0x0][0xf28] ;  /* 0x0001e500ff1677ac */ /* 0x000ee20008000a00 */
[----:B------:R-:W-:-:S02]  /*52c0*/  UISETP.NE.AND.EX UP6, UPT, UR39, URZ, UPT, UP6 ;  /* 0x000000ff2700728c */ /* 0x000fc4000bfc5360 */
[----:B------:R-:W-:Y:S02]  /*52d0*/  UPRMT UR45, UR8, 0x654, UR45 ;  /* 0x00000654082d7896 */ /* 0x000fe4000800002d */
[----:B------:R-:W-:Y:S02]  /*52e0*/  UPRMT UR48, UR8, 0x654, UR33 ;  /* 0x0000065408307896 */ /* 0x000fe40008000021 */
[----:B------:R-:W-:Y:S02]  /*52f0*/  UPRMT UR47, UR8, 0x654, UR25 ;  /* 0x00000654082f7896 */ /* 0x000fe40008000019 */
[----:B------:R-:W-:Y:S02]  /*5300*/  UPRMT UR46, UR8, 0x654, UR17 ;  /* 0x00000654082e7896 */ /* 0x000fe40008000011 */
[----:B------:R-:W-:Y:S02]  /*5310*/  USHF.R.U32.HI UR50, URZ, UR41, UR50 ;  /* 0x00000029ff327299 */ /* 0x000fe40008011632 */
[----:B--2---:R-:W-:-:S02]  /*5320*/  USHF.R.U32.HI UR49, URZ, UR53, UR49 ;  /* 0x00000035ff317299 */ /* 0x004fc40008011631 */
[----:B------:R-:W-:Y:S02]  /*5330*/  UISETP.NE.AND UP0, UPT, UR42, 0x1, UPT ;  /* 0x000000012a00788c */ /* 0x000fe4000bf05270 */
[----:B-1----:R-:W-:-:S11]  /*5340*/  UISETP.NE.AND UP3, UPT, UR4, 0x1, UPT ;  /* 0x000000010400788c */ /* 0x002fd6000bf65270 */
.L_x_99:
[C---:B------:R-:W-:Y:S02]  /*5350*/  LEA R8, R10.reuse, UR21, 0x3 ;  /* 0x000000150a087c11 */ /* 0x040fe4000f8e18ff */
[----:B------:R-:W-:Y:S02]  /*5360*/  SHF.L.U32 R5, R9, 0x1f, RZ ;  /* 0x0000001f09057819 */ /* 0x000fe400000006ff */
[----:B------:R-:W-:Y:S02]  /*5370*/  LEA R6, R10, UR21, 0x4 ;  /* 0x000000150a067c11 */ /* 0x000fe4000f8e20ff */
[----:B-1----:R-:W1:Y:S02]  /*5380*/  SYNCS.PHASECHK.TRANS64.TRYWAIT P0, [R8+URZ+0x90], R5 ;  /* 0x00009005080075a7 */ /* 0x002e6400080011ff */
[----:B-1----:R-:W-:Y:S05]  /*5390*/  @!P0 BRA `(.L_x_89) ;  /* 0x0000007c00848947 */ /* 0x002fea0003800000 */
.L_x_178:
[----:B-1----:R-:W1:Y:S01]  /*53a0*/  LDS.128 R4, [R6+0xf0] ;  /* 0x0000f00006047984 */ /* 0x002e620000000c00 */
[----:B------:R-:W-:Y:S01]  /*53b0*/  UISETP.GE.AND UP0, UPT, UR44, 0x1, UPT ;  /* 0x000000012c00788c */ /* 0x000fe2000bf06270 */
[----:B------:R-:W-:Y:S01]  /*53c0*/  @!PT LDS RZ, [RZ] ;  /* 0x00000000fffff984 */ /* 0x000fe20000000800 */
[----:B------:R-:W-:Y:S01]  /*53d0*/  @!PT LDS RZ, [RZ] ;  /* 0x00000000fffff984 */ /* 0x000fe20000000800 */
[----:B------:R-:W-:Y:S01]  /*53e0*/  @!PT LDS RZ, [RZ] ;  /* 0x00000000fffff984 */ /* 0x000fe20000000800 */
[----:B------:R-:W-:Y:S01]  /*53f0*/  @!PT LDS RZ, [RZ] ;  /* 0x00000000fffff984 */ /* 0x000fe20000000800 */
[----:B------:R2:W-:Y:S06]  /*5400*/  MEMBAR.ALL.CTA ;  /* 0x0000000000007992 */ /* 0x0005ec0000008000 */
[----:B--2---:R-:W2:Y:S01]  /*5410*/  FENCE.VIEW.ASYNC.S ;  /* 0x00000000000073c6 */ /* 0x004ea20000000000 */
[----:B-1----:R-:W-:Y:S11]  /*5420*/  LOP3.LUT P0, RZ, R6, 0x1, RZ, 0xc0, !PT ;  /* 0x0000000106ff7812 */ /* 0x002ff6000780c0ff */
[----:B------:R-:W-:Y:S02]  /*5430*/  @!UPT UIADD3 URZ, UPT, UPT, URZ, URZ, URZ ;  /* 0x000000fffffff290 */ /* 0x000fe4000fffe0ff */
[----:B--2---:R-:W-:Y:S01]  /*5440*/  VOTEU.ANY UP2, P0 ;  /* 0x0000000000ff7886 */ /* 0x004fe20000040100 */
[----:B------:R-:W-:Y:S11]  /*5450*/  PLOP3.LUT P0, PT, PT, PT, UP2, 0x80, 0x8 ;  /* 0x000000000008781c */ /* 0x000ff60003f0f028 */
[----:B------:R-:W-:Y:S02]  /*5460*/  @!UPT UIADD3 URZ, UPT, UPT, URZ, URZ, URZ ;  /* 0x000000fffffff290 */ /* 0x000fe4000fffe0ff */
[----:B------:R-:W-:Y:S02]  /*5470*/  @P0 SHF.R.U32.HI R0, RZ, 0x10, R5 ;  /* 0x00000010ff000819 */ /* 0x000fe40000011605 */
[----:B------:R-:W-:Y:S02]  /*5480*/  @P0 MOV R2, R4 ;  /* 0x0000000400020202 */ /* 0x000fe40000000f00 */
[----:B------:R-:W-:Y:S01]  /*5490*/  @P0 R2UR UR4, R0 ;  /* 0x00000000000402ca */ /* 0x000fe200000e0000 */
[----:B------:R-:W-:Y:S01]  /*54a0*/  VIADD R0, R8, 0xa0 ;  /* 0x000000a008007836 */ /* 0x000fe20000000000 */
[----:B------:R-:W-:Y:S02]  /*54b0*/  @P0 LOP3.LUT R4, R5, 0xffff, RZ, 0xc0, !PT ;  /* 0x0000ffff05040812 */ /* 0x000fe400078ec0ff */
[----:B------:R-:W-:Y:S02]  /*54c0*/  @P0 R2UR UR6, R2 ;  /* 0x00000000020602ca */ /* 0x000fe400000e0000 */
[----:B------:R-:W-:Y:S02]  /*54d0*/  PRMT R0, RZ, 0x654, R0 ;  /* 0x00000654ff007816 */ /* 0x000fe40000000000 */
[----:B------:R-:W-:Y:S02]  /*54e0*/  @P0 R2UR UR5, R4 ;  /* 0x00000000040502ca */ /* 0x000fe400000e0000 */
[----:B------:R1:W-:Y:S03]  /*54f0*/  SYNCS.ARRIVE.TRANS64.RED.A1T0 RZ, [R0+URZ], RZ ;  /* 0x000000ff00ff79a7 */ /* 0x0003e600081004ff */
[----:B------:R-:W-:Y:S04]  /*5500*/  @UP2 UMOV UR30, UR4 ;  /* 0x00000004001e2c82 */ /* 0x000fe80008000000 */
[----:B------:R-:W-:Y:S04]  /*5510*/  @UP2 UMOV UR14, UR6 ;  /* 0x00000006000e2c82 */ /* 0x000fe80008000000 */
[----:B------:R-:W-:Y:S01]  /*5520*/  @UP2 UMOV UR13, UR5 ;  /* 0x00000005000d2c82 */ /* 0x000fe20008000000 */
[----:B------:R-:W-:Y:S05]  /*5530*/  BRA.U !UP0, `(.L_x_90) ;  /* 0x0000000108c07547 */ /* 0x000fea000b800000 */
[----:B------:R-:W-:Y:S02]  /*5540*/  UIMAD.WIDE.U32 UR18, UR13, UR43, URZ ;  /* 0x0000002b0d1272a5 */ /* 0x000fe4000f8e00ff */
[----:B------:R-:W-:Y:S02]  /*5550*/  UP2UR UR16, UPR, URZ, 0x4 ;  /* 0x00000004ff107883 */ /* 0x000fe40008000000 */
[----:B------:R-:W-:Y:S02]  /*5560*/  UISETP.NE.AND UP2, UPT, UR42, 0x1, UPT ;  /* 0x000000012a00788c */ /* 0x000fe4000bf45270 */
[----:B------:R-:W-:Y:S02]  /*5570*/  UIMAD.WIDE.U32 UR26, UR14, UR40, URZ ;  /* 0x000000280e1a72a5 */ /* 0x000fe4000f8e00ff */
[----:B------:R-:W-:Y:S02]  /*5580*/  USEL UR4, UR31, UR49, !UP2 ;  /* 0x000000311f047287 */ /* 0x000fe4000d000000 */
[----:B------:R-:W-:Y:S02]  /*5590*/  UISETP.NE.AND UP0, UPT, UR15, 0x1, UPT ;  /* 0x000000010f00788c */ /* 0x000fe4000bf05270 */
[----:B------:R-:W-:Y:S02]  /*55a0*/  UP2UR UR24, UPR, URZ, 0x2 ;  /* 0x00000002ff187883 */ /* 0x000fe40008000000 */
[----:B------:R-:W-:Y:S02]  /*55b0*/  UISETP.NE.AND UP1, UPT, UR44, 0x1, UPT ;  /* 0x000000012c00788c */ /* 0x000fe4000bf25270 */
[----:B---3--:R-:W-:Y:S02]  /*55c0*/  UIMAD.WIDE.U32 UR8, UR4, UR22, URZ ;  /* 0x00000016040872a5 */ /* 0x008fe4000f8e00ff */
[----:B------:R-:W-:Y:S01]  /*55d0*/  USEL UR7, UR37, UR50, !UP0 ;  /* 0x0000003225077287 */ /* 0x000fe2000c000000 */
[----:B------:R-:W-:Y:S02]  /*55e0*/  UMOV UR5, UR19 ;  /* 0x0000001300057c82 */ /* 0x000fe40008000000 */
[----:B------:R-:W-:Y:S02]  /*55f0*/  USHF.R.U32.HI UR6, URZ, UR53, UR5 ;  /* 0x00000035ff067299 */ /* 0x000fe40008011605 */
[----:B------:R-:W-:Y:S02]  /*5600*/  UIMAD.WIDE.U32 UR10, UR7, UR22, URZ ;  /* 0x00000016070a72a5 */ /* 0x000fe4000f8e00ff */
[----:B------:R-:W-:Y:S02]  /*5610*/  USEL UR6, UR13, UR6, !UP2 ;  /* 0x000000060d067287 */ /* 0x000fe4000d000000 */
[----:B------:R-:W-:Y:S01]  /*5620*/  UISETP.NE.AND UP2, UPT, UR16, URZ, UPT ;  /* 0x000000ff1000728c */ /* 0x000fe2000bf45270 */
[----:B------:R-:W-:Y:S02]  /*5630*/  UMOV UR5, UR27 ;  /* 0x0000001b00057c82 */ /* 0x000fe40008000000 */
[----:B------:R-:W-:Y:S03]  /*5640*/  USHF.R.U32.HI UR12, URZ, UR41, UR5 ;  /* 0x00000029ff0c7299 */ /* 0x000fe60008011605 */
[----:B------:R-:W-:Y:S02]  /*5650*/  UMOV UR5, UR9 ;  /* 0x0000000900057c82 */ /* 0x000fe40008000000 */
[----:B------:R-:W-:Y:S03]  /*5660*/  @UP1 USHF.R.U32.HI UR4, URZ, UR23, UR5 ;  /* 0x00000017ff041299 */ /* 0x000fe60008011605 */
[----:B------:R-:W-:Y:S01]  /*5670*/  UMOV UR5, UR11 ;  /* 0x0000000b00057c82 */ /* 0x000fe20008000000 */
[----:B------:R-:W-:Y:S02]  /*5680*/  UIMAD UR4, UR44, UR4, URZ ;  /* 0x000000042c0472a4 */ /* 0x000fe4000f8e02ff */
[----:B------:R-:W-:Y:S02]  /*5690*/  @UP1 USHF.R.U32.HI UR7, URZ, UR23, UR5 ;  /* 0x00000017ff071299 */ /* 0x000fe40008011605 */
[----:B------:R-:W-:Y:S02]  /*56a0*/  USEL UR5, UR14, UR12, !UP0 ;  /* 0x0000000c0e057287 */ /* 0x000fe4000c000000 */
[----:B------:R-:W-:Y:S02]  /*56b0*/  UIMAD.WIDE.U32 UR10, UR6, UR22, URZ ;  /* 0x00000016060a72a5 */ /* 0x000fe4000f8e00ff */
[----:B------:R-:W-:Y:S02]  /*56c0*/  UIMAD UR8, UR44, UR7, URZ ;  /* 0x000000072c0872a4 */ /* 0x000fe4000f8e02ff */
[----:B------:R-:W-:Y:S03]  /*56d0*/  UISETP.GE.AND UP0, UPT, UR6, UR4, UPT ;  /* 0x000000040600728c */ /* 0x000fe6000bf06270 */
[----:B------:R-:W-:Y:S01]  /*56e0*/  UMOV UR4, UR11 ;  /* 0x0000000b00047c82 */ /* 0x000fe20008000000 */
[----:B------:R-:W-:Y:S02]  /*56f0*/  UISETP.GE.OR UP0, UPT, UR5, UR8, UP0 ;  /* 0x000000080500728c */ /* 0x000fe40008706670 */
[----:B------:R-:W-:Y:S02]  /*5700*/  USHF.R.U32.HI UR4, URZ, UR23, UR4 ;  /* 0x00000017ff047299 */ /* 0x000fe40008011604 */
[----:B------:R-:W-:Y:S02]  /*5710*/  UIMAD.WIDE.U32 UR8, UR5, UR22, URZ ;  /* 0x00000016050872a5 */ /* 0x000fe4000f8e00ff */
[----:B------:R-:W-:Y:S04]  /*5720*/  USEL UR10, UR6, UR4, !UP1 ;  /* 0x00000004060a7287 */ /* 0x000fe8000c800000 */
[----:B------:R-:W-:Y:S01]  /*5730*/  UIADD3 UR11, UPT, UPT, -UR10, URZ, URZ ;  /* 0x000000ff0a0b7290 */ /* 0x000fe2000fffe1ff */
[----:B------:R-:W-:Y:S02]  /*5740*/  @!UP0 UMOV UR4, UR9 ;  /* 0x0000000900048c82 */ /* 0x000fe40008000000 */
[----:B------:R-:W-:Y:S02]  /*5750*/  @!UP0 USHF.R.U32.HI UR4, URZ, UR23, UR4 ;  /* 0x00000017ff048299 */ /* 0x000fe40008011604 */
[----:B------:R-:W-:Y:S02]  /*5760*/  UIMAD UR8, UR44, UR11, UR6 ;  /* 0x0000000b2c0872a4 */ /* 0x000fe4000f8e0206 */
[----:B------:R-:W-:Y:S02]  /*5770*/  @!UP0 USEL UR4, UR5, UR4, !UP1 ;  /* 0x0000000405048287 */ /* 0x000fe4000c800000 */
[----:B------:R-:W-:Y:S02]  /*5780*/  UISETP.NE.AND UP1, UPT, UR24, URZ, UPT ;  /* 0x000000ff1800728c */ /* 0x000fe4000bf25270 */
[----:B------:R-:W-:Y:S02]  /*5790*/  @!UP0 UIMAD UR8, UR7, UR8, UR4 ;  /* 0x00000008070882a4 */ /* 0x000fe4000f8e0204 */
[----:B------:R-:W-:Y:S02]  /*57a0*/  @!UP0 UIADD3 UR9, UPT, UPT, UR10, -UR4, URZ ;  /* 0x800000040a098290 */ /* 0x000fe4000fffe0ff */
[----:B------:R-:W-:Y:S02]  /*57b0*/  UIADD3 UR4, UPT, UPT, -UR5, URZ, URZ ;  /* 0x000000ff05047290 */ /* 0x000fe4000fffe1ff */
[----:B------:R-:W-:Y:S02]  /*57c0*/  UIADD3 UR7, UPT, UPT, -UR6, URZ, URZ ;  /* 0x000000ff06077290 */ /* 0x000fe4000fffe1ff */
[----:B------:R-:W-:Y:S02]  /*57d0*/  @!UP0 UIMAD UR6, UR9, UR44, UR5 ;  /* 0x0000002c090682a4 */ /* 0x000fe4000f8e0205 */
[----:B------:R-:W-:Y:S02]  /*57e0*/  UIMAD UR14, UR15, UR4, UR14 ;  /* 0x000000040f0e72a4 */ /* 0x000fe4000f8e020e */
[----:B------:R-:W-:Y:S01]  /*57f0*/  UIMAD UR13, UR42, UR7, UR13 ;  /* 0x000000072a0d72a4 */ /* 0x000fe2000f8e020d */
[----:B------:R-:W-:Y:S02]  /*5800*/  @!UP0 UMOV UR5, UR8 ;  /* 0x0000000800058c82 */ /* 0x000fe40008000000 */
[----:B------:R-:W-:Y:S02]  /*5810*/  UIMAD UR14, UR5, UR15, UR14 ;  /* 0x0000000f050e72a4 */ /* 0x000fe4000f8e020e */
[----:B------:R-:W-:Y:S11]  /*5820*/  UIMAD UR13, UR6, UR42, UR13 ;  /* 0x0000002a060d72a4 */ /* 0x000ff6000f8e020d */
[----:B------:R-:W-:Y:S01]  /*5830*/  @!UPT UIADD3 URZ, UPT, UPT, URZ, URZ, URZ ;  /* 0x000000fffffff290 */ /* 0x000fe2000fffe0ff */
.L_x_90:
[----:B------:R-:W2:Y:S01]  /*5840*/  @!UP3 LDCU.128 UR8, c[0x0][0xf10] ;  /* 0x0001e200ff08b7ac */ /* 0x000ea20008000c00 */
[----:B------:R-:W-:Y:S02]  /*5850*/  ISETP.NE.U32.AND P0, PT, RZ, UR38, PT ;  /* 0x00000026ff007c0c */ /* 0x000fe4000bf05070 */
[----:B------:R-:W-:Y:S02]  /*5860*/  SHF.L.U32 R4, R11, 0x1f, RZ ;  /* 0x0000001f0b047819 */ /* 0x000fe400000006ff */
[----:B------:R-:W-:Y:S01]  /*5870*/  ISETP.NE.AND.EX P0, PT, RZ, UR39, PT, P0 ;  /* 0x00000027ff007c0c */ /* 0x000fe2000bf05300 */
[----:B------:R-:W4:Y:S01]  /*5880*/  @!UP3 LDCU UR5, c[0x0][0xf0c] ;  /* 0x0001e180ff05b7ac */ /* 0x000f220008000800 */
[----:B------:R-:W-:Y:S02]  /*5890*/  USHF.L.U32 UR35, UR28, 0x7, URZ ;  /* 0x000000071c237899 */ /* 0x000fe400080006ff */
[----:B--2---:R-:W-:Y:S07]  /*58a0*/  UIMAD.WIDE.U32 UR6, UR14, UR8, URZ ;  /* 0x000000080e0672a5 */ /* 0x004fee000f8e00ff */
[----:B------:R-:W-:Y:S01]  /*58b0*/  @!UP3 UMOV UR4, UR7 ;  /* 0x000000070004bc82 */ /* 0x000fe20008000000 */
[----:B----4-:R-:W-:Y:S02]  /*58c0*/  @!UP3 UISETP.NE.AND UP0, UPT, UR5, 0x1, UPT ;  /* 0x000000010500b88c */ /* 0x010fe4000bf05270 */
[----:B------:R-:W-:Y:S02]  /*58d0*/  @!UP3 USHF.R.U32.HI UR4, URZ, UR9, UR4 ;  /* 0x00000009ff04b299 */ /* 0x000fe40008011604 */
[----:B------:R-:W-:Y:S02]  /*58e0*/  UIMAD.WIDE.U32 UR6, UR13, UR11, URZ ;  /* 0x0000000b0d0672a5 */ /* 0x000fe4000f8e00ff */
[----:B------:R-:W-:Y:S02]  /*58f0*/  @!UP3 USEL UR8, UR14, UR4, !UP0 ;  /* 0x000000040e08b287 */ /* 0x000fe4000c000000 */
[----:B------:R-:W-:Y:S03]  /*5900*/  @!UP3 UISETP.NE.AND UP0, UPT, UR10, 0x1, UPT ;  /* 0x000000010a00b88c */ /* 0x000fe6000bf05270 */
[----:B------:R-:W-:Y:S01]  /*5910*/  @!UP3 UMOV UR6, UR7 ;  /* 0x000000070006bc82 */ /* 0x000fe20008000000 */
[----:B------:R-:W-:Y:S01]  /*5920*/  USHF.L.U32 UR7, UR20, 0x8, URZ ;  /* 0x0000000814077899 */ /* 0x000fe200080006ff */
[----:B------:R-:W2:Y:S02]  /*5930*/  @!UP3 LDCU UR4, c[0x0][0xf20] ;  /* 0x0001e400ff04b7ac */ /* 0x000ea40008000800 */
[----:B--2---:R-:W-:Y:S04]  /*5940*/  @!UP3 USHF.R.U32.HI UR6, URZ, UR4, UR6 ;  /* 0x00000004ff06b299 */ /* 0x004fe80008011606 */
[----:B------:R-:W-:Y:S04]  /*5950*/  @!UP3 USEL UR6, UR13, UR6, !UP0 ;  /* 0x000000060d06b287 */ /* 0x000fe8000c000000 */
[----:B------:R-:W-:Y:S02]  /*5960*/  @!UP3 UIADD3 UR4, UPT, UPT, -UR8, UR6, URZ ;  /* 0x000000060804b290 */ /* 0x000fe4000fffe1ff */
[----:B------:R-:W-:Y:S02]  /*5970*/  @!UP3 UIADD3 UR6, UPT, UPT, UR8, -UR6, URZ ;  /* 0x800000060806b290 */ /* 0x000fe4000fffe0ff */
[----:B------:R-:W-:Y:S02]  /*5980*/  @!UP3 UIMAD UR14, UR4, UR5, UR14 ;  /* 0x00000005040eb2a4 */ /* 0x000fe4000f8e020e */
[----:B------:R-:W-:Y:S01]  /*5990*/  @!UP3 UIMAD UR13, UR6, UR10, UR13 ;  /* 0x0000000a060db2a4 */ /* 0x000fe2000f8e020d */
[----:B------:R-:W-:Y:S11]  /*59a0*/  BRA.U UP4, `(.L_x_91) ;  /* 0x0000000104107547 */ /* 0x000ff6000b800000 */
[----:B-1----:R-:W-:Y:S04]  /*59b0*/  MOV R0, UR52 ;  /* 0x0000003400007c02 */ /* 0x002fe80008000f00 */
[----:B------:R-:W-:Y:S04]  /*59c0*/  SHF.L.U32 R5, R0, 0x1f, RZ ;  /* 0x0000001f00057819 */ /* 0x000fe800000006ff */
[----:B------:R-:W1:Y:S02]  /*59d0*/  SYNCS.PHASECHK.TRANS64.TRYWAIT P1, [UR21+0x88], R5 ;  /* 0x00008805ff0075a7 */ /* 0x000e640008021115 */
[----:B-1----:R-:W-:Y:S05]  /*59e0*/  @!P1 BRA `(.L_x_92) ;  /* 0x0000007800049947 */ /* 0x002fea0003800000 */
.L_x_91:
[----:B------:R-:W-:Y:S05]  /*59f0*/  BRA.U !UP6, `(.L_x_93) ;  /* 0x000000010e387547 */ /* 0x000fea000b800000 */
[----:B------:R-:W-:Y:S01]  /*5a00*/  UPLOP3.LUT UP1, UPT, UPT, UPT, UP5, 0x80, 0x8 ;  /* 0x000000000008789c */ /* 0x000fe20003f2f050 */
[----:B-1----:R-:W-:Y:S01]  /*5a10*/  HFMA2 R0, -RZ, RZ, 0, 5.9604644775390625e-08 ;  /* 0x00000001ff007431 */ /* 0x002fe200000001ff */
[----:B------:R-:W1:Y:S01]  /*5a20*/  LDCU.64 UR8, c[0x0][0x358] ;  /* 0x00006b00ff0877ac */ /* 0x000e620008000a00 */
[----:B------:R-:W-:Y:S03]  /*5a30*/  IMAD.MOV.U32 R139, RZ, RZ, 0x1 ;  /* 0x00000001ff8b7424 */ /* 0x000fe600078e00ff */
[----:B------:R-:W-:Y:S05]  /*5a40*/  PLOP3.LUT P1, PT, PT, PT, UP1, 0x80, 0x8 ;  /* 0x000000000008781c */ /* 0x000fea0003f2f018 */
[----:B------:R-:W2:Y:S01]  /*5a50*/  @UP1 LDCU.64 UR4, c[0x0][0xc88] ;  /* 0x00019100ff0417ac */ /* 0x000ea20008000a00 */
[----:B------:R-:W-:Y:S07]  /*5a60*/  @UP1 UIMAD UR6, UR36, UR38, URZ ;  /* 0x00000026240612a4 */ /* 0x000fee000f8e02ff */
[----:B------:R-:W-:Y:S01]  /*5a70*/  @!P1 PRMT R139, R0, 0x7610, R139 ;  /* 0x00007610008b9816 */ /* 0x000fe2000000008b */
[----:B--2---:R-:W-:Y:S06]  /*5a80*/  @UP1 UIMAD.WIDE UR4, UR6, 0x4, UR4 ;  /* 0x00000004060418a5 */ /* 0x004fec000f8e0204 */
[----:B------:R-:W-:Y:S01]  /*5a90*/  IMAD.U32 R6, RZ, RZ, UR4 ;  /* 0x00000004ff067e24 */ /* 0x000fe2000f8e00ff */
[----:B------:R-:W-:Y:S04]  /*5aa0*/  MOV R7, UR5 ;  /* 0x0000000500077c02 */ /* 0x000fe80008000f00 */
[----:B------:R-:W2:Y:S01]  /*5ab0*/  @!UP1 LDCU UR4, c[0x0][0xc80] ;  /* 0x00019000ff0497ac */ /* 0x000ea20008000800 */
[----:B-1---5:R4:W5:Y:S02]  /*5ac0*/  @P1 LDG.E R71, desc[UR8][R6.64] ;  /* 0x0000000806471981 */ /* 0x022964000c1e1900 */
[----:B--2-4-:R-:W-:Y:S07]  /*5ad0*/  @!P1 IMAD.U32 R71, RZ, RZ, UR4 ;  /* 0x00000004ff479e24 */ /* 0x014fee000f8e00ff */
.L_x_93:
[----:B-----5:R-:W-:Y:S01]  /*5ae0*/  @!P0 FSETP.EQ.AND P2, PT, R71, RZ, PT ;  /* 0x000000ff4700820b */ /* 0x020fe20003f42000 */
[----:B------:R-:W-:Y:S01]  /*5af0*/  @!UPT UIADD3 URZ, UPT, UPT, URZ, URZ, URZ ;  /* 0x000000fffffff290 */ /* 0x000fe2000fffe0ff */
[----:B------:R-:W-:Y:S11]  /*5b00*/  @!P0 BRA `(.L_x_94) ;  /* 0x0000000000148947 */ /* 0x000ff60003800000 */
[----:B------:R-:W-:Y:S02]  /*5b10*/  LOP3.LUT P0, RZ, R139, 0xff, RZ, 0xc0, !PT ;  /* 0x000000ff8bff7812 */ /* 0x000fe4000780c0ff */
[----:B------:R-:W-:Y:S04]  /*5b20*/  PLOP3.LUT P2, PT, PT, PT, UP1, 0x80, 0x8 ;  /* 0x000000000008781c */ /* 0x000fe80003f4f018 */
[----:B------:R-:W-:Y:S07]  /*5b30*/  PLOP3.LUT P2, PT, P2, PT, PT, 0x8, 0x80 ;  /* 0x000000000080781c */ /* 0x000fee000174e170 */
[----:B------:R-:W-:Y:S11]  /*5b40*/  @P0 FSETP.EQ.AND P2, PT, R71, RZ, PT ;  /* 0x000000ff4700020b */ /* 0x000ff60003f42000 */
[----:B------:R-:W-:Y:S02]  /*5b50*/  @!UPT UIADD3 URZ, UPT, UPT, URZ, URZ, URZ ;  /* 0x000000fffffff290 */ /* 0x000fe4000fffe0ff */
.L_x_94:
[----:B------:R-:W2:Y:S01]  /*5b60*/  SYNCS.PHASECHK.TRANS64.TRYWAIT P0, [UR21+0x60], R4 ;  /* 0x00006004ff0075a7 */ /* 0x000ea20008001115 */
[----:B------:R-:W-:Y:S04]  /*5b70*/  ELECT P1, URZ, PT ;  /* 0x0000000000ff782f */ /* 0x000fe80003820000 */
[----:B------:R-:W-:Y:S01]  /*5b80*/  PLOP3.LUT P1, PT, P2, P1, PT, 0xf2, 0x2f ;  /* 0x00000000002f781c */ /* 0x000fe20001723e72 */
[----:B------:R-:W-:Y:S01]  /*5b90*/  @!UPT UIADD3 URZ, UPT, UPT, URZ, URZ, URZ ;  /* 0x000000fffffff290 */ /* 0x000fe2000fffe0ff */
[----:B--2---:R-:W-:Y:S11]  /*5ba0*/  @!P0 BRA `(.L_x_95) ;  /* 0x0000007400ac8947 */ /* 0x004ff60003800000 */
.L_x_181:
[----:B------:R-:W-:Y:S01]  /*5bb0*/  @!P1 IADD3 R2, P0, PT, R12, 0x980, RZ ;  /* 0x000009800c029810 */ /* 0x000fe20007f1e0ff */
[----:B------:R-:W-:Y:S01]  /*5bc0*/  ULOP3.LUT UR4, UR29, 0x1, URZ, 0xc0, !UPT ;  /* 0x000000011d047892 */ /* 0x000fe2000f8ec0ff */
[----:B------:R-:W-:Y:S02]  /*5bd0*/  VOTEU.ALL UP0, P1 ;  /* 0x0000000000ff7886 */ /* 0x000fe40000800000 */
[----:B------:R-:W-:Y:S01]  /*5be0*/  @!P1 R2UR UR6, R2 ;  /* 0x00000000020692ca */ /* 0x000fe200000e0000 */
[----:B-1----:R-:W-:Y:S01]  /*5bf0*/  @!P1 IMAD.X R0, RZ, RZ, R13, P0 ;  /* 0x000000ffff009224 */ /* 0x002fe200000e060d */
[----:B------:R-:W-:Y:S01]  /*5c00*/  UMOV UR10, 0x0 ;  /* 0x00000000000a7882 */ /* 0x000fe20000000000 */
[----:B------:R-:W-:Y:S01]  /*5c10*/  ISETP.NE.AND P0, PT, RZ, UR4, !P1 ;  /* 0x00000004ff007c0c */ /* 0x000fe2000cf05270 */
[----:B------:R-:W-:Y:S02]  /*5c20*/  @!UP0 UIADD3 UR8, UPT, UPT, UR7, 0xc0, URZ ;  /* 0x000000c007088890 */ /* 0x000fe4000fffe0ff */
[----:B------:R-:W-:Y:S01]  /*5c30*/  @!P1 R2UR UR5, R0 ;  /* 0x00000000000592ca */ /* 0x000fe200000e0000 */
[----:B------:R-:W-:Y:S01]  /*5c40*/  @!UP0 UIADD3 UR32, UPT, UPT, UR21, 0x400, URZ ;  /* 0x0000040015208890 */ /* 0x000fe2000fffe0ff */
[----:B------:R-:W-:Y:S02]  /*5c50*/  VOTEU.ALL UP0, P1 ;  /* 0x0000000000ff7886 */ /* 0x000fe40000800000 */
[----:B------:R-:W-:Y:S01]  /*5c60*/  @!P1 IMAD.U32 R0, RZ, RZ, UR8 ;  /* 0x00000008ff009e24 */ /* 0x000fe2000f8e00ff */
[----:B------:R-:W-:Y:S02]  /*5c70*/  UMOV UR11, 0x10000000 ;  /* 0x10000000000b7882 */ /* 0x000fe40000000000 */
[----:B------:R-:W-:Y:S03]  /*5c80*/  IMAD.U32 R6, RZ, RZ, UR6 ;  /* 0x00000006ff067e24 */ /* 0x000fe6000f8e00ff */
[----:B------:R-:W-:Y:S01]  /*5c90*/  @P0 IMAD R0, RZ, RZ, UR7 ;  /* 0x00000007ff000e24 */ /* 0x000fe2000f8e02ff */
[----:B------:R-:W-:Y:S02]  /*5ca0*/  PLOP3.LUT P0, PT, P1, PT, PT, 0x8, 0x80 ;  /* 0x000000000080781c */ /* 0x000fe40000f0e170 */
[----:B------:R-:W-:Y:S01]  /*5cb0*/  IMAD.U32 R7, RZ, RZ, UR5 ;  /* 0x00000005ff077e24 */ /* 0x000fe2000f8e00ff */
[----:B------:R-:W-:Y:S10]  /*5cc0*/  @!P1 R2UR UR8, R6 ;  /* 0x00000000060892ca */ /* 0x000ff400000e0000 */
[----:B------:R-:W-:Y:S01]  /*5cd0*/  @P0 R2UR.BROADCAST UR34, R0 ;  /* 0x00000000002202ca */ /* 0x000fe200008e0000 */
[----:B------:R-:W-:Y:S01]  /*5ce0*/  @!P1 IMAD.MOV.U32 R0, RZ, RZ, 0x4000 ;  /* 0x00004000ff009424 */ /* 0x000fe200078e00ff */
[----:B------:R-:W-:Y:S11]  /*5cf0*/  @!P1 R2UR UR9, R7 ;  /* 0x00000000070992ca */ /* 0x000ff600000e0000 */
[----:B------:R-:W-:Y:S02]  /*5d00*/  @!UPT UIADD3 URZ, UPT, UPT, URZ, URZ, URZ ;  /* 0x000000fffffff290 */ /* 0x000fe4000fffe0ff */
[----:B------:R1:W-:Y:S01]  /*5d10*/  @!UP0 UTMALDG.3D [UR32], [UR8], desc[UR10] ;  /* 0x00000a20080085b4 */ /* 0x0003e20008011000 */
[----:B------:R1:W-:Y:S01]  /*5d20*/  @!P1 SYNCS.ARRIVE.TRANS64.RED.A0TR RZ, [UR21+0x40], R0 ;  /* 0x00004000ffff99a7 */ /* 0x0003e20008300415 */
[----:B------:R-:W-:Y:S01]  /*5d30*/  SYNCS.ARRIVE.TRANS64.RED.A1T0 RZ, [UR48], RZ ;  /* 0x000000ffffff79a7 */ /* 0x000fe20008100430 */
[----:B------:R-:W2:Y:S02]  /*5d40*/  SYNCS.PHASECHK.TRANS64.TRYWAIT P0, [UR21+0x68], R4 ;  /* 0x00006804ff0075a7 */ /* 0x000ea40008001115 */
[----:B-12---:R-:W-:Y:S05]  /*5d50*/  @!P0 BRA `(.L_x_96) ;  /* 0x0000007400588947 */ /* 0x006fea0003800000 */
.L_x_183:
[----:B------:R-:W-:Y:S01]  /*5d60*/  VOTEU.ALL UP0, P1 ;  /* 0x0000000000ff7886 */ /* 0x000fe20000800000 */
[----:B------:R-:W-:Y:S01]  /*5d70*/  @!P1 IADD3 R2, P0, PT, R12, 0x980, RZ ;  /* 0x000009800c029810 */ /* 0x000fe20007f1e0ff */
[----:B------:R-:W-:Y:S01]  /*5d80*/  UMOV UR10, 0x0 ;  /* 0x00000000000a7882 */ /* 0x000fe20000000000 */
[----:B------:R-:W-:Y:S01]  /*5d90*/  UMOV UR11, 0x10000000 ;  /* 0x10000000000b7882 */ /* 0x000fe20000000000 */
[----:B------:R-:W-:Y:S01]  /*5da0*/  UMOV UR27, UR35 ;  /* 0x00000023001b7c82 */ /* 0x000fe20008000000 */
[----:B------:R-:W-:Y:S01]  /*5db0*/  @!UP0 UIMAD UR5, UR4, -0x40, UR7 ;  /* 0xffffffc0040588a4 */ /* 0x000fe2000f8e0207 */
[----:B------:R-:W-:Y:S01]  /*5dc0*/  @!P1 IMAD.X R0, RZ, RZ, R13, P0 ;  /* 0x000000ffff009224 */ /* 0x000fe200000e060d */
[----:B------:R-:W-:Y:S01]  /*5dd0*/  @!P1 R2UR UR6, R2 ;  /* 0x00000000020692ca */ /* 0x000fe200000e0000 */
[----:B------:R-:W-:Y:S02]  /*5de0*/  @!UP0 UIADD3 UR24, UPT, UPT, UR21, 0x4400, URZ ;  /* 0x0000440015188890 */ /* 0x000fe4000fffe0ff */
[----:B------:R-:W-:Y:S02]  /*5df0*/  @!UP0 UIADD3 UR26, UPT, UPT, UR5, 0x80, URZ ;  /* 0x00000080051a8890 */ /* 0x000fe4000fffe0ff */
[----:B------:R-:W-:Y:S01]  /*5e00*/  @!P1 R2UR UR5, R0 ;  /* 0x00000000000592ca */ /* 0x000fe200000e0000 */
[----:B------:R-:W-:Y:S01]  /*5e10*/  VOTEU.ALL UP0, P1 ;  /* 0x0000000000ff7886 */ /* 0x000fe20000800000 */
[----:B------:R-:W-:Y:S01]  /*5e20*/  @!P1 IMAD.MOV.U32 R0, RZ, RZ, 0x4000 ;  /* 0x00004000ff009424 */ /* 0x000fe200078e00ff */
[----:B------:R-:W-:Y:S05]  /*5e30*/  UMOV UR28, UR36 ;  /* 0x00000024001c7c82 */ /* 0x000fea0008000000 */
[----:B------:R-:W-:Y:S05]  /*5e40*/  IMAD.U32 R6, RZ, RZ, UR6 ;  /* 0x00000006ff067e24 */ /* 0x000fea000f8e00ff */
[----:B------:R-:W-:Y:S01]  /*5e50*/  IMAD.U32 R7, RZ, RZ, UR5 ;  /* 0x00000005ff077e24 */ /* 0x000fe2000f8e00ff */
[----:B------:R-:W-:Y:S04]  /*5e60*/  @!P1 R2UR UR8, R6 ;  /* 0x00000000060892ca */ /* 0x000fe800000e0000 */
[----:B------:R-:W-:Y:S11]  /*5e70*/  @!P1 R2UR UR9, R7 ;  /* 0x00000000070992ca */ /* 0x000ff600000e0000 */
[----:B------:R-:W-:Y:S02]  /*5e80*/  @!UPT UIADD3 URZ, UPT, UPT, URZ, URZ, URZ ;  /* 0x000000fffffff290 */ /* 0x000fe4000fffe0ff */
[----:B------:R2:W-:Y:S01]  /*5e90*/  @!UP0 UTMALDG.3D [UR24], [UR8], desc[UR10] ;  /* 0x00000a18080085b4 */ /* 0x0005e20008011000 */
[----:B------:R2:W-:Y:S01]  /*5ea0*/  @!P1 SYNCS.ARRIVE.TRANS64.RED.A0TR RZ, [UR21+0x48], R0 ;  /* 0x00004800ffff99a7 */ /* 0x0005e20008300415 */
[----:B------:R-:W-:Y:S01]  /*5eb0*/  SYNCS.ARRIVE.TRANS64.RED.A1T0 RZ, [UR47], RZ ;  /* 0x000000ffffff79a7 */ /* 0x000fe2000810042f */
[----:B------:R-:W4:Y:S02]  /*5ec0*/  SYNCS.PHASECHK.TRANS64.TRYWAIT P0, [UR21+0x70], R4 ;  /* 0x00007004ff0075a7 */ /* 0x000f240008001115 */
[----:B--2-4-:R-:W-:Y:S05]  /*5ed0*/  @!P0 BRA `(.L_x_97) ;  /* 0x0000007400108947 */ /* 0x014fea0003800000 */
.L_x_185:
[----:B------:R-:W-:Y:S01]  /*5ee0*/  VOTEU.ALL UP0, P1 ;  /* 0x0000000000ff7886 */ /* 0x000fe20000800000 */
[----:B------:R-:W-:Y:S01]  /*5ef0*/  @!P1 IADD3 R2, P0, PT, R12, 0x980, RZ ;  /* 0x000009800c029810 */ /* 0x000fe20007f1e0ff */
[----:B------:R-:W-:Y:S01]  /*5f00*/  UMOV UR10, 0x0 ;  /* 0x00000000000a7882 */ /* 0x000fe20000000000 */
[----:B------:R-:W-:Y:S01]  /*5f10*/  UMOV UR11, 0x10000000 ;  /* 0x10000000000b7882 */ /* 0x000fe20000000000 */
[----:B------:R-:W-:Y:S01]  /*5f20*/  UMOV UR19, UR35 ;  /* 0x0000002300137c82 */ /* 0x000fe20008000000 */
[----:B------:R-:W-:Y:S01]  /*5f30*/  @!UP0 ULEA UR5, UR4, UR7, 0x6 ;  /* 0x0000000704058291 */ /* 0x000fe2000f8e30ff */
        /* <DEDUP_REMOVED lines=18> */
.L_x_187:
[----:B------:R-:W-:Y:S01]  /*6060*/  @!P1 IADD3 R2, P0, PT, R12, 0x980, RZ ;  /* 0x000009800c029810 */ /* 0x000fe20007f1e0ff */
[----:B------:R-:W-:Y:S01]  /*6070*/  UMOV UR11, UR35 ;  /* 0x00000023000b7c82 */ /* 0x000fe20008000000 */
[----:B------:R-:W-:Y:S01]  /*6080*/  R2UR UR18, R141 ;  /* 0x000000008d1272ca */ /* 0x000fe200000e0000 */
[----:B------:R-:W-:Y:S01]  /*6090*/  UMOV UR12, UR36 ;  /* 0x00000024000c7c82 */ /* 0x000fe20008000000 */
[----:B------:R-:W-:Y:S01]  /*60a0*/  @!P1 R2UR UR6, R2 ;  /* 0x00000000020692ca */ /* 0x000fe200000e0000 */
[----:B------:R-:W-:Y:S01]  /*60b0*/  @!P1 IMAD.X R0, RZ, RZ, R13, P0 ;  /* 0x000000ffff009224 */ /* 0x000fe200000e060d */
[----:B------:R-:W-:Y:S01]  /*60c0*/  ISETP.NE.OR P0, PT, RZ, UR4, P1 ;  /* 0x00000004ff007c0c */ /* 0x000fe20008f05670 */
[----:B------:R-:W-:Y:S01]  /*60d0*/  VOTEU.ALL UP0, P1 ;  /* 0x0000000000ff7886 */ /* 0x000fe20000800000 */
[----:B------:R-:W-:Y:S01]  /*60e0*/  VIADD R10, R10, 0x1 ;  /* 0x000000010a0a7836 */ /* 0x000fe20000000000 */
[----:B------:R-:W-:Y:S01]  /*60f0*/  R2UR UR16, R142 ;  /* 0x000000008e1072ca */ /* 0x000fe200000e0000 */
[----:B------:R-:W-:Y:S01]  /*6100*/  UIADD3 UR29, UPT, UPT, UR29, 0x1, URZ ;  /* 0x000000011d1d7890 */ /* 0x000fe2000fffe0ff */
[----:B------:R-:W-:Y:S01]  /*6110*/  @!P1 R2UR UR5, R0 ;  /* 0x00000000000592ca */ /* 0x000fe200000e0000 */
[----:B------:R-:W-:Y:S01]  /*6120*/  @!UP0 UIADD3 UR10, UPT, UPT, UR7, 0xc0, URZ ;  /* 0x000000c0070a8890 */ /* 0x000fe2000fffe0ff */
[----:B------:R-:W-:Y:S01]  /*6130*/  LOP3.LUT R11, R11, 0x1, RZ, 0x3c, !PT ;  /* 0x000000010b0b7812 */ /* 0x000fe200078e3cff */
[----:B------:R-:W-:Y:S02]  /*6140*/  @!UP0 UIADD3 UR8, UPT, UPT, UR21, 0xc400, URZ ;  /* 0x0000c40015088890 */ /* 0x000fe4000fffe0ff */
[----:B------:R-:W-:Y:S01]  /*6150*/  @!UP0 UIADD3 UR9, UPT, UPT, UR21, 0x58, URZ ;  /* 0x0000005815098890 */ /* 0x000fe2000fffe0ff */
[----:B-1----:R-:W-:Y:S01]  /*6160*/  IMAD.U32 R4, RZ, RZ, UR6 ;  /* 0x00000006ff047e24 */ /* 0x002fe2000f8e00ff */
[----:B------:R-:W-:Y:S01]  /*6170*/  VOTEU.ALL UP0, P1 ;  /* 0x0000000000ff7886 */ /* 0x000fe20000800000 */
[----:B------:R-:W-:Y:S01]  /*6180*/  @!P1 IMAD.U32 R0, RZ, RZ, UR10 ;  /* 0x0000000aff009e24 */ /* 0x000fe2000f8e00ff */
[----:B------:R-:W-:Y:S01]  /*6190*/  UMOV UR6, 0x0 ;  /* 0x0000000000067882 */ /* 0x000fe20000000000 */
[----:B------:R-:W-:Y:S01]  /*61a0*/  @!P0 IMAD R0, RZ, RZ, UR7 ;  /* 0x00000007ff008e24 */ /* 0x000fe2000f8e02ff */
[----:B------:R-:W-:Y:S01]  /*61b0*/  @!P1 R2UR UR4, R4 ;  /* 0x00000000040492ca */ /* 0x000fe200000e0000 */
[----:B------:R-:W-:Y:S01]  /*61c0*/  UMOV UR7, 0x10000000 ;  /* 0x1000000000077882 */ /* 0x000fe20000000000 */
[----:B------:R-:W-:Y:S01]  /*61d0*/  IMAD.U32 R5, RZ, RZ, UR5 ;  /* 0x00000005ff057e24 */ /* 0x000fe2000f8e00ff */
[----:B------:R-:W-:Y:S01]  /*61e0*/  PLOP3.LUT P0, PT, P1, PT, PT, 0x8, 0x80 ;  /* 0x000000000080781c */ /* 0x000fe20000f0e170 */
[----:B------:R-:W-:Y:S11]  /*61f0*/  UIADD3 UR20, UPT, UPT, UR13, UR18, URZ ;  /* 0x000000120d147290 */ /* 0x000ff6000fffe0ff */
[----:B------:R-:W-:Y:S01]  /*6200*/  @!UPT UIADD3 URZ, UPT, UPT, URZ, URZ, URZ ;  /* 0x000000fffffff290 */ /* 0x000fe2000fffe0ff */
[----:B------:R-:W-:Y:S01]  /*6210*/  @P0 R2UR.BROADCAST UR10, R0 ;  /* 0x00000000000a02ca */ /* 0x000fe200008e0000 */
[----:B------:R-:W-:Y:S01]  /*6220*/  UIADD3 UR28, UPT, UPT, UR14, UR16, URZ ;  /* 0x000000100e1c7290 */ /* 0x000fe2000fffe0ff */
[----:B------:R-:W-:Y:S01]  /*6230*/  @!P1 R2UR UR5, R5 ;  /* 0x00000000050592ca */ /* 0x000fe200000e0000 */
[----:B------:R-:W-:Y:S01]  /*6240*/  UMOV UR36, UR30 ;  /* 0x0000001e00247c82 */ /* 0x000fe20008000000 */
[C---:B------:R-:W-:Y:S01]  /*6250*/  ISETP.NE.AND P0, PT, R10.reuse, 0x2, PT ;  /* 0x000000020a00780c */ /* 0x040fe20003f05270 */
[----:B------:R-:W-:Y:S03]  /*6260*/  UPLOP3.LUT UP4, UPT, UPT, UPT, UPT, 0x80, 0x8 ;  /* 0x000000000008789c */ /* 0x000fe60003f8f070 */
[----:B------:R-:W-:Y:S02]  /*6270*/  SEL R0, RZ, 0x1, P0 ;  /* 0x00000001ff007807 */ /* 0x000fe40000000000 */
[----:B------:R-:W-:Y:S02]  /*6280*/  SEL R10, R10, RZ, P0 ;  /* 0x000000ff0a0a7207 */ /* 0x000fe40000000000 */
[----:B------:R-:W-:Y:S03]  /*6290*/  LOP3.LUT R9, R9, R0, RZ, 0x3c, !PT ;  /* 0x0000000009097212 */ /* 0x000fe600078e3cff */
[----:B------:R1:W-:Y:S01]  /*62a0*/  @!UP0 UTMALDG.3D [UR8], [UR4], desc[UR6] ;  /* 0x00000608040085b4 */ /* 0x0003e20008011000 */
[----:B------:R1:W-:Y:S01]  /*62b0*/  @!P1 SYNCS.ARRIVE.TRANS64.RED.A0TR RZ, [UR21+0x58], R3 ;  /* 0x00005803ffff99a7 */ /* 0x0003e20008300415 */
[----:B------:R-:W-:Y:S01]  /*62c0*/  SYNCS.ARRIVE.TRANS64.RED.A1T0 RZ, [UR45], RZ ;  /* 0x000000ffffff79a7 */ /* 0x000fe2000810042d */
[----:B------:R-:W-:Y:S05]  /*62d0*/  BRA.U UP2, `(.L_x_99) ;  /* 0xfffffff1021c7547 */ /* 0x000fea000b83ffff */
[----:B-1----:R-:W-:-:S04]  /*62e0*/  SHF.L.U32 R3, R11, 0x1f, RZ ;  /* 0x0000001f0b037819 */ /* 0x002fc800000006ff */
[----:B------:R-:W1:Y:S02]  /*62f0*/  SYNCS.PHASECHK.TRANS64.TRYWAIT P0, [UR21+0x60], R3 ;  /* 0x00006003ff0075a7 */ /* 0x000e640008001115 */
[----:B-1----:R-:W-:Y:S05]  /*6300*/  @!P0 BRA `(.L_x_100) ;  /* 0x0000007000348947 */ /* 0x002fea0003800000 */
.L_x_189:
[----:B------:R-:W2:Y:S02]  /*6310*/  SYNCS.PHASECHK.TRANS64.TRYWAIT P0, [UR21+0x68], R3 ;  /* 0x00006803ff0075a7 */ /* 0x000ea40008001115 */
[----:B--2---:R-:W-:Y:S05]  /*6320*/  @!P0 BRA `(.L_x_101) ;  /* 0x0000007000448947 */ /* 0x004fea0003800000 */
.L_x_191:
[----:B------:R-:W2:Y:S02]  /*6330*/  SYNCS.PHASECHK.TRANS64.TRYWAIT P0, [UR21+0x70], R3 ;  /* 0x00007003ff0075a7 */ /* 0x000ea40008001115 */
[----:B--2---:R-:W-:Y:S05]  /*6340*/  @!P0 BRA `(.L_x_102) ;  /* 0x0000007000548947 */ /* 0x004fea0003800000 */
.L_x_193:
[----:B-1----:R-:W-:-:S07]  /*6350*/  MOV R0, UR21 ;  /* 0x0000001500007c02 */ /* 0x002fce0008000f00 */
.L_x_103:
[----:B-1----:R-:W-:-:S04]  /*6360*/  SHF.L.U32 R3, R11, 0x1f, RZ ;  /* 0x0000001f0b037819 */ /* 0x002fc800000006ff */
[----:B------:R1:W2:Y:S03]  /*6370*/  SYNCS.PHASECHK.TRANS64.TRYWAIT P0, [R0+URZ+0x78], R3 ;  /* 0x00007803000075a7 */ /* 0x0002a600080011ff */
[----:B--2---:R-:W-:Y:S05]  /*6380*/  @!P0 NANOSLEEP.SYNCS 0x989680 ;  /* 0x009896800000895d */ /* 0x004fea0003900000 */
[----:B------:R-:W2:Y:S02]  /*6390*/  @!P0 SYNCS.PHASECHK.TRANS64 P0, [R0+URZ+0x78], R3 ;  /* 0x00007803000085a7 */ /* 0x000ea400080010ff */
[----:B--23--:R-:W-:Y:S05]  /*63a0*/  @P0 EXIT ;  /* 0x000000000000094d */ /* 0x00cfea0003800000 */
[----:B------:R-:W-:Y:S05]  /*63b0*/  BRA `(.L_x_103) ;  /* 0xfffffffc00e87947 */ /* 0x000fea000383ffff */
.L_x_88:
[----:B------:R-:W-:-:S06]  /*63c0*/  UISETP.GE.AND UP0, UPT, UR21, 0x4, UPT ;  /* 0x000000041500788c */ /* 0x000fcc000bf06270 */
[----:B------:R-:W-:-:S13]  /*63d0*/  PLOP3.LUT P0, PT, PT, PT, UP0, 0x80, 0x8 ;  /* 0x000000000008781c */ /* 0x000fda0003f0f008 */
[----:B-1----:R-:W-:Y:S05]  /*63e0*/  @!P0 EXIT ;  /* 0x000000000000894d */ /* 0x002fea0003800000 */
[----:B------:R-:W1:Y:S08]  /*63f0*/  S2UR UR4, SR_CgaCtaId ;  /* 0x00000000000479c3 */ /* 0x000e700000008800 */
[----:B------:R-:W-:Y:S01]  /*6400*/  BAR.SYNC.DEFER_BLOCKING 0x6, 0xa0 ;  /* 0x0182800000007b1d */ /* 0x000fe20000010000 */
[C---:B------:R-:W-:Y:S01]  /*6410*/  IMAD.SHL.U32 R0, R152.reuse, 0x40, RZ ;  /* 0x0000004098007824 */ /* 0x040fe200078e00ff */
[C---:B------:R-:W-:Y:S01]  /*6420*/  LOP3.LUT R138, R152.reuse, 0x1, RZ, 0xc0, !PT ;  /* 0x00000001988a7812 */ /* 0x040fe200078ec0ff */
[----:B------:R-:W-:-:S02]  /*6430*/  IMAD.SHL.U32 R133, R152, 0x8, RZ ;  /* 0x0000000898857824 */ /* 0x000fc400078e00ff */
[----:B------:R-:W-:Y:S02]  /*6440*/  HFMA2 R151, -RZ, RZ, 0, 1.1920928955078125e-07 ;  /* 0x00000002ff977431 */ /* 0x000fe400000001ff */
[----:B------:R-:W-:Y:S01]  /*6450*/  IMAD.U32 R2, R152, 0x10000, RZ ;  /* 0x0001000098027824 */ /* 0x000fe200078e00ff */
[----:B------:R-:W-:Y:S01]  /*6460*/  UMOV UR46, 0x400 ;  /* 0x00000400002e7882 */ /* 0x000fe20000000000 */
[----:B------:R-:W2:Y:S01]  /*6470*/  LDC.64 R136, c[0x0][0xcb0] ;  /* 0x00032c00ff887b82 */ /* 0x000ea20000000a00 */
[----:B------:R-:W-:Y:S01]  /*6480*/  LOP3.LUT R4, R0, 0x1c0, RZ, 0xc0, !PT ;  /* 0x000001c000047812 */ /* 0x000fe200078ec0ff */
[----:B------:R-:W-:Y:S01]  /*6490*/  IMAD.MOV.U32 R150, RZ, RZ, 0x4 ;  /* 0x00000004ff967424 */ /* 0x000fe200078e00ff */
[----:B------:R-:W-:Y:S01]  /*64a0*/  ISETP.NE.U32.AND P0, PT, R138, 0x1, PT ;  /* 0x000000018a00780c */ /* 0x000fe20003f05070 */
[----:B------:R-:W-:Y:S01]  /*64b0*/  IMAD.MOV.U32 R149, RZ, RZ, 0x1 ;  /* 0x00000001ff957424 */ /* 0x000fe200078e00ff */
[----:B------:R-:W-:Y:S01]  /*64c0*/  LOP3.LUT R133, R4, 0x38, R133, 0xf8, !PT ;  /* 0x0000003804857812 */ /* 0x000fe200078ef885 */
[----:B------:R-:W-:Y:S01]  /*64d0*/  IMAD.MOV.U32 R146, RZ, RZ, RZ ;  /* 0x000000ffff927224 */ /* 0x000fe200078e00ff */
[----:B------:R-:W-:Y:S01]  /*64e0*/  LOP3.LUT R2, R2, 0x600000, RZ, 0xc0, !PT ;  /* 0x0060000002027812 */ /* 0x000fe200078ec0ff */
[----:B------:R-:W3:Y:S01]  /*64f0*/  LDC.64 R134, c[0x0][0xca8] ;  /* 0x00032a00ff867b82 */ /* 0x000ee20000000a00 */
[----:B------:R-:W-:Y:S01]  /*6500*/  R2P PR, R152, 0x6 ;  /* 0x0000000698007804 */ /* 0x000fe20000000000 */
[----:B------:R-:W4:Y:S01]  /*6510*/  LDCU UR62, c[0x0][0x370] ;  /* 0x00006e00ff3e77ac */ /* 0x000f220008000800 */
[----:B------:R-:W-:-:S02]  /*6520*/  LOP3.LUT R133, R133, 0x1e00, R0, 0xf8, !PT ;  /* 0x00001e0085857812 */ /* 0x000fc400078ef800 */
[----:B------:R-:W-:Y:S01]  /*6530*/  P2R R0, PR, RZ, 0x1 ;  /* 0x00000001ff007803 */ /* 0x000fe20000000000 */
[----:B------:R-:W-:Y:S01]  /*6540*/  UMOV UR39, URZ ;  /* 0x000000ff00277c82 */ /* 0x000fe20008000000 */
[----:B------:R-:W-:Y:S01]  /*6550*/  LOP3.LUT R152, R152, 0x60, RZ, 0xc0, !PT ;  /* 0x0000006098987812 */ /* 0x000fe200078ec0ff */
[----:B-1----:R-:W-:Y:S01]  /*6560*/  ULEA UR46, UR4, UR46, 0x18 ;  /* 0x0000002e042e7291 */ /* 0x002fe2000f8ec0ff */
[----:B------:R-:W-:Y:S01]  /*6570*/  MOV R148, RZ ;  /* 0x000000ff00947202 */ /* 0x000fe20000000f00 */
[----:B------:R-:W1:Y:S01]  /*6580*/  LDCU.64 UR4, c[0x0][0xc90] ;  /* 0x00019200ff0477ac */ /* 0x000e620008000a00 */
[----:B------:R-:W-:Y:S02]  /*6590*/  SEL R151, R151, 0xfffffffe, !P1 ;  /* 0xfffffffe97977807 */ /* 0x000fe40004800000 */
[----:B------:R-:W-:Y:S01]  /*65a0*/  SEL R150, R150, 0xfffffffc, !P2 ;  /* 0xfffffffc96967807 */ /* 0x000fe20005000000 */
[----:B------:R-:W2:Y:S03]  /*65b0*/  LDCU UR45, c[0x0][0xf0c] ;  /* 0x0001e180ff2d77ac */ /* 0x000ea60008000800 */
[----:B------:R-:W4:Y:S01]  /*65c0*/  LDS R3, [UR46+0x110] ;  /* 0x0001102eff037984 */ /* 0x000f220008000800 */
[----:B------:R-:W2:Y:S01]  /*65d0*/  LDCU UR41, c[0x0][0xf30] ;  /* 0x0001e600ff2977ac */ /* 0x000ea20008000800 */
[----:B------:R-:W2:Y:S01]  /*65e0*/  LDCU.64 UR60, c[0x0][0xc88] ;  /* 0x00019100ff3c77ac */ /* 0x000ea20008000a00 */
[----:B------:R-:W2:Y:S01]  /*65f0*/  LDCU.64 UR42, c[0x0][0xf28] ;  /* 0x0001e500ff2a77ac */ /* 0x000ea20008000a00 */
[----:B-1----:R-:W-:Y:S01]  /*6600*/  IMAD.U32 R153, RZ, RZ, UR5 ;  /* 0x00000005ff997e24 */ /* 0x002fe2000f8e00ff */
[----:B------:R-:W-:Y:S01]  /*6610*/  UIADD3 UR5, UPT, UPT, UR46, 0xb8, URZ ;  /* 0x000000b82e057890 */ /* 0x000fe2000fffe0ff */
[----:B------:R-:W-:Y:S01]  /*6620*/  IMAD.U32 R154, RZ, RZ, UR4 ;  /* 0x00000004ff9a7e24 */ /* 0x000fe2000f8e00ff */
[----:B------:R-:W-:-:S02]  /*6630*/  UIADD3 UR4, UPT, UPT, UR46, 0x400, URZ ;  /* 0x000004002e047890 */ /* 0x000fc4000fffe0ff */
[----:B------:R-:W-:Y:S01]  /*6640*/  ULOP3.LUT UR5, UR5, 0xfefffff8, URZ, 0xc0, !UPT ;  /* 0xfefffff805057892 */ /* 0x000fe2000f8ec0ff */
[----:B------:R-:W1:Y:S03]  /*6650*/  LDCU.128 UR56, c[0x0][0xf10] ;  /* 0x0001e200ff3877ac */ /* 0x000e660008000c00 */
[----:B------:R-:W-:Y:S02]  /*6660*/  IMAD.U32 R144, RZ, RZ, UR4 ;  /* 0x00000004ff907e24 */ /* 0x000fe4000f8e00ff */
[----:B------:R-:W-:Y:S01]  /*6670*/  IMAD.U32 R155, RZ, RZ, UR5 ;  /* 0x00000005ff9b7e24 */ /* 0x000fe2000f8e00ff */
[----:B------:R-:W1:Y:S01]  /*6680*/  LDCU UR55, c[0x0][0x374] ;  /* 0x00006e80ff3777ac */ /* 0x000e620008000800 */
[----:B------:R-:W-:Y:S01]  /*6690*/  UMOV UR54, URZ ;  /* 0x000000ff00367c82 */ /* 0x000fe20008000000 */
[----:B------:R-:W-:Y:S01]  /*66a0*/  UMOV UR52, URZ ;  /* 0x000000ff00347c82 */ /* 0x000fe20008000000 */
[----:B--234-:R-:W-:-:S07]  /*66b0*/  IMAD.IADD R2, R3, 0x1, R2 ;  /* 0x0000000103027824 */ /* 0x01cfce00078e0202 */
.L_x_148:
[----:B-1----:R-:W-:Y:S02]  /*66c0*/  LEA R8, R146, UR46, 0x3 ;  /* 0x0000002e92087c11 */ /* 0x002fe4000f8e18ff */
[----:B------:R-:W-:Y:S02]  /*66d0*/  SHF.L.U32 R3, R148, 0x1f, RZ ;  /* 0x0000001f94037819 */ /* 0x000fe400000006ff */
[----:B------:R-:W-:Y:S02]  /*66e0*/  LEA R5, R146, UR46, 0x4 ;  /* 0x0000002e92057c11 */ /* 0x000fe4000f8e20ff */
[----:B--2---:R-:W2:Y:S02]  /*66f0*/  SYNCS.PHASECHK.TRANS64.TRYWAIT P0, [R8+URZ+0x90], R3 ;  /* 0x00009003080075a7 */ /* 0x004ea400080011ff */
[----:B--2---:R-:W-:Y:S05]  /*6700*/  @!P0 BRA `(.L_x_104) ;  /* 0x0000006c007c8947 */ /* 0x004fea0003800000 */
.L_x_194:
[----:B------:R-:W3:Y:S01]  /*6710*/  LDS.128 R4, [R5+0xf0] ;  /* 0x0000f00005047984 */ /* 0x000ee20000000c00 */
[----:B------:R-:W-:Y:S01]  /*6720*/  UISETP.GE.AND UP0, UPT, UR44, 0x1, UPT ;  /* 0x000000012c00788c */ /* 0x000fe2000bf06270 */
[----:B------:R-:W-:Y:S01]  /*6730*/  @!PT LDS RZ, [RZ] ;  /* 0x00000000fffff984 */ /* 0x000fe20000000800 */
[----:B------:R-:W-:Y:S01]  /*6740*/  @!PT LDS RZ, [RZ] ;  /* 0x00000000fffff984 */ /* 0x000fe20000000800 */
[----:B------:R-:W-:Y:S01]  /*6750*/  @!PT LDS RZ, [RZ] ;  /* 0x00000000fffff984 */ /* 0x000fe20000000800 */
[----:B------:R-:W-:Y:S01]  /*6760*/  @!PT LDS RZ, [RZ] ;  /* 0x00000000fffff984 */ /* 0x000fe20000000800 */
[----:B------:R4:W-:Y:S06]  /*6770*/  MEMBAR.ALL.CTA ;  /* 0x0000000000007992 */ /* 0x0009ec0000008000 */
[----:B----4-:R-:W4:Y:S01]  /*6780*/  FENCE.VIEW.ASYNC.S ;  /* 0x00000000000073c6 */ /* 0x010f220000000000 */
[----:B---3--:R-:W-:Y:S11]  /*6790*/  LOP3.LUT P0, RZ, R6, 0x1, RZ, 0xc0, !PT ;  /* 0x0000000106ff7812 */ /* 0x008ff6000780c0ff */
[----:B------:R-:W-:Y:S02]  /*67a0*/  @!UPT UIADD3 URZ, UPT, UPT, URZ, URZ, URZ ;  /* 0x000000fffffff290 */ /* 0x000fe4000fffe0ff */
[----:B----4-:R-:W-:Y:S01]  /*67b0*/  VOTEU.ANY UP1, P0 ;  /* 0x0000000000ff7886 */ /* 0x010fe20000020100 */
[----:B------:R-:W-:Y:S01]  /*67c0*/  PLOP3.LUT P0, PT, PT, PT, UP1, 0x80, 0x8 ;  /* 0x000000000008781c */ /* 0x000fe20003f0f018 */
[----:B------:R-:W-:Y:S06]  /*67d0*/  UP2UR UR4, UPR, URZ, 0x2 ;  /* 0x00000002ff047883 */ /* 0x000fec0008000000 */
[----:B------:R-:W-:Y:S06]  /*67e0*/  IMAD.U32 R156, RZ, RZ, UR4 ;  /* 0x00000004ff9c7e24 */ /* 0x000fec000f8e00ff */
[----:B------:R-:W-:Y:S02]  /*67f0*/  @P0 SHF.R.U32.HI R0, RZ, 0x10, R5 ;  /* 0x00000010ff000819 */ /* 0x000fe40000011605 */
[----:B--2---:R-:W-:Y:S02]  /*6800*/  @P0 MOV R3, R4 ;  /* 0x0000000400030202 */ /* 0x004fe40000000f00 */
        /* <DEDUP_REMOVED lines=11> */
[----:B------:R-:W3:Y:S01]  /*68c0*/  LDCU UR12, c[0x0][0xf20] ;  /* 0x0001e400ff0c77ac */ /* 0x000ee20008000800 */
[----:B-1----:R-:W-:Y:S02]  /*68d0*/  UIMAD.WIDE.U32 UR4, UR55, UR59, URZ ;  /* 0x0000003b370472a5 */ /* 0x002fe4000f8e00ff */
[----:B------:R-:W-:Y:S02]  /*68e0*/  UIMAD.WIDE.U32 UR6, UR62, UR56, URZ ;  /* 0x000000383e0672a5 */ /* 0x000fe4000f8e00ff */
[----:B------:R-:W-:Y:S02]  /*68f0*/  UISETP.NE.AND UP0, UPT, UR58, 0x1, UPT ;  /* 0x000000013a00788c */ /* 0x000fe4000bf05270 */
[----:B------:R-:W-:Y:S02]  /*6900*/  UIMAD.WIDE.U32 UR8, UR37, UR59, URZ ;  /* 0x0000003b250872a5 */ /* 0x000fe4000f8e00ff */
[----:B------:R-:W-:Y:S02]  /*6910*/  UISETP.NE.AND UP1, UPT, UR45, 0x1, UPT ;  /* 0x000000012d00788c */ /* 0x000fe4000bf25270 */
[----:B------:R-:W-:Y:S02]  /*6920*/  UIMAD.WIDE.U32 UR10, UR38, UR56, URZ ;  /* 0x00000038260a72a5 */ /* 0x000fe4000f8e00ff */
[----:B------:R-:W-:Y:S01]  /*6930*/  UISETP.NE.AND UP2, UPT, UR44, 0x1, UPT ;  /* 0x000000012c00788c */ /* 0x000fe2000bf45270 */
[----:B------:R-:W-:Y:S02]  /*6940*/  UMOV UR4, UR5 ;  /* 0x0000000500047c82 */ /* 0x000fe40008000000 */
[----:B---3--:R-:W-:Y:S03]  /*6950*/  USHF.R.U32.HI UR5, URZ, UR12, UR4 ;  /* 0x0000000cff057299 */ /* 0x008fe60008011604 */
[----:B------:R-:W-:Y:S02]  /*6960*/  UMOV UR4, UR7 ;  /* 0x0000000700047c82 */ /* 0x000fe40008000000 */
[----:B------:R-:W-:Y:S02]  /*6970*/  USHF.R.U32.HI UR7, URZ, UR57, UR4 ;  /* 0x00000039ff077299 */ /* 0x000fe40008011604 */
[----:B------:R-:W-:Y:S02]  /*6980*/  USEL UR4, UR55, UR5, !UP0 ;  /* 0x0000000537047287 */ /* 0x000fe4000c000000 */
[----:B------:R-:W-:Y:S01]  /*6990*/  USEL UR7, UR62, UR7, !UP1 ;  /* 0x000000073e077287 */ /* 0x000fe2000c800000 */
[----:B------:R-:W-:Y:S01]  /*69a0*/  UMOV UR5, UR9 ;  /* 0x0000000900057c82 */ /* 0x000fe20008000000 */
[----:B------:R-:W-:Y:S02]  /*69b0*/  UIMAD.WIDE.U32 UR8, UR4, UR42, URZ ;  /* 0x0000002a040872a5 */ /* 0x000fe4000f8e00ff */
[----:B------:R-:W-:Y:S03]  /*69c0*/  USHF.R.U32.HI UR6, URZ, UR12, UR5 ;  /* 0x0000000cff067299 */ /* 0x000fe60008011605 */
[----:B------:R-:W-:Y:S01]  /*69d0*/  UMOV UR5, UR11 ;  /* 0x0000000b00057c82 */ /* 0x000fe20008000000 */
[----:B------:R-:W-:Y:S02]  /*69e0*/  UIMAD.WIDE.U32 UR10, UR7, UR42, URZ ;  /* 0x0000002a070a72a5 */ /* 0x000fe4000f8e00ff */
[----:B------:R-:W-:Y:S02]  /*69f0*/  USEL UR6, UR37, UR6, !UP0 ;  /* 0x0000000625067287 */ /* 0x000fe4000c000000 */
[----:B------:R-:W-:Y:S01]  /*6a00*/  USHF.R.U32.HI UR5, URZ, UR57, UR5 ;  /* 0x00000039ff057299 */ /* 0x000fe20008011605 */
[----:B------:R-:W-:Y:S02]  /*6a10*/  UMOV UR8, UR9 ;  /* 0x0000000900087c82 */ /* 0x000fe40008000000 */
[----:B------:R-:W-:Y:S01]  /*6a20*/  UMOV UR10, UR11 ;  /* 0x0000000b000a7c82 */ /* 0x000fe20008000000 */
[----:B------:R-:W-:Y:S02]  /*6a30*/  @UP2 USHF.R.U32.HI UR4, URZ, UR43, UR8 ;  /* 0x0000002bff042299 */ /* 0x000fe40008011608 */
[----:B------:R-:W-:Y:S02]  /*6a40*/  @UP2 USHF.R.U32.HI UR7, URZ, UR43, UR10 ;  /* 0x0000002bff072299 */ /* 0x000fe4000801160a */
[----:B------:R-:W-:Y:S02]  /*6a50*/  UIMAD UR4, UR44, UR4, URZ ;  /* 0x000000042c0472a4 */ /* 0x000fe4000f8e02ff */
[----:B------:R-:W-:Y:S02]  /*6a60*/  UIMAD.WIDE.U32 UR10, UR6, UR42, URZ ;  /* 0x0000002a060a72a5 */ /* 0x000fe4000f8e00ff */
[----:B------:R-:W-:Y:S02]  /*6a70*/  USEL UR5, UR38, UR5, !UP1 ;  /* 0x0000000526057287 */ /* 0x000fe4000c800000 */
[----:B------:R-:W-:Y:S02]  /*6a80*/  UIMAD UR8, UR44, UR7, URZ ;  /* 0x000000072c0872a4 */ /* 0x000fe4000f8e02ff */
[----:B------:R-:W-:Y:S03]  /*6a90*/  UISETP.GE.AND UP0, UPT, UR6, UR4, UPT ;  /* 0x000000040600728c */ /* 0x000fe6000bf06270 */
[----:B------:R-:W-:Y:S01]  /*6aa0*/  UMOV UR4, UR11 ;  /* 0x0000000b00047c82 */ /* 0x000fe20008000000 */
[----:B------:R-:W-:Y:S02]  /*6ab0*/  UISETP.GE.OR UP0, UPT, UR5, UR8, UP0 ;  /* 0x000000080500728c */ /* 0x000fe40008706670 */
[----:B------:R-:W-:Y:S02]  /*6ac0*/  USHF.R.U32.HI UR4, URZ, UR43, UR4 ;  /* 0x0000002bff047299 */ /* 0x000fe40008011604 */
[----:B------:R-:W-:Y:S02]  /*6ad0*/  UIMAD.WIDE.U32 UR8, UR5, UR42, URZ ;  /* 0x0000002a050872a5 */ /* 0x000fe4000f8e00ff */
[----:B------:R-:W-:Y:S02]  /*6ae0*/  USEL UR11, UR6, UR4, !UP2 ;  /* 0x00000004060b7287 */ /* 0x000fe4000d000000 */
[----:B------:R-:W-:Y:S02]  /*6af0*/  UIADD3 UR8, UPT, UPT, -UR5, URZ, URZ ;  /* 0x000000ff05087290 */ /* 0x000fe4000fffe1ff */
[----:B------:R-:W-:Y:S01]  /*6b00*/  UIADD3 UR10, UPT, UPT, -UR11, URZ, URZ ;  /* 0x000000ff0b0a7290 */ /* 0x000fe2000fffe1ff */
[----:B------:R-:W-:Y:S01]  /*6b10*/  @!UP0 UMOV UR4, UR9 ;  /* 0x0000000900048c82 */ /* 0x000fe20008000000 */
[----:B------:R-:W-:Y:S02]  /*6b20*/  UIADD3 UR9, UPT, UPT, -UR6, URZ, URZ ;  /* 0x000000ff06097290 */ /* 0x000fe4000fffe1ff */
[----:B------:R-:W-:Y:S02]  /*6b30*/  @!UP0 USHF.R.U32.HI UR4, URZ, UR43, UR4 ;  /* 0x0000002bff048299 */ /* 0x000fe40008011604 */
[----:B------:R-:W-:Y:S02]  /*6b40*/  UIMAD UR10, UR44, UR10, UR6 ;  /* 0x0000000a2c0a72a4 */ /* 0x000fe4000f8e0206 */
[----:B------:R-:W-:Y:S04]  /*6b50*/  @!UP0 USEL UR4, UR5, UR4, !UP2 ;  /* 0x0000000405048287 */ /* 0x000fe8000d000000 */
[----:B------:R-:W-:Y:S02]  /*6b60*/  @!UP0 UIMAD UR10, UR7, UR10, UR4 ;  /* 0x0000000a070a82a4 */ /* 0x000fe4000f8e0204 */
[----:B------:R-:W-:Y:S02]  /*6b70*/  @!UP0 UIADD3 UR11, UPT, UPT, UR11, -UR4, URZ ;  /* 0x800000040b0b8290 */ /* 0x000fe4000fffe0ff */
[----:B------:R-:W-:Y:S02]  /*6b80*/  UIMAD UR7, UR45, UR8, UR38 ;  /* 0x000000082d0772a4 */ /* 0x000fe4000f8e0226 */
[----:B------:R-:W-:Y:S02]  /*6b90*/  @!UP0 UIMAD UR6, UR11, UR44, UR5 ;  /* 0x0000002c0b0682a4 */ /* 0x000fe4000f8e0205 */
[----:B------:R-:W-:Y:S01]  /*6ba0*/  UIMAD UR4, UR58, UR9, UR37 ;  /* 0x000000093a0472a4 */ /* 0x000fe2000f8e0225 */
[----:B------:R-:W-:Y:S02]  /*6bb0*/  @!UP0 UMOV UR5, UR10 ;  /* 0x0000000a00058c82 */ /* 0x000fe40008000000 */
[----:B------:R-:W-:Y:S02]  /*6bc0*/  UIMAD UR38, UR5, UR45, UR7 ;  /* 0x0000002d052672a4 */ /* 0x000fe4000f8e0207 */
[----:B------:R-:W-:Y:S11]  /*6bd0*/  UIMAD UR37, UR6, UR58, UR4 ;  /* 0x0000003a062572a4 */ /* 0x000ff6000f8e0204 */
[----:B------:R-:W-:Y:S01]  /*6be0*/  @!UPT UIADD3 URZ, UPT, UPT, URZ, URZ, URZ ;  /* 0x000000fffffff290 */ /* 0x000fe2000fffe0ff */
.L_x_105:
[----:B------:R-:W-:Y:S01]  /*6bf0*/  UISETP.NE.AND UP0, UPT, UR41, 0x1, UPT ;  /* 0x000000012900788c */ /* 0x000fe2000bf05270 */
[----:B------:R-:W-:Y:S01]  /*6c00*/  LOP3.LUT P0, RZ, R144, 0x3f0, RZ, 0xc0, !PT ;  /* 0x000003f090ff7812 */ /* 0x000fe2000780c0ff */
[----:B------:R-:W-:Y:S01]  /*6c10*/  USHF.L.U32 UR53, UR20, 0x8, URZ ;  /* 0x0000000814357899 */ /* 0x000fe200080006ff */
[----:B------:R-:W-:Y:S01]  /*6c20*/  BSSY.RECONVERGENT B6, `(.L_x_106) ;  /* 0x0000034000067945 */ /* 0x000fe20003800200 */
[----:B------:R-:W-:Y:S01]  /*6c30*/  USHF.L.U32 UR50, UR28, 0x7, URZ ;  /* 0x000000071c327899 */ /* 0x000fe200080006ff */
[----:B------:R-:W-:Y:S06]  /*6c40*/  IADD3 R146, PT, PT, R146, 0x1, RZ ;  /* 0x0000000192927810 */ /* 0x000fec0007ffe0ff */
[----:B------:R-:W3:Y:S01]  /*6c50*/  @!UP0 LDCU.128 UR12, c[0x0][0xf10] ;  /* 0x0001e200ff0c87ac */ /* 0x000ee20008000c00 */
[----:B------:R-:W4:Y:S01]  /*6c60*/  @!UP0 LDCU UR5, c[0x0][0xf0c] ;  /* 0x0001e180ff0587ac */ /* 0x000f220008000800 */
[----:B------:R-:W1:Y:S01]  /*6c70*/  @!UP0 LDCU UR10, c[0x0][0xf20] ;  /* 0x0001e400ff0a87ac */ /* 0x000e620008000800 */
[----:B---3--:R-:W-:Y:S02]  /*6c80*/  UIMAD.WIDE.U32 UR8, UR38, UR12, URZ ;  /* 0x0000000c260872a5 */ /* 0x008fe4000f8e00ff */
[----:B------:R-:W-:Y:S02]  /*6c90*/  UIMAD.WIDE.U32 UR6, UR37, UR15, URZ ;  /* 0x0000000f250672a5 */ /* 0x000fe4000f8e00ff */
[----:B------:R-:W-:Y:S03]  /*6ca0*/  @!UP0 UISETP.NE.AND UP1, UPT, UR14, 0x1, UPT ;  /* 0x000000010e00888c */ /* 0x000fe6000bf25270 */
[----:B------:R-:W-:Y:S01]  /*6cb0*/  @!UP0 UMOV UR4, UR9 ;  /* 0x0000000900048c82 */ /* 0x000fe20008000000 */
[----:B----4-:R-:W-:Y:S02]  /*6cc0*/  @!UP0 UISETP.NE.AND UP2, UPT, UR5, 0x1, UPT ;  /* 0x000000010500888c */ /* 0x010fe4000bf45270 */
[----:B------:R-:W-:Y:S01]  /*6cd0*/  @!UP0 USHF.R.U32.HI UR4, URZ, UR13, UR4 ;  /* 0x0000000dff048299 */ /* 0x000fe20008011604 */
[----:B------:R-:W-:Y:S02]  /*6ce0*/  @!UP0 UMOV UR6, UR7 ;  /* 0x0000000700068c82 */ /* 0x000fe40008000000 */
[----:B-1----:R-:W-:Y:S02]  /*6cf0*/  @!UP0 USHF.R.U32.HI UR6, URZ, UR10, UR6 ;  /* 0x0000000aff068299 */ /* 0x002fe40008011606 */
[----:B------:R-:W-:Y:S02]  /*6d00*/  @!UP0 USEL UR7, UR38, UR4, !UP2 ;  /* 0x0000000426078287 */ /* 0x000fe4000d000000 */
[----:B------:R-:W-:Y:S04]  /*6d10*/  @!UP0 USEL UR6, UR37, UR6, !UP1 ;  /* 0x0000000625068287 */ /* 0x000fe8000c800000 */
[----:B------:R-:W-:Y:S02]  /*6d20*/  @!UP0 UIADD3 UR4, UPT, UPT, -UR7, UR6, URZ ;  /* 0x0000000607048290 */ /* 0x000fe4000fffe1ff */
[----:B------:R-:W-:Y:S02]  /*6d30*/  @!UP0 UIADD3 UR6, UPT, UPT, UR7, -UR6, URZ ;  /* 0x8000000607068290 */ /* 0x000fe4000fffe0ff */
[----:B------:R-:W-:Y:S02]  /*6d40*/  @!UP0 UIMAD UR38, UR4, UR5, UR38 ;  /* 0x00000005042682a4 */ /* 0x000fe4000f8e0226 */
[----:B------:R-:W-:Y:S01]  /*6d50*/  @!UP0 UIMAD UR37, UR6, UR14, UR37 ;  /* 0x0000000e062582a4 */ /* 0x000fe2000f8e0225 */
[----:B------:R-:W-:Y:S11]  /*6d60*/  @!P0 BRA `(.L_x_107) ;  /* 0x00000000007c8947 */ /* 0x000ff60003800000 */
[----:B------:R-:W1:Y:S01]  /*6d70*/  LDCU.64 UR8, c[0x4][0x80] ;  /* 0x01001000ff0877ac */ /* 0x000e620008000a00 */
[----:B------:R-:W-:Y:S01]  /*6d80*/  MOV R16, 0x0 ;  /* 0x0000000000107802 */ /* 0x000fe20000000f00 */
[----:B------:R-:W-:Y:S02]  /*6d90*/  HFMA2 R12, -RZ, RZ, 0, 5.9604644775390625e-08 ;  /* 0x00000001ff0c7431 */ /* 0x000fe400000001ff */
[----:B------:R-:W-:Y:S01]  /*6da0*/  IMAD.MOV.U32 R8, RZ, RZ, 0x70 ;  /* 0x00000070ff087424 */ /* 0x000fe200078e00ff */
[----:B------:R3:W4:Y:S01]  /*6db0*/  LDC.64 R14, c[0x4][R16] ;  /* 0x01000000100e7b82 */ /* 0x0007220000000a00 */
[----:B------:R-:W2:Y:S01]  /*6dc0*/  LDCU.64 UR6, c[0x4][0x88] ;  /* 0x01001100ff0677ac */ /* 0x000ea20008000a00 */
[----:B------:R-:W-:Y:S01]  /*6dd0*/  IMAD.MOV.U32 R13, RZ, RZ, RZ ;  /* 0x000000ffff0d7224 */ /* 0x000fe200078e00ff */
[----:B------:R-:W2:Y:S01]  /*6de0*/  LDCU.64 UR4, c[0x4][0x8] ;  /* 0x01000100ff0477ac */ /* 0x000ea20008000a00 */
[----:B-1----:R-:W-:Y:S01]  /*6df0*/  MOV R5, UR9 ;  /* 0x0000000900057c02 */ /* 0x002fe20008000f00 */
[----:B------:R-:W-:Y:S01]  /*6e00*/  IMAD.U32 R4, RZ, RZ, UR8 ;  /* 0x00000008ff047e24 */ /* 0x000fe2000f8e00ff */
[----:B--2---:R-:W-:Y:S01]  /*6e10*/  MOV R7, UR7 ;  /* 0x0000000700077c02 */ /* 0x004fe20008000f00 */
[----:B------:R-:W-:Y:S01]  /*6e20*/  IMAD.U32 R6, RZ, RZ, UR6 ;  /* 0x00000006ff067e24 */ /* 0x000fe2000f8e00ff */
[----:B------:R-:W-:Y:S01]  /*6e30*/  MOV R11, UR5 ;  /* 0x00000005000b7c02 */ /* 0x000fe20008000f00 */
[----:B------:R-:W-:Y:S02]  /*6e40*/  IMAD.U32 R10, RZ, RZ, UR4 ;  /* 0x00000004ff0a7e24 */ /* 0x000fe4000f8e00ff */
[----:B------:R-:W-:Y:S07]  /*6e50*/  LEPC R20, `(.L_x_108) ;  /* 0x000000001014794e */ /* 0x000fee0000000000 */
[----:B---345:R-:W-:Y:S05]  /*6e60*/  CALL.ABS.NOINC R14 ;  /* 0x000000000e007343 */ /* 0x038fea0003c00000 */
.L_x_108:
[----:B------:R-:W1:Y:S01]  /*6e70*/  LDCU.64 UR8, c[0x4][0x80] ;  /* 0x01001000ff0877ac */ /* 0x000e620008000a00 */
[----:B------:R-:W2:Y:S01]  /*6e80*/  LDC.64 R16, c[0x4][R16] ;  /* 0x0100000010107b82 */ /* 0x000ea20000000a00 */
[----:B------:R-:W-:Y:S02]  /*6e90*/  HFMA2 R12, -RZ, RZ, 0, 5.9604644775390625e-08 ;  /* 0x00000001ff0c7431 */ /* 0x000fe400000001ff */
[----:B------:R-:W-:Y:S02]  /*6ea0*/  IMAD.MOV.U32 R8, RZ, RZ, 0x70 ;  /* 0x00000070ff087424 */ /* 0x000fe400078e00ff */
[----:B------:R-:W-:Y:S01]  /*6eb0*/  IMAD.MOV.U32 R13, RZ, RZ, RZ ;  /* 0x000000ffff0d7224 */ /* 0x000fe200078e00ff */
[----:B------:R-:W3:Y:S01]  /*6ec0*/  LDCU.64 UR6, c[0x4][0x88] ;  /* 0x01001100ff0677ac */ /* 0x000ee20008000a00 */
[----:B------:R-:W4:Y:S01]  /*6ed0*/  LDCU.64 UR4, c[0x4][0x8] ;  /* 0x01000100ff0477ac */ /* 0x000f220008000a00 */
[----:B-1----:R-:W-:Y:S02]  /*6ee0*/  MOV R4, UR8 ;  /* 0x0000000800047c02 */ /* 0x002fe40008000f00 */
[----:B------:R-:W-:Y:S02]  /*6ef0*/  MOV R5, UR9 ;  /* 0x0000000900057c02 */ /* 0x000fe40008000f00 */
[----:B---3--:R-:W-:Y:S01]  /*6f00*/  MOV R7, UR7 ;  /* 0x0000000700077c02 */ /* 0x008fe20008000f00 */
[----:B------:R-:W-:Y:S01]  /*6f10*/  IMAD.U32 R6, RZ, RZ, UR6 ;  /* 0x00000006ff067e24 */ /* 0x000fe2000f8e00ff */
[----:B----4-:R-:W-:Y:S01]  /*6f20*/  MOV R11, UR5 ;  /* 0x00000005000b7c02 */ /* 0x010fe20008000f00 */
[----:B------:R-:W-:Y:S02]  /*6f30*/  IMAD.U32 R10, RZ, RZ, UR4 ;  /* 0x00000004ff0a7e24 */ /* 0x000fe4000f8e00ff */
[----:B------:R-:W-:Y:S07]  /*6f40*/  LEPC R20, `(.L_x_107) ;  /* 0x000000001014794e */ /* 0x000fee0000000000 */
[----:B--2---:R-:W-:Y:S05]  /*6f50*/  CALL.ABS.NOINC R16 ;  /* 0x0000000010007343 */ /* 0x004fea0003c00000 */
.L_x_107:
[----:B------:R-:W-:Y:S05]  /*6f60*/  BSYNC.RECONVERGENT B6 ;  /* 0x0000000000067941 */ /* 0x000fea0003800200 */
.L_x_106:
[----:B------:R-:W-:Y:S02]  /*6f70*/  R2UR UR6, R143 ;  /* 0x000000008f0672ca */ /* 0x000fe400000e0000 */
[----:B------:R-:W-:Y:S02]  /*6f80*/  R2UR UR5, R154 ;  /* 0x000000009a0572ca */ /* 0x000fe400000e0000 */
[----:B------:R-:W-:Y:S02]  /*6f90*/  R2UR UR4, R153 ;  /* 0x00000000990472ca */ /* 0x000fe400000e0000 */
[----:B------:R-:W-:Y:S02]  /*6fa0*/  ISETP.NE.U32.AND P4, PT, R136, RZ, PT ;  /* 0x000000ff8800720c */ /* 0x000fe40003f85070 */
[----:B------:R-:W-:Y:S02]  /*6fb0*/  ISETP.NE.U32.AND P2, PT, RZ, UR60, PT ;  /* 0x0000003cff007c0c */ /* 0x000fe4000bf45070 */
[----:B------:R-:W-:Y:S02]  /*6fc0*/  ISETP.NE.AND.EX P4, PT, R137, RZ, PT, P4 ;  /* 0x000000ff8900720c */ /* 0x000fe40003f85340 */
[----:B------:R-:W-:Y:S01]  /*6fd0*/  ISETP.NE.AND.EX P2, PT, RZ, UR61, PT, P2 ;  /* 0x0000003dff007c0c */ /* 0x000fe2000bf45320 */
[----:B------:R-:W-:Y:S02]  /*6fe0*/  UISETP.NE.AND UP2, UPT, UR6, URZ, UPT ;  /* 0x000000ff0600728c */ /* 0x000fe4000bf45270 */
[----:B------:R-:W-:Y:S04]  /*6ff0*/  UISETP.NE.U32.AND UP0, UPT, UR5, URZ, UPT ;  /* 0x000000ff0500728c */ /* 0x000fe8000bf05070 */
[----:B------:R-:W-:Y:S01]  /*7000*/  UISETP.NE.AND.EX UP1, UPT, UR4, URZ, UPT, UP0 ;  /* 0x000000ff0400728c */ /* 0x000fe2000bf25300 */
[----:B------:R-:W-:Y:S01]  /*7010*/  PLOP3.LUT P1, PT, PT, PT, UP2, 0x80, 0x8 ;  /* 0x000000000008781c */ /* 0x000fe20003f2f028 */
[----:B------:R-:W-:Y:S03]  /*7020*/  UPLOP3.LUT UP0, UPT, UPT, UPT, UPT, 0x40, 0x4 ;  /* 0x000000000004789c */ /* 0x000fe60003f0e870 */
[----:B------:R-:W-:Y:S06]  /*7030*/  @UP2 UPLOP3.LUT UP0, UPT, UPT, UPT, UP1, 0x80, 0x8 ;  /* 0x000000000008289c */ /* 0x000fec0003f0f010 */
[----:B------:R-:W-:Y:S01]  /*7040*/  PLOP3.LUT P0, PT, PT, PT, UP0, 0x80, 0x8 ;  /* 0x000000000008781c */ /* 0x000fe20003f0f008 */
[----:B------:R-:W-:Y:S01]  /*7050*/  @!UPT UIADD3 URZ, UPT, UPT, URZ, URZ, URZ ;  /* 0x000000fffffff290 */ /* 0x000fe2000fffe0ff */
[----:B------:R-:W-:Y:S11]  /*7060*/  BRA.U !UP1, `(.L_x_109) ;  /* 0x0000000109407547 */ /* 0x000ff6000b800000 */
[----:B------:R-:W-:Y:S01]  /*7070*/  UISETP.NE.U32.AND UP0, UPT, UR60, URZ, UPT ;  /* 0x000000ff3c00728c */ /* 0x000fe2000bf05070 */
[----:B------:R-:W-:Y:S01]  /*7080*/  R2UR UR6, R154 ;  /* 0x000000009a0672ca */ /* 0x000fe200000e0000 */
[----:B------:R-:W1:Y:S01]  /*7090*/  LDCU.64 UR8, c[0x0][0x358] ;  /* 0x00006b00ff0877ac */ /* 0x000e620008000a00 */
[----:B------:R-:W-:Y:S02]  /*70a0*/  HFMA2 R139, -RZ, RZ, 0, 5.9604644775390625e-08 ;  /* 0x00000001ff8b7431 */ /* 0x000fe400000001ff */
[----:B--2---:R-:W-:Y:S01]  /*70b0*/  IMAD.MOV.U32 R0, RZ, RZ, 0x1 ;  /* 0x00000001ff007424 */ /* 0x004fe200078e00ff */
[----:B------:R-:W-:Y:S06]  /*70c0*/  UISETP.NE.AND.EX UP0, UPT, UR61, URZ, UPT, UP0 ;  /* 0x000000ff3d00728c */ /* 0x000fec000bf05300 */
[----:B------:R-:W-:Y:S05]  /*70d0*/  PLOP3.LUT P3, PT, PT, PT, UP0, 0x80, 0x8 ;  /* 0x000000000008781c */ /* 0x000fea0003f6f008 */
[----:B------:R-:W2:Y:S01]  /*70e0*/  @UP0 LDCU.64 UR4, c[0x0][0xc88] ;  /* 0x00019100ff0407ac */ /* 0x000ea20008000a00 */
[----:B------:R-:W-:Y:S07]  /*70f0*/  @UP0 UIMAD UR6, UR36, UR6, URZ ;  /* 0x00000006240602a4 */ /* 0x000fee000f8e02ff */
[----:B------:R-:W-:Y:S01]  /*7100*/  @!P3 PRMT R139, R0, 0x7610, R139 ;  /* 0x00007610008bb816 */ /* 0x000fe2000000008b */
[----:B--2---:R-:W-:Y:S06]  /*7110*/  @UP0 UIMAD.WIDE UR4, UR6, 0x4, UR4 ;  /* 0x00000004060408a5 */ /* 0x004fec000f8e0204 */
[----:B------:R-:W-:Y:S02]  /*7120*/  IMAD.U32 R4, RZ, RZ, UR4 ;  /* 0x00000004ff047e24 */ /* 0x000fe4000f8e00ff */
[----:B------:R-:W-:Y:S03]  /*7130*/  IMAD.U32 R5, RZ, RZ, UR5 ;  /* 0x00000005ff057e24 */ /* 0x000fe6000f8e00ff */
[----:B------:R-:W2:Y:S02]  /*7140*/  @!UP0 LDCU UR4, c[0x0][0xc80] ;  /* 0x00019000ff0487ac */ /* 0x000ea40008000800 */
[----:B-1---5:R1:W5:Y:S02]  /*7150*/  @P3 LDG.E R71, desc[UR8][R4.64] ;  /* 0x0000000804473981 */ /* 0x022364000c1e1900 */
[----:B-12---:R-:W-:Y:S02]  /*7160*/  @!P3 MOV R71, UR4 ;  /* 0x000000040047bc02 */ /* 0x006fe40008000f00 */
.L_x_109:
[----:B------:R-:W-:Y:S05]  /*7170*/  @!P4 BRA `(.L_x_110) ;  /* 0x000000000024c947 */ /* 0x000fea0003800000 */
[----:B------:R-:W-:Y:S01]  /*7180*/  ISETP.NE.U32.AND P3, PT, R134, RZ, PT ;  /* 0x000000ff8600720c */ /* 0x000fe20003f65070 */
[----:B------:R-:W1:Y:S03]  /*7190*/  LDCU.64 UR4, c[0x0][0x358] ;  /* 0x00006b00ff0477ac */ /* 0x000e660008000a00 */
[----:B------:R-:W-:Y:S11]  /*71a0*/  ISETP.NE.AND.EX P3, PT, R135, RZ, PT, P3 ;  /* 0x000000ff8700720c */ /* 0x000ff60003f65330 */
[----:B------:R-:W-:Y:S02]  /*71b0*/  @!UPT UIADD3 URZ, UPT, UPT, URZ, URZ, URZ ;  /* 0x000000fffffff290 */ /* 0x000fe4000fffe0ff */
[----:B------:R-:W3:Y:S01]  /*71c0*/  @P3 LDC.64 R4, c[0x0][0xca8] ;  /* 0x00032a00ff043b82 */ /* 0x000ee20000000a00 */
[----:B--2---:R-:W-:Y:S04]  /*71d0*/  @P3 IMAD R0, R136, UR36, RZ ;  /* 0x0000002488003c24 */ /* 0x004fe8000f8e02ff */
[----:B---3--:R-:W-:Y:S05]  /*71e0*/  @P3 IMAD.WIDE R4, R0, 0x4, R4 ;  /* 0x0000000400043825 */ /* 0x008fea00078e0204 */
[----:B-1---5:R1:W5:Y:S02]  /*71f0*/  @P3 LDG.E R68, desc[UR4][R4.64] ;  /* 0x0000000404443981 */ /* 0x022364000c1e1900 */
[----:B-1----:R-:W3:Y:S02]  /*7200*/  @!P3 LDC R68, c[0x0][0xca0] ;  /* 0x00032800ff44bb82 */ /* 0x002ee40000000800 */
.L_x_110:
[----:B-----5:R-:W-:Y:S01]  /*7210*/  FSETP.NEU.AND P3, PT, R71, RZ, PT ;  /* 0x000000ff4700720b */ /* 0x020fe20003f6d000 */
[----:B------:R-:W-:Y:S01]  /*7220*/  IMAD.SHL.U32 R164, R133, 0x2, RZ ;  /* 0x0000000285a47824 */ /* 0x000fe200078e00ff */
[----:B------:R-:W-:Y:S01]  /*7230*/  SEL R5, RZ, 0xffffffff, P2 ;  /* 0xffffffffff057807 */ /* 0x000fe20001000000 */
[----:B------:R-:W-:Y:S01]  /*7240*/  IMAD.SHL.U32 R78, R150, 0x10, RZ ;  /* 0x00000010964e7824 */ /* 0x000fe200078e00ff */
[----:B------:R-:W-:Y:S01]  /*7250*/  @P1 LOP3.LUT P2, RZ, R139, 0xff, RZ, 0xc0, !PT ;  /* 0x000000ff8bff1812 */ /* 0x000fe2000784c0ff */
[----:B------:R-:W-:Y:S01]  /*7260*/  VIADD R163, R164, UR46 ;  /* 0x0000002ea4a37c36 */ /* 0x000fe20008000000 */
[----:B------:R-:W-:Y:S01]  /*7270*/  @P1 SEL R4, RZ, 0xffffffff, P3 ;  /* 0xffffffffff041807 */ /* 0x000fe20001800000 */
[----:B------:R-:W-:Y:S01]  /*7280*/  IMAD.MOV.U32 R94, RZ, RZ, -0x10 ;  /* 0xfffffff0ff5e7424 */ /* 0x000fe200078e00ff */
[----:B------:R-:W-:Y:S01]  /*7290*/  LOP3.LUT R149, R149, 0x1, RZ, 0x3c, !PT ;  /* 0x0000000195957812 */ /* 0x000fe200078e3cff */
[----:B------:R-:W-:Y:S01]  /*72a0*/  IMAD.SHL.U32 R92, R151, 0x10, RZ ;  /* 0x00000010975c7824 */ /* 0x000fe200078e00ff */
[----:B------:R-:W-:Y:S01]  /*72b0*/  @P0 SEL R4, R5, R4, !P2 ;  /* 0x0000000405040207 */ /* 0x000fe20005000000 */
[C---:B------:R-:W-:Y:S01]  /*72c0*/  IMAD.IADD R147, R163.reuse, 0x1, R78 ;  /* 0x00000001a3937824 */ /* 0x040fe200078e024e */
[----:B------:R-:W-:Y:S01]  /*72d0*/  PLOP3.LUT P0, PT, PT, PT, UP1, 0x80, 0x8 ;  /* 0x000000000008781c */ /* 0x000fe20003f0f018 */
[----:B------:R-:W-:Y:S01]  /*72e0*/  IMAD.U32 R3, RZ, RZ, UR39 ;  /* 0x00000027ff037e24 */ /* 0x000fe2000f8e00ff */
[----:B------:R-:W-:Y:S01]  /*72f0*/  @P1 LOP3.LUT R4, R4, 0x1, RZ, 0xc0, !PT ;  /* 0x0000000104041812 */ /* 0x000fe200078ec0ff */
[----:B------:R-:W-:Y:S01]  /*7300*/  IMAD.IADD R162, R163, 0x1, R92 ;  /* 0x00000001a3a27824 */ /* 0x000fe200078e025c */
[----:B------:R-:W-:Y:S01]  /*7310*/  LOP3.LUT P4, R145, R139, 0xff, RZ, 0xc0, !PT ;  /* 0x000000ff8b917812 */ /* 0x000fe2000788c0ff */
[--C-:B------:R-:W-:Y:S01]  /*7320*/  IMAD.IADD R159, R92, 0x1, R147.reuse ;  /* 0x000000015c9f7824 */ /* 0x100fe200078e0293 */
[----:B------:R-:W-:Y:S01]  /*7330*/  ISETP.NE.U32.OR P5, PT, R4, 0x1, !P1 ;  /* 0x000000010400780c */ /* 0x000fe20004fa5470 */
[----:B------:R-:W-:Y:S01]  /*7340*/  IMAD.U32 R4, RZ, RZ, UR39 ;  /* 0x00000027ff047e24 */ /* 0x000fe2000f8e00ff */
[----:B------:R-:W-:Y:S01]  /*7350*/  BSSY B1, `(.L_x_111) ;  /* 0x000004a000017945 */ /* 0x000fe20003800000 */
[----:B------:R-:W-:Y:S01]  /*7360*/  IMAD.MOV.U32 R79, RZ, RZ, 0x1 ;  /* 0x00000001ff4f7424 */ /* 0x000fe200078e00ff */
[----:B------:R-:W-:Y:S01]  /*7370*/  P2R R157, PR, RZ, 0x20 ;  /* 0x00000020ff9d7803 */ /* 0x000fe20000000000 */
[----:B------:R-:W-:Y:S01]  /*7380*/  IMAD.MOV.U32 R77, RZ, RZ, RZ ;  /* 0x000000ffff4d7224 */ /* 0x000fe200078e00ff */
[----:B--2---:R-:W-:Y:S02]  /*7390*/  SHF.L.U32 R0, R4, 0x1f, RZ ;  /* 0x0000001f04007819 */ /* 0x004fe400000006ff */
[----:B------:R-:W-:Y:S02]  /*73a0*/  CS2R R130, SRZ ;  /* 0x0000000000827805 */ /* 0x000fe4000001ff00 */
[----:B------:R-:W-:Y:S02]  /*73b0*/  SEL R4, RZ, 0xffffffff, P3 ;  /* 0xffffffffff047807 */ /* 0x000fe40001800000 */
[----:B------:R-:W-:Y:S02]  /*73c0*/  CS2R R128, SRZ ;  /* 0x0000000000807805 */ /* 0x000fe4000001ff00 */
[----:B------:R-:W-:Y:S02]  /*73d0*/  CS2R R122, SRZ ;  /* 0x00000000007a7805 */ /* 0x000fe4000001ff00 */
[----:B------:R-:W-:Y:S02]  /*73e0*/  CS2R R120, SRZ ;  /* 0x0000000000787805 */ /* 0x000fe4000001ff00 */
[----:B------:R-:W-:Y:S02]  /*73f0*/  @P0 SEL R4, R5, R4, !P4 ;  /* 0x0000000405040207 */ /* 0x000fe40006000000 */
[----:B------:R-:W-:Y:S02]  /*7400*/  CS2R R114, SRZ ;  /* 0x0000000000727805 */ /* 0x000fe4000001ff00 */
[----:B------:R-:W-:Y:S02]  /*7410*/  @P5 SHF.L.U32 R6, R149, 0x1f, RZ ;  /* 0x0000001f95065819 */ /* 0x000fe400000006ff */
[----:B------:R-:W-:Y:S02]  /*7420*/  CS2R R112, SRZ ;  /* 0x0000000000707805 */ /* 0x000fe4000001ff00 */
[----:B------:R-:W-:Y:S02]  /*7430*/  LOP3.LUT R4, R4, 0x1, RZ, 0xc0, !PT ;  /* 0x0000000104047812 */ /* 0x000fe400078ec0ff */
[----:B------:R-:W-:Y:S01]  /*7440*/  CS2R R106, SRZ ;  /* 0x00000000006a7805 */ /* 0x000fe2000001ff00 */
[----:B------:R-:W1:Y:S01]  /*7450*/  @P5 SYNCS.PHASECHK.TRANS64.TRYWAIT P2, [UR46+0x40], R6 ;  /* 0x00004006ff0055a7 */ /* 0x000e62000804112e */
[----:B------:R-:W-:Y:S02]  /*7460*/  ISETP.NE.AND P0, PT, RZ, UR39, PT ;  /* 0x00000027ff007c0c */ /* 0x000fe4000bf05270 */
[----:B------:R-:W-:Y:S02]  /*7470*/  CS2R R104, SRZ ;  /* 0x0000000000687805 */ /* 0x000fe4000001ff00 */
[----:B------:R-:W-:Y:S02]  /*7480*/  ISETP.NE.U32.AND P3, PT, R4, 0x1, PT ;  /* 0x000000010400780c */ /* 0x000fe40003f65070 */
[----:B------:R-:W-:Y:S02]  /*7490*/  CS2R R98, SRZ ;  /* 0x0000000000627805 */ /* 0x000fe4000001ff00 */
[----:B------:R-:W-:Y:S02]  /*74a0*/  CS2R R96, SRZ ;  /* 0x0000000000607805 */ /* 0x000fe4000001ff00 */
[----:B------:R-:W-:Y:S02]  /*74b0*/  CS2R R90, SRZ ;  /* 0x00000000005a7805 */ /* 0x000fe4000001ff00 */
[----:B------:R-:W-:Y:S02]  /*74c0*/  P2R R93, PR, RZ, 0x8 ;  /* 0x00000008ff5d7803 */ /* 0x000fe40000000000 */
[----:B------:R-:W-:Y:S02]  /*74d0*/  CS2R R88, SRZ ;  /* 0x0000000000587805 */ /* 0x000fe4000001ff00 */
[----:B------:R-:W-:Y:S02]  /*74e0*/  ISETP.NE.U32.AND P3, PT, R138, 0x1, PT ;  /* 0x000000018a00780c */ /* 0x000fe40003f65070 */
[----:B------:R-:W-:Y:S02]  /*74f0*/  CS2R R82, SRZ ;  /* 0x0000000000527805 */ /* 0x000fe4000001ff00 */
[----:B------:R-:W-:Y:S02]  /*7500*/  CS2R R80, SRZ ;  /* 0x0000000000507805 */ /* 0x000fe4000001ff00 */
[----:B------:R-:W-:Y:S02]  /*7510*/  CS2R R86, SRZ ;  /* 0x0000000000567805 */ /* 0x000fe4000001ff00 */
[----:B------:R-:W-:Y:S02]  /*7520*/  SEL R94, R94, 0x10, !P3 ;  /* 0x000000105e5e7807 */ /* 0x000fe40005800000 */
[----:B------:R-:W-:Y:S01]  /*7530*/  CS2R R84, SRZ ;  /* 0x0000000000547805 */ /* 0x000fe2000001ff00 */
[----:B------:R-:W-:Y:S01]  /*7540*/  IMAD R69, R3, 0xc0, R2 ;  /* 0x000000c003457824 */ /* 0x000fe200078e0202 */
[----:B------:R2:W4:Y:S01]  /*7550*/  SYNCS.PHASECHK.TRANS64.TRYWAIT P1, [UR46+0xb0], R0 ;  /* 0x0000b000ff0075a7 */ /* 0x000522000802112e */
[----:B------:R-:W-:Y:S01]  /*7560*/  SEL R70, RZ, 0xc0, P0 ;  /* 0x000000c0ff467807 */ /* 0x000fe20000000000 */
[----:B------:R-:W-:Y:S02]  /*7570*/  IMAD.IADD R163, R163, 0x1, R94 ;  /* 0x00000001a3a37824 */ /* 0x000fe400078e025e */
[C---:B------:R-:W-:Y:S02]  /*7580*/  IMAD.IADD R161, R94.reuse, 0x1, R162 ;  /* 0x000000015ea17824 */ /* 0x040fe400078e02a2 */
[C---:B------:R-:W-:Y:S02]  /*7590*/  IMAD.IADD R160, R94.reuse, 0x1, R147 ;  /* 0x000000015ea07824 */ /* 0x040fe400078e0293 */
[----:B------:R-:W-:Y:S01]  /*75a0*/  IMAD.IADD R158, R94, 0x1, R159 ;  /* 0x000000015e9e7824 */ /* 0x000fe200078e029f */
[----:B-1----:R-:W-:Y:S01]  /*75b0*/  @P5 SEL R79, RZ, 0x1, !P2 ;  /* 0x00000001ff4f5807 */ /* 0x002fe20005000000 */
[----:B--2---:R-:W-:Y:S06]  /*75c0*/  @!P5 BRA `(.L_x_112) ;  /* 0x000000000088d947 */ /* 0x004fec0003800000 */
[----:B------:R-:W-:Y:S01]  /*75d0*/  IMAD.MOV.U32 R131, RZ, RZ, RZ ;  /* 0x000000ffff837224 */ /* 0x000fe200078e00ff */
[----:B------:R-:W-:Y:S01]  /*75e0*/  ISETP.NE.AND P0, PT, R79, RZ, PT ;  /* 0x000000ff4f00720c */ /* 0x000fe20003f05270 */
[----:B------:R-:W-:Y:S01]  /*75f0*/  BSSY B0, `(.L_x_113) ;  /* 0x0000014000007945 */ /* 0x000fe20003800000 */
[----:B------:R-:W-:Y:S02]  /*7600*/  CS2R R86, SRZ ;  /* 0x0000000000567805 */ /* 0x000fe4000001ff00 */
        /* <DEDUP_REMOVED lines=13> */
[----:B------:R-:W-:Y:S01]  /*76e0*/  CS2R R128, SRZ ;  /* 0x0000000000807805 */ /* 0x000fe2000001ff00 */
[----:B------:R-:W-:Y:S06]  /*76f0*/  @P0 BRA `(.L_x_114) ;  /* 0x00000000000c0947 */ /* 0x000fec0003800000 */
[----:B------:R-:W-:Y:S04]  /*7700*/  SHF.L.U32 R4, R149, 0x1f, RZ ;  /* 0x0000001f95047819 */ /* 0x000fe800000006ff */
[----:B------:R-:W1:Y:S02]  /*7710*/  SYNCS.PHASECHK.TRANS64.TRYWAIT P0, [UR46+0x40], R4 ;  /* 0x00004004ff0075a7 */ /* 0x000e64000800112e */
[----:B-1----:R-:W-:Y:S05]  /*7720*/  @!P0 BRA `(.L_x_115) ;  /* 0x0000005c00888947 */ /* 0x002fea0003800000 */
.L_x_114:
[----:B------:R-:W-:Y:S05]  /*7730*/  BSYNC B0 ;  /* 0x0000000000007941 */ /* 0x000fea0003800000 */
.L_x_113:
[----:B------:R-:W-:Y:S01]  /*7740*/  ISETP.NE.AND P0, PT, R93, RZ, PT ;  /* 0x000000ff5d00720c */ /* 0x000fe20003f05270 */
[----:B------:R-:W-:Y:S11]  /*7750*/  HFMA2 R77, -RZ, RZ, 0, 5.9604644775390625e-08 ;  /* 0x00000001ff4d7431 */ /* 0x000ff600000001ff */
[----:B------:R-:W-:Y:S01]  /*7760*/  @!UPT UIADD3 URZ, UPT, UPT, URZ, URZ, URZ ;  /* 0x000000fffffff290 */ /* 0x000fe2000fffe0ff */
[----:B------:R2:W1:Y:S04]  /*7770*/  @P0 LDS.128 R84, [R164+UR46+0x400] ;  /* 0x0004002ea4540984 */ /* 0x0004680008000c00 */
[----:B------:R2:W1:Y:S04]  /*7780*/  @P0 LDS.128 R80, [R163+0x400] ;  /* 0x00040000a3500984 */ /* 0x0004680000000c00 */
[----:B------:R2:W1:Y:S04]  /*7790*/  @P0 LDS.128 R88, [R162+0x400] ;  /* 0x00040000a2580984 */ /* 0x0004680000000c00 */
[----:B------:R2:W1:Y:S04]  /*77a0*/  @P0 LDS.128 R96, [R161+0x400] ;  /* 0x00040000a1600984 */ /* 0x0004680000000c00 */
[----:B------:R2:W1:Y:S04]  /*77b0*/  @P0 LDS.128 R104, [R147+0x400] ;  /* 0x0004000093680984 */ /* 0x0004680000000c00 */
[----:B------:R2:W1:Y:S04]  /*77c0*/  @P0 LDS.128 R112, [R160+0x400] ;  /* 0x00040000a0700984 */ /* 0x0004680000000c00 */
[----:B------:R2:W1:Y:S04]  /*77d0*/  @P0 LDS.128 R120, [R159+0x400] ;  /* 0x000400009f780984 */ /* 0x0004680000000c00 */
[----:B------:R2:W1:Y:S02]  /*77e0*/  @P0 LDS.128 R128, [R158+0x400] ;  /* 0x000400009e800984 */ /* 0x0004640000000c00 */
.L_x_112:
[----:B------:R-:W-:Y:S05]  /*77f0*/  BSYNC B1 ;  /* 0x0000000000017941 */ /* 0x000fea0003800000 */
.L_x_111:
[----:B------:R-:W-:Y:S05]  /*7800*/  IMAD.IADD R64, R69, 0x1, R70 ;  /* 0x0000000145407824 */ /* 0x000fea00078e0246 */
[----:B-1----:R-:W-:Y:S04]  /*7810*/  SHF.R.U32.HI R3, RZ, 0x15, R64 ;  /* 0x00000015ff037819 */ /* 0x002fe80000011640 */
[----:B------:R-:W-:Y:S01]  /*7820*/  LOP3.LUT P0, RZ, R3, 0x3, R140, 0x48, !PT ;  /* 0x0000000303ff7812 */ /* 0x000fe2000780488c */
[----:B------:R-:W-:Y:S01]  /*7830*/  @!UPT UIADD3 URZ, UPT, UPT, URZ, URZ, URZ ;  /* 0x000000fffffff290 */ /* 0x000fe2000fffe0ff */
[----:B----4-:R-:W-:Y:S11]  /*7840*/  @P1 BRA `(.L_x_116) ;  /* 0x0000000000081947 */ /* 0x010ff60003800000 */
[----:B------:R-:W1:Y:S02]  /*7850*/  SYNCS.PHASECHK.TRANS64.TRYWAIT P1, [UR46+0xb0], R0 ;  /* 0x0000b000ff0075a7 */ /* 0x000e64000802112e */
[----:B-1----:R-:W-:Y:S05]  /*7860*/  @!P1 BRA `(.L_x_117) ;  /* 0x0000005c00509947 */ /* 0x002fea0003800000 */
.L_x_116:
[----:B------:R-:W-:Y:S05]  /*7870*/  @!P0 BRA `(.L_x_118) ;  /* 0x0000000000408947 */ /* 0x000fea0003800000 */
[----:B------:R-:W4:Y:S01]  /*7880*/  LDCU.64 UR8, c[0x4][0x70] ;  /* 0x01000e00ff0877ac */ /* 0x000f220008000a00 */
[----:B------:R-:W-:Y:S01]  /*7890*/  MOV R15, 0x0 ;  /* 0x00000000000f7802 */ /* 0x000fe20000000f00 */
[----:B------:R-:W-:Y:S02]  /*78a0*/  HFMA2 R12, -RZ, RZ, 0, 5.9604644775390625e-08 ;  /* 0x00000001ff0c7431 */ /* 0x000fe400000001ff */
[----:B------:R-:W-:Y:S02]  /*78b0*/  IMAD.MOV.U32 R8, RZ, RZ, 0x192 ;  /* 0x00000192ff087424 */ /* 0x000fe400078e00ff */
[----:B------:R-:W-:Y:S01]  /*78c0*/  IMAD.MOV.U32 R13, RZ, RZ, RZ ;  /* 0x000000ffff0d7224 */ /* 0x000fe200078e00ff */
[----:B------:R-:W5:Y:S01]  /*78d0*/  LDCU.64 UR6, c[0x4][0x78] ;  /* 0x01000f00ff0677ac */ /* 0x000f620008000a00 */
[----:B------:R-:W1:Y:S01]  /*78e0*/  LDC.64 R14, c[0x4][R15] ;  /* 0x010000000f0e7b82 */ /* 0x000e620000000a00 */
[----:B------:R-:W2:Y:S01]  /*78f0*/  LDCU.64 UR4, c[0x4][0x10] ;  /* 0x01000200ff0477ac */ /* 0x000ea20008000a00 */
[----:B----4-:R-:W-:Y:S01]  /*7900*/  MOV R5, UR9 ;  /* 0x0000000900057c02 */ /* 0x010fe20008000f00 */
[----:B------:R-:W-:Y:S01]  /*7910*/  IMAD.U32 R4, RZ, RZ, UR8 ;  /* 0x00000008ff047e24 */ /* 0x000fe2000f8e00ff */
[----:B-----5:R-:W-:Y:S01]  /*7920*/  MOV R7, UR7 ;  /* 0x0000000700077c02 */ /* 0x020fe20008000f00 */
[----:B------:R-:W-:Y:S01]  /*7930*/  IMAD.U32 R6, RZ, RZ, UR6 ;  /* 0x00000006ff067e24 */ /* 0x000fe2000f8e00ff */
[----:B--2---:R-:W-:Y:S01]  /*7940*/  MOV R11, UR5 ;  /* 0x00000005000b7c02 */ /* 0x004fe20008000f00 */
[----:B------:R-:W-:Y:S02]  /*7950*/  IMAD.U32 R10, RZ, RZ, UR4 ;  /* 0x00000004ff0a7e24 */ /* 0x000fe4000f8e00ff */
[----:B------:R-:W-:Y:S07]  /*7960*/  LEPC R20, `(.L_x_118) ;  /* 0x000000001014794e */ /* 0x000fee0000000000 */
[----:B-1-3--:R-:W-:Y:S05]  /*7970*/  CALL.ABS.NOINC R14 ;  /* 0x000000000e007343 */ /* 0x00afea0003c00000 */
.L_x_118:
[----:B------:R-:W-:Y:S01]  /*7980*/  SHF.L.U32 R72, R84, 0x10, RZ ;  /* 0x0000001054487819 */ /* 0x000fe200000006ff */
[----:B------:R-:W-:Y:S05]  /*7990*/  WARPSYNC.ALL ;  /* 0x0000000000007948 */ /* 0x000fea0003800000 */
[----:B------:R-:W-:Y:S01]  /*79a0*/  R2UR UR4, R64 ;  /* 0x00000000400472ca */ /* 0x000fe200000e0000 */
[----:B------:R-:W-:Y:S01]  /*79b0*/  BSSY.RECONVERGENT B0, `(.L_x_119) ;  /* 0x0000101000007945 */ /* 0x000fe20003800200 */
[----:B------:R-:W-:Y:S02]  /*79c0*/  LOP3.LUT R74, R84, 0xffff0000, RZ, 0xc0, !PT ;  /* 0xffff0000544a7812 */ /* 0x000fe400078ec0ff */
[----:B------:R-:W-:Y:S02]  /*79d0*/  LOP3.LUT R76, R85, 0xffff0000, RZ, 0xc0, !PT ;  /* 0xffff0000554c7812 */ /* 0x000fe400078ec0ff */
[----:B------:R-:W-:Y:S02]  /*79e0*/  SHF.L.U32 R73, R86, 0x10, RZ ;  /* 0x0000001056497819 */ /* 0x000fe400000006ff */
[----:B------:R-:W-:Y:S02]  /*79f0*/  SHF.L.U32 R75, R80, 0x10, RZ ;  /* 0x00000010504b7819 */ /* 0x000fe400000006ff */
[----:B------:R-:W-:Y:S02]  /*7a00*/  R2UR UR5, R155 ;  /* 0x000000009b0572ca */ /* 0x000fe400000e0000 */
[----:B------:R-:W-:Y:S01]  /*7a10*/  ISETP.NE.AND P0, PT, R152, RZ, PT ;  /* 0x000000ff9800720c */ /* 0x000fe20003f05270 */
[----:B------:R-:W4:Y:S01]  /*7a20*/  LDTM.x64 R4, tmem[UR4] ;  /* 0x00000004000479ee */ /* 0x000f220008340000 */
[----:B------:R-:W-:Y:S09]  /*7a30*/  NOP ;  /* 0x0000000000007918 */ /* 0x000ff20000000000 */
[----:B----4-:R-:W-:Y:S01]  /*7a40*/  SYNCS.ARRIVE.TRANS64.RED.A1T0 RZ, [UR5], RZ ;  /* 0x000000ffffff79a7 */ /* 0x010fe20008100405 */
[C---:B-1-3--:R-:W-:Y:S01]  /*7a50*/  FMUL R0, R68.reuse, R4 ;  /* 0x0000000444007220 */ /* 0x04afe20000400000 */
[C---:B------:R-:W-:Y:S01]  /*7a60*/  FMUL R3, R68.reuse, R5 ;  /* 0x0000000544037220 */ /* 0x040fe20000400000 */
[C---:B------:R-:W-:Y:S01]  /*7a70*/  FMUL R6, R68.reuse, R6 ;  /* 0x0000000644067220 */ /* 0x040fe20000400000 */
[C---:B------:R-:W-:Y:S01]  /*7a80*/  FMUL R7, R68.reuse, R7 ;  /* 0x0000000744077220 */ /* 0x040fe20000400000 */
[----:B------:R-:W-:Y:S01]  /*7a90*/  FFMA R0, R71, R72, R0 ;  /* 0x0000004847007223 */ /* 0x000fe20000000000 */
[----:B------:R-:W-:Y:S01]  /*7aa0*/  SHF.L.U32 R72, R85, 0x10, RZ ;  /* 0x0000001055487819 */ /* 0x000fe200000006ff */
[C---:B------:R-:W-:Y:S01]  /*7ab0*/  FMUL R4, R68.reuse, R8 ;  /* 0x0000000844047220 */ /* 0x040fe20000400000 */
[----:B------:R-:W-:Y:S01]  /*7ac0*/  FFMA R3, R71, R74, R3 ;  /* 0x0000004a47037223 */ /* 0x000fe20000000003 */
[----:B------:R-:W-:Y:S01]  /*7ad0*/  LOP3.LUT R74, R87, 0xffff0000, RZ, 0xc0, !PT ;  /* 0xffff0000574a7812 */ /* 0x000fe200078ec0ff */
[----:B------:R-:W-:Y:S01]  /*7ae0*/  FMUL R5, R68, R9 ;  /* 0x0000000944057220 */ /* 0x000fe20000400000 */
[C---:B------:R-:W-:Y:S01]  /*7af0*/  FFMA R6, R71.reuse, R72, R6 ;  /* 0x0000004847067223 */ /* 0x040fe20000000006 */
[----:B------:R-:W-:Y:S01]  /*7b00*/  LOP3.LUT R72, R86, 0xffff0000, RZ, 0xc0, !PT ;  /* 0xffff000056487812 */ /* 0x000fe200078ec0ff */
[----:B------:R-:W-:Y:S01]  /*7b10*/  FFMA R7, R71, R76, R7 ;  /* 0x0000004c47077223 */ /* 0x000fe20000000007 */
[----:B------:R-:W-:Y:S01]  /*7b20*/  LOP3.LUT R76, R83, 0xffff0000, RZ, 0xc0, !PT ;  /* 0xffff0000534c7812 */ /* 0x000fe200078ec0ff */
[----:B------:R-:W-:Y:S01]  /*7b30*/  FFMA R4, R71, R73, R4 ;  /* 0x0000004947047223 */ /* 0x000fe20000000004 */
[----:B------:R-:W-:Y:S01]  /*7b40*/  SHF.L.U32 R73, R87, 0x10, RZ ;  /* 0x0000001057497819 */ /* 0x000fe200000006ff */
[----:B------:R-:W-:Y:S01]  /*7b50*/  FMUL R10, R68, R10 ;  /* 0x0000000a440a7220 */ /* 0x000fe20000400000 */
[----:B------:R-:W-:Y:S01]  /*7b60*/  F2FP.BF16.F32.PACK_AB R100, R3, R0 ;  /* 0x000000000364723e */ /* 0x000fe200000010ff */
[----:B------:R-:W-:Y:S01]  /*7b70*/  FFMA R5, R71, R72, R5 ;  /* 0x0000004847057223 */ /* 0x000fe20000000005 */
[----:B------:R-:W-:Y:S01]  /*7b80*/  LOP3.LUT R72, R80, 0xffff0000, RZ, 0xc0, !PT ;  /* 0xffff000050487812 */ /* 0x000fe200078ec0ff */
[C---:B------:R-:W-:Y:S01]  /*7b90*/  FMUL R11, R68.reuse, R11 ;  /* 0x0000000b440b7220 */ /* 0x040fe20000400000 */
[----:B------:R-:W-:Y:S01]  /*7ba0*/  F2FP.BF16.F32.PACK_AB R101, R7, R6 ;  /* 0x000000060765723e */ /* 0x000fe200000010ff */
[C---:B------:R-:W-:Y:S01]  /*7bb0*/  FMUL R8, R68.reuse, R12 ;  /* 0x0000000c44087220 */ /* 0x040fe20000400000 */
[----:B------:R-:W-:Y:S01]  /*7bc0*/  F2FP.BF16.F32.PACK_AB R102, R5, R4 ;  /* 0x000000040566723e */ /* 0x000fe200000010ff */
[----:B------:R-:W-:Y:S01]  /*7bd0*/  FFMA R10, R71, R73, R10 ;  /* 0x00000049470a7223 */ /* 0x000fe2000000000a */
[----:B------:R-:W-:Y:S01]  /*7be0*/  SHF.L.U32 R73, R81, 0x10, RZ ;  /* 0x0000001051497819 */ /* 0x000fe200000006ff */
[----:B------:R-:W-:Y:S01]  /*7bf0*/  FMUL R9, R68, R13 ;  /* 0x0000000d44097220 */ /* 0x000fe20000400000 */
[C---:B------:R-:W-:Y:S01]  /*7c00*/  FFMA R11, R71.reuse, R74, R11 ;  /* 0x0000004a470b7223 */ /* 0x040fe2000000000b */
[----:B------:R-:W-:Y:S01]  /*7c10*/  LOP3.LUT R74, R82, 0xffff0000, RZ, 0xc0, !PT ;  /* 0xffff0000524a7812 */ /* 0x000fe200078ec0ff */
[----:B------:R-:W-:Y:S01]  /*7c20*/  FMUL R14, R68, R14 ;  /* 0x0000000e440e7220 */ /* 0x000fe20000400000 */
[----:B------:R-:W-:Y:S01]  /*7c30*/  FFMA R8, R71, R75, R8 ;  /* 0x0000004b47087223 */ /* 0x000fe20000000008 */
[----:B------:R-:W-:Y:S01]  /*7c40*/  SHF.L.U32 R75, R83, 0x10, RZ ;  /* 0x00000010534b7819 */ /* 0x000fe200000006ff */
[----:B------:R-:W-:Y:S01]  /*7c50*/  FFMA R9, R71, R72, R9 ;  /* 0x0000004847097223 */ /* 0x000fe20000000009 */
[----:B------:R-:W-:Y:S01]  /*7c60*/  LOP3.LUT R72, R81, 0xffff0000, RZ, 0xc0, !PT ;  /* 0xffff000051487812 */ /* 0x000fe200078ec0ff */
[----:B------:R-:W-:Y:S01]  /*7c70*/  FFMA R14, R71, R73, R14 ;  /* 0x00000049470e7223 */ /* 0x000fe2000000000e */
[----:B------:R-:W-:Y:S01]  /*7c80*/  SHF.L.U32 R73, R82, 0x10, RZ ;  /* 0x0000001052497819 */ /* 0x000fe200000006ff */
[C---:B------:R-:W-:Y:S01]  /*7c90*/  FMUL R15, R68.reuse, R15 ;  /* 0x0000000f440f7220 */ /* 0x040fe20000400000 */
[----:B------:R-:W-:Y:S01]  /*7ca0*/  F2FP.BF16.F32.PACK_AB R103, R11, R10 ;  /* 0x0000000a0b67723e */ /* 0x000fe200000010ff */
[C---:B------:R-:W-:Y:S01]  /*7cb0*/  FMUL R12, R68.reuse, R16 ;  /* 0x00000010440c7220 */ /* 0x040fe20000400000 */
[----:B------:R-:W-:Y:S01]  /*7cc0*/  F2FP.BF16.F32.PACK_AB R108, R9, R8 ;  /* 0x00000008096c723e */ /* 0x000fe200000010ff */
[----:B------:R-:W-:Y:S01]  /*7cd0*/  FMUL R13, R68, R17 ;  /* 0x00000011440d7220 */ /* 0x000fe20000400000 */
[C---:B------:R-:W-:Y:S01]  /*7ce0*/  FFMA R15, R71.reuse, R72, R15 ;  /* 0x00000048470f7223 */ /* 0x040fe2000000000f */
[----:B------:R-:W-:Y:S01]  /*7cf0*/  SHF.L.U32 R72, R88, 0x10, RZ ;  /* 0x0000001058487819 */ /* 0x000fe200000006ff */
[C---:B------:R-:W-:Y:S01]  /*7d00*/  FMUL R18, R68.reuse, R18 ;  /* 0x0000001244127220 */ /* 0x040fe20000400000 */
[----:B------:R-:W-:Y:S01]  /*7d10*/  FMUL R19, R68, R19 ;  /* 0x0000001344137220 */ /* 0x000fe20000400000 */
[----:B------:R-:W-:Y:S01]  /*7d20*/  FFMA R12, R71, R73, R12 ;  /* 0x00000049470c7223 */ /* 0x000fe2000000000c */
[----:B------:R-:W-:Y:S01]  /*7d30*/  SHF.L.U32 R73, R90, 0x10, RZ ;  /* 0x000000105a497819 */ /* 0x000fe200000006ff */
[----:B------:R-:W-:Y:S01]  /*7d40*/  FMUL R16, R68, R20 ;  /* 0x0000001444107220 */ /* 0x000fe20000400000 */
[----:B------:R-:W-:Y:S01]  /*7d50*/  F2FP.BF16.F32.PACK_AB R109, R15, R14 ;  /* 0x0000000e0f6d723e */ /* 0x000fe200000010ff */
[C---:B------:R-:W-:Y:S01]  /*7d60*/  FFMA R13, R71.reuse, R74, R13 ;  /* 0x0000004a470d7223 */ /* 0x040fe2000000000d */
[----:B------:R-:W-:Y:S01]  /*7d70*/  LOP3.LUT R74, R88, 0xffff0000, RZ, 0xc0, !PT ;  /* 0xffff0000584a7812 */ /* 0x000fe200078ec0ff */
        /* <DEDUP_REMOVED lines=8> */
[----:B------:R-:W-:Y:S01]  /*7e00*/  FMUL R22, R68, R22 ;  /* 0x0000001644167220 */ /* 0x000fe20000400000 */
[----:B------:R-:W-:Y:S01]  /*7e10*/  F2FP.BF16.F32.PACK_AB R111, R19, R18 ;  /* 0x00000012136f723e */ /* 0x000fe200000010ff */
[C---:B------:R-:W-:Y:S01]  /*7e20*/  FFMA R17, R71.reuse, R74, R17 ;  /* 0x0000004a47117223 */ /* 0x040fe20000000011 */
[----:B------:R-:W-:Y:S01]  /*7e30*/  LOP3.LUT R74, R90, 0xffff0000, RZ, 0xc0, !PT ;  /* 0xffff00005a4a7812 */ /* 0x000fe200078ec0ff */
[----:B------:R-:W-:Y:S01]  /*7e40*/  FFMA R22, R71, R72, R22 ;  /* 0x0000004847167223 */ /* 0x000fe20000000016 */
[----:B------:R-:W-:Y:S01]  /*7e50*/  LOP3.LUT R72, R89, 0xffff0000, RZ, 0xc0, !PT ;  /* 0xffff000059487812 */ /* 0x000fe200078ec0ff */
[C---:B------:R-:W-:Y:S01]  /*7e60*/  FMUL R23, R68.reuse, R23 ;  /* 0x0000001744177220 */ /* 0x040fe20000400000 */
[----:B------:R-:W-:Y:S01]  /*7e70*/  F2FP.BF16.F32.PACK_AB R116, R17, R16 ;  /* 0x000000101174723e */ /* 0x000fe200000010ff */
[C---:B------:R-:W-:Y:S01]  /*7e80*/  FMUL R20, R68.reuse, R24 ;  /* 0x0000001844147220 */ /* 0x040fe20000400000 */
[----:B------:R-:W-:Y:S01]  /*7e90*/  FMUL R21, R68, R25 ;  /* 0x0000001944157220 */ /* 0x000fe20000400000 */
[C---:B------:R-:W-:Y:S01]  /*7ea0*/  FFMA R23, R71.reuse, R72, R23 ;  /* 0x0000004847177223 */ /* 0x040fe20000000017 */
[----:B------:R-:W-:Y:S01]  /*7eb0*/  SHF.L.U32 R72, R96, 0x10, RZ ;  /* 0x0000001060487819 */ /* 0x000fe200000006ff */
[C---:B------:R-:W-:Y:S01]  /*7ec0*/  FMUL R26, R68.reuse, R26 ;  /* 0x0000001a441a7220 */ /* 0x040fe20000400000 */
[C---:B------:R-:W-:Y:S01]  /*7ed0*/  FMUL R27, R68.reuse, R27 ;  /* 0x0000001b441b7220 */ /* 0x040fe20000400000 */
        /* <DEDUP_REMOVED lines=9> */
[----:B------:R-:W-:Y:S01]  /*7f70*/  F2FP.BF16.F32.PACK_AB R118, R21, R20 ;  /* 0x000000141576723e */ /* 0x000fe200000010ff */
[----:B------:R-:W-:Y:S01]  /*7f80*/  FFMA R24, R71, R72, R24 ;  /* 0x0000004847187223 */ /* 0x000fe20000000018 */
[----:B------:R-:W-:Y:S01]  /*7f90*/  LOP3.LUT R72, R97, 0xffff0000, RZ, 0xc0, !PT ;  /* 0xffff000061487812 */ /* 0x000fe200078ec0ff */
[C---:B------:R-:W-:Y:S01]  /*7fa0*/  FMUL R25, R68.reuse, R29 ;  /* 0x0000001d44197220 */ /* 0x040fe20000400000 */
[----:B------:R-:W-:Y:S01]  /*7fb0*/  F2FP.BF16.F32.PACK_AB R119, R27, R26 ;  /* 0x0000001a1b77723e */ /* 0x000fe200000010ff */
[C---:B------:R-:W-:Y:S01]  /*7fc0*/  FMUL R30, R68.reuse, R30 ;  /* 0x0000001e441e7220 */ /* 0x040fe20000400000 */
[----:B------:R-:W-:Y:S01]  /*7fd0*/  LOP3.LUT R76, R131, 0xffff0000, RZ, 0xc0, !PT ;  /* 0xffff0000834c7812 */ /* 0x000fe200078ec0ff */
[----:B------:R-:W-:Y:S01]  /*7fe0*/  FMUL R31, R68, R31 ;  /* 0x0000001f441f7220 */ /* 0x000fe20000400000 */
[----:B------:R-:W-:Y:S01]  /*7ff0*/  FFMA R25, R71, R74, R25 ;  /* 0x0000004a47197223 */ /* 0x000fe20000000019 */
[----:B------:R-:W-:Y:S01]  /*8000*/  LOP3.LUT R74, R99, 0xffff0000, RZ, 0xc0, !PT ;  /* 0xffff0000634a7812 */ /* 0x000fe200078ec0ff */
[C---:B------:R-:W-:Y:S01]  /*8010*/  FFMA R30, R71.reuse, R73, R30 ;  /* 0x00000049471e7223 */ /* 0x040fe2000000001e */
[C---:B------:R-:W-:Y:S01]  /*8020*/  SHF.L.U32 R73, R98.reuse, 0x10, RZ ;  /* 0x0000001062497819 */ /* 0x040fe200000006ff */
[C---:B------:R-:W-:Y:S01]  /*8030*/  FFMA R31, R71.reuse, R72, R31 ;  /* 0x00000048471f7223 */ /* 0x040fe2000000001f */
[----:B------:R-:W-:Y:S01]  /*8040*/  LOP3.LUT R72, R98, 0xffff0000, RZ, 0xc0, !PT ;  /* 0xffff000062487812 */ /* 0x000fe200078ec0ff */
[C---:B------:R-:W-:Y:S01]  /*8050*/  FMUL R28, R68.reuse, R32 ;  /* 0x00000020441c7220 */ /* 0x040fe20000400000 */
[C---:B------:R-:W-:Y:S01]  /*8060*/  FMUL R29, R68.reuse, R33 ;  /* 0x00000021441d7220 */ /* 0x040fe20000400000 */
[C---:B------:R-:W-:Y:S01]  /*8070*/  FMUL R34, R68.reuse, R34 ;  /* 0x0000002244227220 */ /* 0x040fe20000400000 */
[----:B------:R-:W-:Y:S01]  /*8080*/  FMUL R35, R68, R35 ;  /* 0x0000002344237220 */ /* 0x000fe20000400000 */
[----:B------:R-:W-:Y:S01]  /*8090*/  FFMA R28, R71, R73, R28 ;  /* 0x00000049471c7223 */ /* 0x000fe2000000001c */
[----:B------:R-:W-:Y:S01]  /*80a0*/  SHF.L.U32 R73, R105, 0x10, RZ ;  /* 0x0000001069497819 */ /* 0x000fe200000006ff */
[C---:B------:R-:W-:Y:S01]  /*80b0*/  FFMA R29, R71.reuse, R72, R29 ;  /* 0x00000048471d7223 */ /* 0x040fe2000000001d */
[C---:B------:R-:W-:Y:S01]  /*80c0*/  SHF.L.U32 R72, R104.reuse, 0x10, RZ ;  /* 0x0000001068487819 */ /* 0x040fe200000006ff */
[----:B------:R-:W-:Y:S01]  /*80d0*/  FFMA R34, R71, R75, R34 ;  /* 0x0000004b47227223 */ /* 0x000fe20000000022 */
[----:B------:R-:W-:Y:S01]  /*80e0*/  SHF.L.U32 R75, R107, 0x10, RZ ;  /* 0x000000106b4b7819 */ /* 0x000fe200000006ff */
[C---:B------:R-:W-:Y:S01]  /*80f0*/  FFMA R35, R71.reuse, R74, R35 ;  /* 0x0000004a47237223 */ /* 0x040fe20000000023 */
[----:B------:R-:W-:Y:S01]  /*8100*/  LOP3.LUT R74, R104, 0xffff0000, RZ, 0xc0, !PT ;  /* 0xffff0000684a7812 */ /* 0x000fe200078ec0ff */
[C---:B------:R-:W-:Y:S01]  /*8110*/  FMUL R32, R68.reuse, R36 ;  /* 0x0000002444207220 */ /* 0x040fe20000400000 */
[C---:B------:R-:W-:Y:S01]  /*8120*/  FMUL R33, R68.reuse, R37 ;  /* 0x0000002544217220 */ /* 0x040fe20000400000 */
[----:B------:R-:W-:Y:S01]  /*8130*/  FMUL R38, R68, R38 ;  /* 0x0000002644267220 */ /* 0x000fe20000400000 */
[----:B------:R1:W-:Y:S01]  /*8140*/  STS.128 [R164+UR46+0x400], R100 ;  /* 0x00040064a4007988 */ /* 0x0003e20008000c2e */
[----:B------:R-:W-:Y:S01]  /*8150*/  FFMA R32, R71, R72, R32 ;  /* 0x0000004847207223 */ /* 0x000fe20000000020 */
[----:B------:R-:W-:Y:S01]  /*8160*/  LOP3.LUT R72, R105, 0xffff0000, RZ, 0xc0, !PT ;  /* 0xffff000069487812 */ /* 0x000fe200078ec0ff */
[C---:B------:R-:W-:Y:S01]  /*8170*/  FFMA R33, R71.reuse, R74, R33 ;  /* 0x0000004a47217223 */ /* 0x040fe20000000021 */
[----:B------:R-:W-:Y:S01]  /*8180*/  LOP3.LUT R74, R106, 0xffff0000, RZ, 0xc0, !PT ;  /* 0xffff00006a4a7812 */ /* 0x000fe200078ec0ff */
[----:B------:R-:W-:Y:S01]  /*8190*/  FMUL R39, R68, R39 ;  /* 0x0000002744277220 */ /* 0x000fe20000400000 */
[C---:B------:R-:W-:Y:S01]  /*81a0*/  FFMA R38, R71.reuse, R73, R38 ;  /* 0x0000004947267223 */ /* 0x040fe20000000026 */
[----:B------:R-:W-:Y:S01]  /*81b0*/  SHF.L.U32 R73, R106, 0x10, RZ ;  /* 0x000000106a497819 */ /* 0x000fe200000006ff */
[C---:B------:R-:W-:Y:S01]  /*81c0*/  FMUL R36, R68.reuse, R40 ;  /* 0x0000002844247220 */ /* 0x040fe20000400000 */
[----:B------:R-:W-:Y:S01]  /*81d0*/  FFMA R39, R71, R72, R39 ;  /* 0x0000004847277223 */ /* 0x000fe20000000027 */
[----:B------:R-:W-:Y:S01]  /*81e0*/  LOP3.LUT R72, R107, 0xffff0000, RZ, 0xc0, !PT ;  /* 0xffff00006b487812 */ /* 0x000fe200078ec0ff */
[C---:B------:R-:W-:Y:S01]  /*81f0*/  FMUL R37, R68.reuse, R41 ;  /* 0x0000002944257220 */ /* 0x040fe20000400000 */
[C---:B------:R-:W-:Y:S01]  /*8200*/  FMUL R42, R68.reuse, R42 ;  /* 0x0000002a442a7220 */ /* 0x040fe20000400000 */
[----:B------:R-:W-:Y:S01]  /*8210*/  FMUL R43, R68, R43 ;  /* 0x0000002b442b7220 */ /* 0x000fe20000400000 */
[C---:B------:R-:W-:Y:S01]  /*8220*/  FFMA R36, R71.reuse, R73, R36 ;  /* 0x0000004947247223 */ /* 0x040fe20000000024 */
[C---:B------:R-:W-:Y:S01]  /*8230*/  SHF.L.U32 R73, R112.reuse, 0x10, RZ ;  /* 0x0000001070497819 */ /* 0x040fe200000006ff */
[----:B------:R3:W-:Y:S01]  /*8240*/  STS.128 [R163+0x400], R108 ;  /* 0x0004006ca3007388 */ /* 0x0007e20000000c00 */
[----:B------:R-:W-:Y:S01]  /*8250*/  FFMA R37, R71, R74, R37 ;  /* 0x0000004a47257223 */ /* 0x000fe20000000025 */
[----:B------:R-:W-:Y:S01]  /*8260*/  LOP3.LUT R74, R113, 0xffff0000, RZ, 0xc0, !PT ;  /* 0xffff0000714a7812 */ /* 0x000fe200078ec0ff */
[----:B------:R-:W-:Y:S01]  /*8270*/  FFMA R42, R71, R75, R42 ;  /* 0x0000004b472a7223 */ /* 0x000fe2000000002a */
[----:B------:R-:W-:Y:S01]  /*8280*/  SHF.L.U32 R75, R113, 0x10, RZ ;  /* 0x00000010714b7819 */ /* 0x000fe200000006ff */
        /* <DEDUP_REMOVED lines=8> */
[----:B------:R4:W-:Y:S01]  /*8310*/  STS.128 [R162+0x400], R116 ;  /* 0x00040074a2007388 */ /* 0x0009e20000000c00 */
[C---:B------:R-:W-:Y:S01]  /*8320*/  FFMA R41, R71.reuse, R72, R41 ;  /* 0x0000004847297223 */ /* 0x040fe20000000029 */
[C---:B------:R-:W-:Y:S01]  /*8330*/  SHF.L.U32 R72, R114.reuse, 0x10, RZ ;  /* 0x0000001072487819 */ /* 0x040fe200000006ff */
[----:B------:R-:W-:Y:S01]  /*8340*/  FFMA R46, R71, R75, R46 ;  /* 0x0000004b472e7223 */ /* 0x000fe2000000002e */
[----:B------:R-:W-:Y:S01]  /*8350*/  SHF.L.U32 R75, R121, 0x10, RZ ;  /* 0x00000010794b7819 */ /* 0x000fe200000006ff */
[----:B------:R-:W-:Y:S01]  /*8360*/  FFMA R47, R71, R74, R47 ;  /* 0x0000004a472f7223 */ /* 0x000fe2000000002f */
[----:B------:R-:W-:Y:S01]  /*8370*/  LOP3.LUT R74, R114, 0xffff0000, RZ, 0xc0, !PT ;  /* 0xffff0000724a7812 */ /* 0x000fe200078ec0ff */
[C---:B------:R-:W-:Y:S01]  /*8380*/  FMUL R44, R68.reuse, R48 ;  /* 0x00000030442c7220 */ /* 0x040fe20000400000 */
[----:B-1----:R-:W-:Y:S01]  /*8390*/  F2FP.BF16.F32.PACK_AB R100, R25, R24 ;  /* 0x000000181964723e */ /* 0x002fe200000010ff */
[C---:B------:R-:W-:Y:S01]  /*83a0*/  FMUL R45, R68.reuse, R49 ;  /* 0x00000031442d7220 */ /* 0x040fe20000400000 */
[----:B------:R-:W-:Y:S01]  /*83b0*/  F2FP.BF16.F32.PACK_AB R101, R31, R30 ;  /* 0x0000001e1f65723e */ /* 0x000fe200000010ff */
[----:B------:R-:W-:Y:S01]  /*83c0*/  FMUL R50, R68, R50 ;  /* 0x0000003244327220 */ /* 0x000fe20000400000 */
[----:B------:R-:W-:Y:S01]  /*83d0*/  F2FP.BF16.F32.PACK_AB R102, R29, R28 ;  /* 0x0000001c1d66723e */ /* 0x000fe200000010ff */
[----:B------:R-:W-:Y:S01]  /*83e0*/  FFMA R44, R71, R72, R44 ;  /* 0x00000048472c7223 */ /* 0x000fe2000000002c */
[----:B------:R-:W-:Y:S01]  /*83f0*/  LOP3.LUT R72, R115, 0xffff0000, RZ, 0xc0, !PT ;  /* 0xffff000073487812 */ /* 0x000fe200078ec0ff */
[----:B------:R-:W-:Y:S01]  /*8400*/  FFMA R45, R71, R74, R45 ;  /* 0x0000004a472d7223 */ /* 0x000fe2000000002d */
[----:B------:R-:W-:Y:S01]  /*8410*/  LOP3.LUT R74, R120, 0xffff0000, RZ, 0xc0, !PT ;  /* 0xffff0000784a7812 */ /* 0x000fe200078ec0ff */
[----:B------:R-:W-:Y:S01]  /*8420*/  FMUL R51, R68, R51 ;  /* 0x0000003344337220 */ /* 0x000fe20000400000 */
[----:B------:R-:W-:Y:S01]  /*8430*/  F2FP.BF16.F32.PACK_AB R103, R35, R34 ;  /* 0x000000222367723e */ /* 0x000fe200000010ff */
[----:B------:R-:W-:Y:S01]  /*8440*/  FFMA R50, R71, R73, R50 ;  /* 0x0000004947327223 */ /* 0x000fe20000000032 */
[----:B------:R-:W-:Y:S01]  /*8450*/  SHF.L.U32 R73, R120, 0x10, RZ ;  /* 0x0000001078497819 */ /* 0x000fe200000006ff */
[C---:B------:R-:W-:Y:S01]  /*8460*/  FMUL R48, R68.reuse, R52 ;  /* 0x0000003444307220 */ /* 0x040fe20000400000 */
[----:B---3--:R-:W-:Y:S01]  /*8470*/  F2FP.BF16.F32.PACK_AB R108, R33, R32 ;  /* 0x00000020216c723e */ /* 0x008fe200000010ff */
[----:B------:R-:W-:Y:S01]  /*8480*/  FFMA R51, R71, R72, R51 ;  /* 0x0000004847337223 */ /* 0x000fe20000000033 */
[----:B------:R-:W-:Y:S01]  /*8490*/  LOP3.LUT R72, R121, 0xffff0000, RZ, 0xc0, !PT ;  /* 0xffff000079487812 */ /* 0x000fe200078ec0ff */
[----:B------:R1:W-:Y:S01]  /*84a0*/  STS.128 [R161+0x400], R100 ;  /* 0x00040064a1007388 */ /* 0x0003e20000000c00 */
[----:B------:R-:W-:Y:S01]  /*84b0*/  F2FP.BF16.F32.PACK_AB R109, R39, R38 ;  /* 0x00000026276d723e */ /* 0x000fe200000010ff */
[C---:B------:R-:W-:Y:S01]  /*84c0*/  FMUL R49, R68.reuse, R53 ;  /* 0x0000003544317220 */ /* 0x040fe20000400000 */
[----:B------:R-:W-:Y:S01]  /*84d0*/  F2FP.BF16.F32.PACK_AB R110, R37, R36 ;  /* 0x00000024256e723e */ /* 0x000fe200000010ff */
[C---:B------:R-:W-:Y:S01]  /*84e0*/  FMUL R54, R68.reuse, R54 ;  /* 0x0000003644367220 */ /* 0x040fe20000400000 */
[----:B------:R-:W-:Y:S01]  /*84f0*/  F2FP.BF16.F32.PACK_AB R111, R43, R42 ;  /* 0x0000002a2b6f723e */ /* 0x000fe200000010ff */
[----:B------:R-:W-:Y:S01]  /*8500*/  FMUL R55, R68, R55 ;  /* 0x0000003744377220 */ /* 0x000fe20000400000 */
[----:B----4-:R-:W-:Y:S01]  /*8510*/  F2FP.BF16.F32.PACK_AB R116, R41, R40 ;  /* 0x000000282974723e */ /* 0x010fe200000010ff */
[C---:B------:R-:W-:Y:S01]  /*8520*/  FFMA R48, R71.reuse, R73, R48 ;  /* 0x0000004947307223 */ /* 0x040fe20000000030 */
[C---:B------:R-:W-:Y:S01]  /*8530*/  FFMA R49, R71.reuse, R74, R49 ;  /* 0x0000004a47317223 */ /* 0x040fe20000000031 */
[----:B------:R1:W-:Y:S01]  /*8540*/  STS.128 [R147+0x400], R108 ;  /* 0x0004006c93007388 */ /* 0x0003e20000000c00 */
[C---:B------:R-:W-:Y:S01]  /*8550*/  SHF.L.U32 R73, R122.reuse, 0x10, RZ ;  /* 0x000000107a497819 */ /* 0x040fe200000006ff */
[----:B------:R-:W-:Y:S01]  /*8560*/  FFMA R54, R71, R75, R54 ;  /* 0x0000004b47367223 */ /* 0x000fe20000000036 */
[----:B------:R-:W-:Y:S01]  /*8570*/  SHF.L.U32 R75, R123, 0x10, RZ ;  /* 0x000000107b4b7819 */ /* 0x000fe200000006ff */
[----:B------:R-:W-:Y:S01]  /*8580*/  FFMA R55, R71, R72, R55 ;  /* 0x0000004847377223 */ /* 0x000fe20000000037 */
[----:B------:R-:W-:Y:S01]  /*8590*/  LOP3.LUT R72, R122, 0xffff0000, RZ, 0xc0, !PT ;  /* 0xffff00007a487812 */ /* 0x000fe200078ec0ff */
[C---:B------:R-:W-:Y:S01]  /*85a0*/  FMUL R52, R68.reuse, R56 ;  /* 0x0000003844347220 */ /* 0x040fe20000400000 */
[----:B------:R-:W-:Y:S01]  /*85b0*/  LOP3.LUT R74, R123, 0xffff0000, RZ, 0xc0, !PT ;  /* 0xffff00007b4a7812 */ /* 0x000fe200078ec0ff */
[C---:B------:R-:W-:Y:S01]  /*85c0*/  FMUL R53, R68.reuse, R57 ;  /* 0x0000003944357220 */ /* 0x040fe20000400000 */
[C---:B------:R-:W-:Y:S01]  /*85d0*/  FMUL R58, R68.reuse, R58 ;  /* 0x0000003a443a7220 */ /* 0x040fe20000400000 */
[----:B------:R-:W-:Y:S01]  /*85e0*/  FMUL R59, R68, R59 ;  /* 0x0000003b443b7220 */ /* 0x000fe20000400000 */
[C---:B------:R-:W-:Y:S01]  /*85f0*/  FFMA R52, R71.reuse, R73, R52 ;  /* 0x0000004947347223 */ /* 0x040fe20000000034 */
[C---:B------:R-:W-:Y:S01]  /*8600*/  FFMA R53, R71.reuse, R72, R53 ;  /* 0x0000004847357223 */ /* 0x040fe20000000035 */
[C---:B------:R-:W-:Y:S01]  /*8610*/  FFMA R58, R71.reuse, R75, R58 ;  /* 0x0000004b473a7223 */ /* 0x040fe2000000003a */
[----:B------:R-:W-:Y:S01]  /*8620*/  FFMA R59, R71, R74, R59 ;  /* 0x0000004a473b7223 */ /* 0x000fe2000000003b */
[----:B------:R-:W-:Y:S01]  /*8630*/  SHF.L.U32 R72, R128, 0x10, RZ ;  /* 0x0000001080487819 */ /* 0x000fe200000006ff */
[----:B------:R-:W-:Y:S01]  /*8640*/  FMUL R56, R68, R60 ;  /* 0x0000003c44387220 */ /* 0x000fe20000400000 */
[----:B------:R-:W-:Y:S01]  /*8650*/  LOP3.LUT R74, R128, 0xffff0000, RZ, 0xc0, !PT ;  /* 0xffff0000804a7812 */ /* 0x000fe200078ec0ff */
[C---:B------:R-:W-:Y:S01]  /*8660*/  FMUL R57, R68.reuse, R61 ;  /* 0x0000003d44397220 */ /* 0x040fe20000400000 */
[----:B------:R-:W-:Y:S01]  /*8670*/  SHF.L.U32 R73, R129, 0x10, RZ ;  /* 0x0000001081497819 */ /* 0x000fe200000006ff */
[C---:B------:R-:W-:Y:S01]  /*8680*/  FMUL R62, R68.reuse, R62 ;  /* 0x0000003e443e7220 */ /* 0x040fe20000400000 */
[----:B------:R-:W-:Y:S01]  /*8690*/  F2FP.BF16.F32.PACK_AB R117, R47, R46 ;  /* 0x0000002e2f75723e */ /* 0x000fe200000010ff */
[----:B------:R-:W-:Y:S01]  /*86a0*/  FFMA R56, R71, R72, R56 ;  /* 0x0000004847387223 */ /* 0x000fe20000000038 */
[----:B------:R-:W-:Y:S01]  /*86b0*/  F2FP.BF16.F32.PACK_AB R118, R45, R44 ;  /* 0x0000002c2d76723e */ /* 0x000fe200000010ff */
[----:B------:R-:W-:Y:S01]  /*86c0*/  FFMA R57, R71, R74, R57 ;  /* 0x0000004a47397223 */ /* 0x000fe20000000039 */
[----:B------:R-:W-:Y:S01]  /*86d0*/  F2FP.BF16.F32.PACK_AB R119, R51, R50 ;  /* 0x000000323377723e */ /* 0x000fe200000010ff */
[----:B------:R-:W-:Y:S01]  /*86e0*/  FFMA R62, R71, R73, R62 ;  /* 0x00000049473e7223 */ /* 0x000fe2000000003e */
[----:B------:R-:W-:Y:S01]  /*86f0*/  LOP3.LUT R72, R129, 0xffff0000, RZ, 0xc0, !PT ;  /* 0xffff000081487812 */ /* 0x000fe200078ec0ff */
[----:B------:R-:W-:Y:S01]  /*8700*/  FMUL R63, R68, R63 ;  /* 0x0000003f443f7220 */ /* 0x000fe20000400000 */
[----:B------:R-:W-:Y:S01]  /*8710*/  SHF.L.U32 R73, R130, 0x10, RZ ;  /* 0x0000001082497819 */ /* 0x000fe200000006ff */
[----:B------:R1:W-:Y:S01]  /*8720*/  STS.128 [R160+0x400], R116 ;  /* 0x00040074a0007388 */ /* 0x0003e20000000c00 */
[----:B------:R-:W-:Y:S01]  /*8730*/  FMUL R60, R68, R64 ;  /* 0x00000040443c7220 */ /* 0x000fe20000400000 */
[----:B------:R-:W-:Y:S01]  /*8740*/  LOP3.LUT R74, R130, 0xffff0000, RZ, 0xc0, !PT ;  /* 0xffff0000824a7812 */ /* 0x000fe200078ec0ff */
[C---:B------:R-:W-:Y:S01]  /*8750*/  FMUL R61, R68.reuse, R65 ;  /* 0x00000041443d7220 */ /* 0x040fe20000400000 */
[----:B------:R-:W-:Y:S01]  /*8760*/  SHF.L.U32 R75, R131, 0x10, RZ ;  /* 0x00000010834b7819 */ /* 0x000fe200000006ff */
[C---:B------:R-:W-:Y:S01]  /*8770*/  FMUL R66, R68.reuse, R66 ;  /* 0x0000004244427220 */ /* 0x040fe20000400000 */
[----:B------:R-:W-:Y:S01]  /*8780*/  FFMA R63, R71, R72, R63 ;  /* 0x00000048473f7223 */ /* 0x000fe2000000003f */
[----:B------:R-:W-:Y:S01]  /*8790*/  FMUL R67, R68, R67 ;  /* 0x0000004344437220 */ /* 0x000fe20000400000 */
[----:B------:R-:W-:Y:S01]  /*87a0*/  F2FP.BF16.F32.PACK_AB R124, R49, R48 ;  /* 0x00000030317c723e */ /* 0x000fe200000010ff */
[----:B------:R-:W-:Y:S01]  /*87b0*/  FFMA R60, R71, R73, R60 ;  /* 0x00000049473c7223 */ /* 0x000fe2000000003c */
[----:B------:R-:W-:Y:S01]  /*87c0*/  F2FP.BF16.F32.PACK_AB R125, R55, R54 ;  /* 0x00000036377d723e */ /* 0x000fe200000010ff */
[----:B------:R-:W-:Y:S01]  /*87d0*/  FFMA R61, R71, R74, R61 ;  /* 0x0000004a473d7223 */ /* 0x000fe2000000003d */
[----:B------:R-:W-:Y:S01]  /*87e0*/  F2FP.BF16.F32.PACK_AB R126, R53, R52 ;  /* 0x00000034357e723e */ /* 0x000fe200000010ff */
[----:B------:R-:W-:Y:S01]  /*87f0*/  FFMA R66, R71, R75, R66 ;  /* 0x0000004b47427223 */ /* 0x000fe20000000042 */
[----:B------:R-:W-:Y:S01]  /*8800*/  F2FP.BF16.F32.PACK_AB R127, R59, R58 ;  /* 0x0000003a3b7f723e */ /* 0x000fe200000010ff */
[----:B------:R-:W-:Y:S01]  /*8810*/  FFMA R67, R71, R76, R67 ;  /* 0x0000004c47437223 */ /* 0x000fe20000000043 */
[----:B------:R-:W-:Y:S02]  /*8820*/  F2FP.BF16.F32.PACK_AB R56, R57, R56 ;  /* 0x000000383938723e */ /* 0x000fe400000010ff */
[----:B------:R-:W-:Y:S01]  /*8830*/  F2FP.BF16.F32.PACK_AB R57, R63, R62 ;  /* 0x0000003e3f39723e */ /* 0x000fe200000010ff */
[----:B------:R1:W-:Y:S01]  /*8840*/  STS.128 [R159+0x400], R124 ;  /* 0x0004007c9f007388 */ /* 0x0003e20000000c00 */
[----:B------:R-:W-:Y:S02]  /*8850*/  F2FP.BF16.F32.PACK_AB R58, R61, R60 ;  /* 0x0000003c3d3a723e */ /* 0x000fe400000010ff */
[----:B------:R-:W-:Y:S05]  /*8860*/  F2FP.BF16.F32.PACK_AB R59, R67, R66 ;  /* 0x00000042433b723e */ /* 0x000fea00000010ff */
[----:B------:R1:W-:Y:S01]  /*8870*/  STS.128 [R158+0x400], R56 ;  /* 0x000400389e007388 */ /* 0x0003e20000000c00 */
[----:B------:R-:W-:Y:S01]  /*8880*/  @!PT LDS RZ, [RZ] ;  /* 0x00000000fffff984 */ /* 0x000fe20000000800 */
[----:B------:R-:W-:Y:S01]  /*8890*/  @!PT LDS RZ, [RZ] ;  /* 0x00000000fffff984 */ /* 0x000fe20000000800 */
[----:B------:R-:W-:Y:S01]  /*88a0*/  @!PT LDS RZ, [RZ] ;  /* 0x00000000fffff984 */ /* 0x000fe20000000800 */
[----:B------:R-:W-:Y:S01]  /*88b0*/  @!PT LDS RZ, [RZ] ;  /* 0x00000000fffff984 */ /* 0x000fe20000000800 */
[----:B------:R3:W-:Y:S07]  /*88c0*/  MEMBAR.ALL.CTA ;  /* 0x0000000000007992 */ /* 0x0007ee0000008000 */
[----:B---3--:R-:W3:Y:S02]  /*88d0*/  FENCE.VIEW.ASYNC.S ;  /* 0x00000000000073c6 */ /* 0x008ee40000000000 */
[----:B---3--:R-:W-:Y:S06]  /*88e0*/  BAR.SYNC.DEFER_BLOCKING 0x1, 0x80 ;  /* 0x0042000000007b1d */ /* 0x008fec0000010000 */
[----:B------:R-:W-:Y:S05]  /*88f0*/  @P0 BRA `(.L_x_120) ;  /* 0x0000000000300947 */ /* 0x000fea0003800000 */
[----:B------:R-:W3:Y:S01]  /*8900*/  LDCU.64 UR6, c[0x0][0x348] ;  /* 0x00006900ff0677ac */ /* 0x000ee20008000a00 */
[----:B------:R-:W-:Y:S01]  /*8910*/  R2UR UR5, R70 ;  /* 0x00000000460572ca */ /* 0x000fe200000e0000 */
[----:B------:R-:W-:Y:S01]  /*8920*/  UIADD3 UR4, UPT, UPT, UR46, 0x400, URZ ;  /* 0x000004002e047890 */ /* 0x000fe2000fffe0ff */
[----:B------:R-:W-:Y:S05]  /*8930*/  UMOV UR51, UR36 ;  /* 0x0000002400337c82 */ /* 0x000fea0008000000 */
[----:B------:R-:W-:Y:S06]  /*8940*/  IMAD.U32 R144, RZ, RZ, UR4 ;  /* 0x00000004ff907e24 */ /* 0x000fec000f8e00ff */
[----:B------:R-:W-:Y:S01]  /*8950*/  UIADD3 UR49, UPT, UPT, UR53, UR5, URZ ;  /* 0x0000000535317290 */ /* 0x000fe2000fffe0ff */
[----:B------:R-:W-:Y:S01]  /*8960*/  R2UR UR48, R144 ;  /* 0x00000000903072ca */ /* 0x000fe200000e0000 */
[----:B---3--:R-:W-:Y:S04]  /*8970*/  UIADD3 UR4, UP0, UPT, UR6, 0xa80, URZ ;  /* 0x00000a8006047890 */ /* 0x008fe8000ff1e0ff */
[----:B------:R-:W-:Y:S09]  /*8980*/  UIADD3.X UR5, UPT, UPT, URZ, UR7, URZ, UP0, !UPT ;  /* 0x00000007ff057290 */ /* 0x000ff200087fe4ff */
[----:B------:R3:W-:Y:S01]  /*8990*/  UTMASTG.3D [UR48], [UR4] ;  /* 0x00000030040073b5 */ /* 0x0007e20008010000 */
[----:B------:R0:W-:Y:S01]  /*89a0*/  UTMACMDFLUSH ;  /* 0x00000000000079b7 */ /* 0x0001e20000000000 */
[----:B---3--:R-:W-:Y:S04]  /*89b0*/  DEPBAR.LE SB0, 0x1 ;  /* 0x000080400000791a */ /* 0x008fe80000000000 */
.L_x_120:
[----:B------:R-:W-:Y:S05]  /*89c0*/  BSYNC.RECONVERGENT B0 ;  /* 0x0000000000007941 */ /* 0x000fea0003800200 */
.L_x_119:
[----:B------:R-:W-:Y:S01]  /*89d0*/  BAR.SYNC.DEFER_BLOCKING 0x1, 0x80 ;  /* 0x0042000000007b1d */ /* 0x000fe20000010000 */
[----:B------:R-:W-:Y:S01]  /*89e0*/  ISETP.NE.AND P1, PT, R157, RZ, PT ;  /* 0x000000ff9d00720c */ /* 0x000fe20003f25270 */
[----:B------:R-:W-:Y:S01]  /*89f0*/  UISETP.NE.AND UP0, UPT, UR54, URZ, UPT ;  /* 0x000000ff3600728c */ /* 0x000fe2000bf05270 */
[----:B------:R-:W-:Y:S11]  /*8a00*/  LEA R3, R77, UR46, 0x3 ;  /* 0x0000002e4d037c11 */ /* 0x000ff6000f8e18ff */
[----:B------:R-:W-:Y:S01]  /*8a10*/  @P1 SHF.L.U32 R6, R149, 0x1f, RZ ;  /* 0x0000001f95061819 */ /* 0x000fe200000006ff */
[----:B------:R-:W-:Y:S06]  /*8a20*/  BRA.U !UP0, `(.L_x_121) ;  /* 0x0000000108247547 */ /* 0x000fec000b800000 */
[----:B------:R-:W3:Y:S01]  /*8a30*/  S2R R0, SR_CgaCtaId ;  /* 0x0000000000007919 */ /* 0x000ee20000008800 */
[----:B------:R-:W-:Y:S01]  /*8a40*/  IMAD.U32 R4, RZ, RZ, UR52 ;  /* 0x00000034ff047e24 */ /* 0x000fe2000f8e00ff */
[----:B------:R-:W-:Y:S04]  /*8a50*/  UIADD3 UR4, UPT, UPT, UR52, 0x1, URZ ;  /* 0x0000000134047890 */ /* 0x000fe8000fffe0ff */
[----:B------:R-:W-:Y:S01]  /*8a60*/  @P1 LEA R4, R4, UR46, 0x3 ;  /* 0x0000002e04041c11 */ /* 0x000fe2000f8e18ff */
[----:B------:R-:W-:Y:S04]  /*8a70*/  UISETP.NE.AND UP0, UPT, UR4, 0x4, UPT ;  /* 0x000000040400788c */ /* 0x000fe8000bf05270 */
[----:B------:R-:W-:Y:S01]  /*8a80*/  @P1 VIADD R5, R4, 0x60 ;  /* 0x0000006004051836 */ /* 0x000fe20000000000 */
[----:B------:R-:W-:Y:S04]  /*8a90*/  USEL UR52, UR4, URZ, UP0 ;  /* 0x000000ff04347287 */ /* 0x000fe80008000000 */
[----:B---3--:R-:W-:Y:S04]  /*8aa0*/  @P1 PRMT R0, R0, 0x654, R5 ;  /* 0x0000065400001816 */ /* 0x008fe80000000005 */
[----:B------:R3:W-:Y:S04]  /*8ab0*/  @P1 SYNCS.ARRIVE.TRANS64.RED.A1T0 RZ, [R0+URZ], RZ ;  /* 0x000000ff00ff19a7 */ /* 0x0007e800081004ff */
.L_x_121:
[----:B------:R-:W4:Y:S01]  /*8ac0*/  @P1 SYNCS.PHASECHK.TRANS64.TRYWAIT P0, [R3+URZ+0x40], R6 ;  /* 0x00004006030015a7 */ /* 0x000f2200080011ff */
[----:B------:R-:W-:Y:S01]  /*8ad0*/  UISETP.NE.AND UP0, UPT, UR39, URZ, UPT ;  /* 0x000000ff2700728c */ /* 0x000fe2000bf05270 */
[----:B------:R-:W-:Y:S01]  /*8ae0*/  BSSY B1, `(.L_x_122) ;  /* 0x0000021000017945 */ /* 0x000fe20003800000 */
[----:B------:R-:W-:Y:S02]  /*8af0*/  UMOV UR4, 0x80 ;  /* 0x0000008000047882 */ /* 0x000fe40000000000 */
[----:B------:R-:W-:Y:S01]  /*8b00*/  USEL UR40, UR4, 0x40, !UP0 ;  /* 0x0000004004287887 */ /* 0x000fe2000c000000 */
[----:B----4-:R-:W-:Y:S01]  /*8b10*/  @P1 SEL R79, RZ, 0x1, !P0 ;  /* 0x00000001ff4f1807 */ /* 0x010fe20004000000 */
[----:B------:R-:W-:Y:S10]  /*8b20*/  @!P1 BRA `(.L_x_123) ;  /* 0x0000000000709947 */ /* 0x000ff40003800000 */
[----:B------:R-:W-:Y:S01]  /*8b30*/  ISETP.NE.AND P1, PT, R93, RZ, PT ;  /* 0x000000ff5d00720c */ /* 0x000fe20003f25270 */
[----:B------:R-:W-:Y:S01]  /*8b40*/  BSSY B0, `(.L_x_124) ;  /* 0x000000b000007945 */ /* 0x000fe20003800000 */
[----:B------:R-:W-:Y:S11]  /*8b50*/  ISETP.NE.AND P0, PT, R79, RZ, PT ;  /* 0x000000ff4f00720c */ /* 0x000ff60003f05270 */
[----:B------:R-:W-:Y:S05]  /*8b60*/  @P1 IMAD R6, R77, 0x4000, R164 ;  /* 0x000040004d061824 */ /* 0x000fea00078e02a4 */
[----:B------:R-:W-:Y:S04]  /*8b70*/  @P1 IADD3 R9, PT, PT, R6, UR46, RZ ;  /* 0x0000002e06091c10 */ /* 0x000fe8000fffe0ff */
[----:B------:R-:W-:Y:S01]  /*8b80*/  @P1 IADD3 R7, PT, PT, R92, R9, RZ ;  /* 0x000000095c071210 */ /* 0x000fe20007ffe0ff */
[--C-:B------:R-:W-:Y:S02]  /*8b90*/  @P1 IMAD.IADD R5, R78, 0x1, R9.reuse ;  /* 0x000000014e051824 */ /* 0x100fe400078e0209 */
[----:B------:R-:W-:Y:S01]  /*8ba0*/  @P1 IMAD.IADD R4, R94, 0x1, R9 ;  /* 0x000000015e041824 */ /* 0x000fe200078e0209 */
[----:B------:R-:W-:Y:S06]  /*8bb0*/  @P0 BRA `(.L_x_125) ;  /* 0x00000000000c0947 */ /* 0x000fec0003800000 */
[----:B---3--:R-:W-:Y:S04]  /*8bc0*/  SHF.L.U32 R0, R149, 0x1f, RZ ;  /* 0x0000001f95007819 */ /* 0x008fe800000006ff */
[----:B------:R-:W3:Y:S02]  /*8bd0*/  SYNCS.PHASECHK.TRANS64.TRYWAIT P0, [R3+URZ+0x40], R0 ;  /* 0x00004000030075a7 */ /* 0x000ee400080011ff */
[----:B---3--:R-:W-:Y:S05]  /*8be0*/  @!P0 BRA `(.L_x_126) ;  /* 0x0000004800888947 */ /* 0x008fea0003800000 */
.L_x_125:
[----:B------:R-:W-:Y:S05]  /*8bf0*/  BSYNC B0 ;  /* 0x0000000000007941 */ /* 0x000fea0003800000 */
.L_x_124:
[----:B------:R-:W-:Y:S01]  /*8c00*/  ISETP.NE.AND P0, PT, R93, RZ, PT ;  /* 0x000000ff5d00720c */ /* 0x000fe20003f05270 */
[----:B------:R-:W-:Y:S11]  /*8c10*/  VIADD R77, R77, 0x1 ;  /* 0x000000014d4d7836 */ /* 0x000ff60000000000 */
[----:B------:R-:W-:Y:S01]  /*8c20*/  @!UPT UIADD3 URZ, UPT, UPT, URZ, URZ, URZ ;  /* 0x000000fffffff290 */ /* 0x000fe2000fffe0ff */
[----:B------:R4:W1:Y:S01]  /*8c30*/  @P0 LDS.128 R84, [R6+UR46+0x400] ;  /* 0x0004002e06540984 */ /* 0x0008620008000c00 */
[--C-:B---3--:R-:W-:Y:S01]  /*8c40*/  @P0 IMAD.IADD R3, R92, 0x1, R5.reuse ;  /* 0x000000015c030824 */ /* 0x108fe200078e0205 */
[C---:B------:R-:W-:Y:S01]  /*8c50*/  @P0 IADD3 R0, PT, PT, R94.reuse, R7, RZ ;  /* 0x000000075e000210 */ /* 0x040fe20007ffe0ff */
[C---:B------:R-:W-:Y:S01]  /*8c60*/  @P0 IMAD.IADD R8, R94.reuse, 0x1, R5 ;  /* 0x000000015e080824 */ /* 0x040fe200078e0205 */
[----:B------:R4:W3:Y:S02]  /*8c70*/  @P0 LDS.128 R80, [R4+0x400] ;  /* 0x0004000004500984 */ /* 0x0008e40000000c00 */
[----:B------:R-:W-:Y:S02]  /*8c80*/  @P0 IADD3 R9, PT, PT, R94, R3, RZ ;  /* 0x000000035e090210 */ /* 0x000fe40007ffe0ff */
[----:B------:R4:W1:Y:S04]  /*8c90*/  @P0 LDS.128 R88, [R7+0x400] ;  /* 0x0004000007580984 */ /* 0x0008680000000c00 */
[----:B------:R4:W1:Y:S04]  /*8ca0*/  @P0 LDS.128 R96, [R0+0x400] ;  /* 0x0004000000600984 */ /* 0x0008680000000c00 */
[----:B------:R4:W1:Y:S04]  /*8cb0*/  @P0 LDS.128 R104, [R5+0x400] ;  /* 0x0004000005680984 */ /* 0x0008680000000c00 */
[----:B------:R4:W1:Y:S04]  /*8cc0*/  @P0 LDS.128 R112, [R8+0x400] ;  /* 0x0004000008700984 */ /* 0x0008680000000c00 */
[----:B------:R4:W1:Y:S04]  /*8cd0*/  @P0 LDS.128 R120, [R3+0x400] ;  /* 0x0004000003780984 */ /* 0x0008680000000c00 */
[----:B------:R4:W1:Y:S02]  /*8ce0*/  @P0 LDS.128 R128, [R9+0x400] ;  /* 0x0004000009800984 */ /* 0x0008640000000c00 */
.L_x_123:
[----:B------:R-:W-:Y:S05]  /*8cf0*/  BSYNC B1 ;  /* 0x0000000000017941 */ /* 0x000fea0003800000 */
.L_x_122:
[----:B------:R-:W-:Y:S05]  /*8d00*/  VIADD R50, R69, UR40 ;  /* 0x0000002845327c36 */ /* 0x000fea0008000000 */
[----:B----4-:R-:W-:Y:S04]  /*8d10*/  SHF.R.U32.HI R3, RZ, 0x15, R50 ;  /* 0x00000015ff037819 */ /* 0x010fe80000011632 */
[----:B------:R-:W-:Y:S11]  /*8d20*/  LOP3.LUT P0, RZ, R3, 0x3, R140, 0x48, !PT ;  /* 0x0000000303ff7812 */ /* 0x000ff6000780488c */
[----:B------:R-:W-:Y:S02]  /*8d30*/  @!UPT UIADD3 URZ, UPT, UPT, URZ, URZ, URZ ;  /* 0x000000fffffff290 */ /* 0x000fe4000fffe0ff */
        /* <DEDUP_REMOVED lines=17> */
.L_x_127:
[----:B-1----:R-:W-:Y:S01]  /*8e50*/  SHF.L.U32 R70, R84, 0x10, RZ ;  /* 0x0000001054467819 */ /* 0x002fe200000006ff */
[----:B------:R-:W-:Y:S05]  /*8e60*/  WARPSYNC.ALL ;  /* 0x0000000000007948 */ /* 0x000fea0003800000 */
[----:B------:R-:W-:Y:S01]  /*8e70*/  R2UR UR4, R50 ;  /* 0x00000000320472ca */ /* 0x000fe200000e0000 */
[----:B------:R-:W1:Y:S01]  /*8e80*/  S2R R165, SR_CgaCtaId ;  /* 0x0000000000a57919 */ /* 0x000e620000008800 */
[----:B------:R-:W-:Y:S01]  /*8e90*/  LOP3.LUT R72, R84, 0xffff0000, RZ, 0xc0, !PT ;  /* 0xffff000054487812 */ /* 0x000fe200078ec0ff */
[----:B------:R-:W-:Y:S01]  /*8ea0*/  BSSY.RECONVERGENT B0, `(.L_x_128) ;  /* 0x0000102000007945 */ /* 0x000fe20003800200 */
[----:B------:R-:W-:Y:S02]  /*8eb0*/  SHF.L.U32 R73, R85, 0x10, RZ ;  /* 0x0000001055497819 */ /* 0x000fe400000006ff */
[----:B------:R-:W-:Y:S02]  /*8ec0*/  LOP3.LUT R74, R87, 0xffff0000, RZ, 0xc0, !PT ;  /* 0xffff0000574a7812 */ /* 0x000fe400078ec0ff */
[----:B------:R-:W-:Y:S02]  /*8ed0*/  ISETP.NE.AND P6, PT, R157, RZ, PT ;  /* 0x000000ff9d00720c */ /* 0x000fe40003fc5270 */
[----:B------:R-:W-:Y:S02]  /*8ee0*/  ISETP.NE.AND P0, PT, R152, RZ, PT ;  /* 0x000000ff9800720c */ /* 0x000fe40003f05270 */
[----:B------:R-:W-:Y:S01]  /*8ef0*/  LEA R95, R77, UR46, 0x3 ;  /* 0x0000002e4d5f7c11 */ /* 0x000fe2000f8e18ff */
[----:B------:R-:W3:Y:S02]  /*8f00*/  LDTM.x64 R4, tmem[UR4] ;  /* 0x00000004000479ee */ /* 0x000ee40008340000 */
[C---:B---3--:R-:W-:Y:S01]  /*8f10*/  FMUL R0, R68.reuse, R4 ;  /* 0x0000000444007220 */ /* 0x048fe20000400000 */
[C---:B------:R-:W-:Y:S01]  /*8f20*/  FMUL R3, R68.reuse, R5 ;  /* 0x0000000544037220 */ /* 0x040fe20000400000 */
[C---:B------:R-:W-:Y:S01]  /*8f30*/  FMUL R6, R68.reuse, R6 ;  /* 0x0000000644067220 */ /* 0x040fe20000400000 */
[----:B------:R-:W-:Y:S01]  /*8f40*/  FMUL R7, R68, R7 ;  /* 0x0000000744077220 */ /* 0x000fe20000400000 */
[----:B------:R-:W-:Y:S01]  /*8f50*/  FFMA R0, R71, R70, R0 ;  /* 0x0000004647007223 */ /* 0x000fe20000000000 */
[----:B------:R-:W-:Y:S01]  /*8f60*/  LOP3.LUT R70, R85, 0xffff0000, RZ, 0xc0, !PT ;  /* 0xffff000055467812 */ /* 0x000fe200078ec0ff */
[----:B------:R-:W-:Y:S01]  /*8f70*/  FFMA R3, R71, R72, R3 ;  /* 0x0000004847037223 */ /* 0x000fe20000000003 */
[----:B------:R-:W-:Y:S01]  /*8f80*/  SHF.L.U32 R72, R87, 0x10, RZ ;  /* 0x0000001057487819 */ /* 0x000fe200000006ff */
[C---:B------:R-:W-:Y:S01]  /*8f90*/  FFMA R6, R71.reuse, R73, R6 ;  /* 0x0000004947067223 */ /* 0x040fe20000000006 */
[----:B------:R-:W-:Y:S01]  /*8fa0*/  SHF.L.U32 R73, R86, 0x10, RZ ;  /* 0x0000001056497819 */ /* 0x000fe200000006ff */
[----:B------:R-:W-:Y:S01]  /*8fb0*/  FFMA R7, R71, R70, R7 ;  /* 0x0000004647077223 */ /* 0x000fe20000000007 */
[----:B------:R-:W-:Y:S01]  /*8fc0*/  F2FP.BF16.F32.PACK_AB R100, R3, R0 ;  /* 0x000000000364723e */ /* 0x000fe200000010ff */
[----:B------:R-:W-:Y:S01]  /*8fd0*/  FMUL R4, R68, R8 ;  /* 0x0000000844047220 */ /* 0x000fe20000400000 */
[----:B------:R-:W-:Y:S01]  /*8fe0*/  LOP3.LUT R70, R86, 0xffff0000, RZ, 0xc0, !PT ;  /* 0xffff000056467812 */ /* 0x000fe200078ec0ff */
[C---:B------:R-:W-:Y:S01]  /*8ff0*/  FMUL R0, R68.reuse, R9 ;  /* 0x0000000944007220 */ /* 0x040fe20000400000 */
[----:B------:R-:W-:Y:S01]  /*9000*/  F2FP.BF16.F32.PACK_AB R101, R7, R6 ;  /* 0x000000060765723e */ /* 0x000fe200000010ff */
[----:B------:R-:W-:Y:S01]  /*9010*/  FMUL R3, R68, R10 ;  /* 0x0000000a44037220 */ /* 0x000fe20000400000 */
[C---:B------:R-:W-:Y:S01]  /*9020*/  FFMA R4, R71.reuse, R73, R4 ;  /* 0x0000004947047223 */ /* 0x040fe20000000004 */
[----:B------:R-:W-:Y:S01]  /*9030*/  SHF.L.U32 R73, R82, 0x10, RZ ;  /* 0x0000001052497819 */ /* 0x000fe200000006ff */
[----:B------:R-:W-:Y:S01]  /*9040*/  FMUL R5, R68, R11 ;  /* 0x0000000b44057220 */ /* 0x000fe20000400000 */
[C---:B------:R-:W-:Y:S01]  /*9050*/  FFMA R0, R71.reuse, R70, R0 ;  /* 0x0000004647007223 */ /* 0x040fe20000000000 */
[C---:B------:R-:W-:Y:S01]  /*9060*/  SHF.L.U32 R70, R80.reuse, 0x10, RZ ;  /* 0x0000001050467819 */ /* 0x040fe200000006ff */
[C---:B------:R-:W-:Y:S01]  /*9070*/  FFMA R3, R71.reuse, R72, R3 ;  /* 0x0000004847037223 */ /* 0x040fe20000000003 */
[----:B------:R-:W-:Y:S01]  /*9080*/  LOP3.LUT R72, R80, 0xffff0000, RZ, 0xc0, !PT ;  /* 0xffff000050487812 */ /* 0x000fe200078ec0ff */
[----:B------:R-:W-:Y:S01]  /*9090*/  FMUL R6, R68, R12 ;  /* 0x0000000c44067220 */ /* 0x000fe20000400000 */
[----:B------:R-:W-:Y:S01]  /*90a0*/  F2FP.BF16.F32.PACK_AB R102, R0, R4 ;  /* 0x000000040066723e */ /* 0x000fe200000010ff */
[C---:B------:R-:W-:Y:S01]  /*90b0*/  FFMA R5, R71.reuse, R74, R5 ;  /* 0x0000004a47057223 */ /* 0x040fe20000000005 */
[C---:B------:R-:W-:Y:S01]  /*90c0*/  FMUL R7, R68.reuse, R13 ;  /* 0x0000000d44077220 */ /* 0x040fe20000400000 */
[----:B------:R-:W-:Y:S01]  /*90d0*/  FFMA R6, R71, R70, R6 ;  /* 0x0000004647067223 */ /* 0x000fe20000000006 */
[----:B------:R-:W-:Y:S01]  /*90e0*/  SHF.L.U32 R70, R81, 0x10, RZ ;  /* 0x0000001051467819 */ /* 0x000fe200000006ff */
[C---:B------:R-:W-:Y:S01]  /*90f0*/  FMUL R0, R68.reuse, R14 ;  /* 0x0000000e44007220 */ /* 0x040fe20000400000 */
[----:B------:R-:W-:Y:S01]  /*9100*/  F2FP.BF16.F32.PACK_AB R103, R5, R3 ;  /* 0x000000030567723e */ /* 0x000fe200000010ff */
[----:B------:R-:W-:Y:S01]  /*9110*/  FFMA R7, R71, R72, R7 ;  /* 0x0000004847077223 */ /* 0x000fe20000000007 */
[----:B------:R-:W-:Y:S01]  /*9120*/  LOP3.LUT R72, R81, 0xffff0000, RZ, 0xc0, !PT ;  /* 0xffff000051487812 */ /* 0x000fe200078ec0ff */
[C---:B------:R-:W-:Y:S01]  /*9130*/  FMUL R3, R68.reuse, R15 ;  /* 0x0000000f44037220 */ /* 0x040fe20000400000 */
[----:B------:R-:W-:Y:S01]  /*9140*/  FMUL R4, R68, R16 ;  /* 0x0000001044047220 */ /* 0x000fe20000400000 */
[C---:B------:R-:W-:Y:S01]  /*9150*/  FFMA R0, R71.reuse, R70, R0 ;  /* 0x0000004647007223 */ /* 0x040fe20000000000 */
[----:B------:R-:W-:Y:S01]  /*9160*/  LOP3.LUT R70, R82, 0xffff0000, RZ, 0xc0, !PT ;  /* 0xffff000052467812 */ /* 0x000fe200078ec0ff */
[----:B------:R-:W-:Y:S01]  /*9170*/  FFMA R3, R71, R72, R3 ;  /* 0x0000004847037223 */ /* 0x000fe20000000003 */
[----:B------:R-:W-:Y:S01]  /*9180*/  F2FP.BF16.F32.PACK_AB R108, R7, R6 ;  /* 0x00000006076c723e */ /* 0x000fe200000010ff */
[----:B------:R-:W-:Y:S01]  /*9190*/  FFMA R4, R71, R73, R4 ;  /* 0x0000004947047223 */ /* 0x000fe20000000004 */
[C---:B------:R-:W-:Y:S01]  /*91a0*/  SHF.L.U32 R73, R83.reuse, 0x10, RZ ;  /* 0x0000001053497819 */ /* 0x040fe200000006ff */
[C---:B------:R-:W-:Y:S01]  /*91b0*/  FMUL R5, R68.reuse, R17 ;  /* 0x0000001144057220 */ /* 0x040fe20000400000 */
[----:B------:R-:W-:Y:S01]  /*91c0*/  LOP3.LUT R72, R83, 0xffff0000, RZ, 0xc0, !PT ;  /* 0xffff000053487812 */ /* 0x000fe200078ec0ff */
[C---:B------:R-:W-:Y:S01]  /*91d0*/  FMUL R6, R68.reuse, R18 ;  /* 0x0000001244067220 */ /* 0x040fe20000400000 */
[----:B------:R-:W-:Y:S01]  /*91e0*/  F2FP.BF16.F32.PACK_AB R109, R3, R0 ;  /* 0x00000000036d723e */ /* 0x000fe200000010ff */
[----:B------:R-:W-:Y:S01]  /*91f0*/  FMUL R7, R68, R19 ;  /* 0x0000001344077220 */ /* 0x000fe20000400000 */
[C---:B------:R-:W-:Y:S01]  /*9200*/  FFMA R5, R71.reuse, R70, R5 ;  /* 0x0000004647057223 */ /* 0x040fe20000000005 */
[C---:B------:R-:W-:Y:S01]  /*9210*/  SHF.L.U32 R70, R88.reuse, 0x10, RZ ;  /* 0x0000001058467819 */ /* 0x040fe200000006ff */
[----:B------:R-:W-:Y:S01]  /*9220*/  FFMA R6, R71, R73, R6 ;  /* 0x0000004947067223 */ /* 0x000fe20000000006 */
[----:B------:R-:W-:Y:S01]  /*9230*/  SHF.L.U32 R73, R91, 0x10, RZ ;  /* 0x000000105b497819 */ /* 0x000fe200000006ff */
        /* <DEDUP_REMOVED lines=8> */
[----:B------:R-:W-:Y:S01]  /*92c0*/  FFMA R3, R71, R72, R3 ;  /* 0x0000004847037223 */ /* 0x000fe20000000003 */
[----:B------:R-:W-:Y:S01]  /*92d0*/  LOP3.LUT R72, R91, 0xffff0000, RZ, 0xc0, !PT ;  /* 0xffff00005b487812 */ /* 0x000fe200078ec0ff */
[C---:B------:R-:W-:Y:S01]  /*92e0*/  FMUL R4, R68.reuse, R22 ;  /* 0x0000001644047220 */ /* 0x040fe20000400000 */
[----:B------:R3:W-:Y:S01]  /*92f0*/  STS.128 [R164+UR46+0x4400], R100 ;  /* 0x00440064a4007988 */ /* 0x0007e20008000c2e */
[C---:B------:R-:W-:Y:S01]  /*9300*/  FMUL R5, R68.reuse, R23 ;  /* 0x0000001744057220 */ /* 0x040fe20000400000 */
[----:B------:R-:W-:Y:S01]  /*9310*/  F2FP.BF16.F32.PACK_AB R116, R3, R0 ;  /* 0x000000000374723e */ /* 0x000fe200000010ff */
[----:B------:R-:W-:Y:S01]  /*9320*/  FFMA R4, R71, R70, R4 ;  /* 0x0000004647047223 */ /* 0x000fe20000000004 */
[----:B------:R-:W-:Y:S01]  /*9330*/  LOP3.LUT R0, R89, 0xffff0000, RZ, 0xc0, !PT ;  /* 0xffff000059007812 */ /* 0x000fe200078ec0ff */
[----:B------:R-:W-:Y:S01]  /*9340*/  FMUL R6, R68, R24 ;  /* 0x0000001844067220 */ /* 0x000fe20000400000 */
[----:B------:R-:W-:Y:S01]  /*9350*/  SHF.L.U32 R3, R90, 0x10, RZ ;  /* 0x000000105a037819 */ /* 0x000fe200000006ff */
[----:B------:R-:W-:Y:S01]  /*9360*/  FMUL R7, R68, R25 ;  /* 0x0000001944077220 */ /* 0x000fe20000400000 */
[----:B------:R-:W-:Y:S01]  /*9370*/  LOP3.LUT R70, R90, 0xffff0000, RZ, 0xc0, !PT ;  /* 0xffff00005a467812 */ /* 0x000fe200078ec0ff */
        /* <DEDUP_REMOVED lines=21> */
[----:B------:R4:W-:Y:S01]  /*94d0*/  STS.128 [R163+0x4400], R108 ;  /* 0x0044006ca3007388 */ /* 0x0009e20000000c00 */
[----:B------:R-:W-:Y:S01]  /*94e0*/  FFMA R11, R71, R70, R11 ;  /* 0x00000046470b7223 */ /* 0x000fe2000000000b */
[----:B------:R-:W-:Y:S01]  /*94f0*/  LOP3.LUT R70, R99, 0xffff0000, RZ, 0xc0, !PT ;  /* 0xffff000063467812 */ /* 0x000fe200078ec0ff */
[C---:B------:R-:W-:Y:S01]  /*9500*/  FFMA R12, R71.reuse, R3, R12 ;  /* 0x00000003470c7223 */ /* 0x040fe2000000000c */
[C---:B------:R-:W-:Y:S01]  /*9510*/  SHF.L.U32 R3, R98.reuse, 0x10, RZ ;  /* 0x0000001062037819 */ /* 0x040fe200000006ff */
[----:B------:R-:W-:Y:S01]  /*9520*/  FFMA R13, R71, R0, R13 ;  /* 0x00000000470d7223 */ /* 0x000fe2000000000d */
[----:B------:R-:W-:Y:S01]  /*9530*/  LOP3.LUT R0, R98, 0xffff0000, RZ, 0xc0, !PT ;  /* 0xffff000062007812 */ /* 0x000fe200078ec0ff */
[C---:B------:R-:W-:Y:S01]  /*9540*/  FMUL R14, R68.reuse, R32 ;  /* 0x00000020440e7220 */ /* 0x040fe20000400000 */
[----:B---3--:R-:W-:Y:S01]  /*9550*/  F2FP.BF16.F32.PACK_AB R100, R11, R10 ;  /* 0x0000000a0b64723e */ /* 0x008fe200000010ff */
[C---:B------:R-:W-:Y:S01]  /*9560*/  FMUL R15, R68.reuse, R33 ;  /* 0x00000021440f7220 */ /* 0x040fe20000400000 */
[----:B------:R-:W-:Y:S01]  /*9570*/  F2FP.BF16.F32.PACK_AB R101, R13, R12 ;  /* 0x0000000c0d65723e */ /* 0x000fe200000010ff */
        /* <DEDUP_REMOVED lines=14> */
[----:B------:R-:W-:Y:S01]  /*9660*/  FMUL R20, R68, R38 ;  /* 0x0000002644147220 */ /* 0x000fe20000400000 */
[----:B------:R-:W-:Y:S01]  /*9670*/  FFMA R18, R71, R0, R18 ;  /* 0x0000000047127223 */ /* 0x000fe20000000012 */
[----:B------:R-:W-:Y:S01]  /*9680*/  LOP3.LUT R0, R105, 0xffff0000, RZ, 0xc0, !PT ;  /* 0xffff000069007812 */ /* 0x000fe200078ec0ff */
[C---:B------:R-:W-:Y:S01]  /*9690*/  FFMA R19, R71.reuse, R70, R19 ;  /* 0x0000004647137223 */ /* 0x040fe20000000013 */
[C---:B------:R-:W-:Y:S01]  /*96a0*/  LOP3.LUT R70, R106.reuse, 0xffff0000, RZ, 0xc0, !PT ;  /* 0xffff00006a467812 */ /* 0x040fe200078ec0ff */
[----:B------:R-:W-:Y:S01]  /*96b0*/  FFMA R20, R71, R3, R20 ;  /* 0x0000000347147223 */ /* 0x000fe20000000014 */
[----:B------:R-:W-:Y:S01]  /*96c0*/  SHF.L.U32 R3, R106, 0x10, RZ ;  /* 0x000000106a037819 */ /* 0x000fe200000006ff */
[C---:B------:R-:W-:Y:S01]  /*96d0*/  FMUL R21, R68.reuse, R39 ;  /* 0x0000002744157220 */ /* 0x040fe20000400000 */
[----:B----4-:R-:W-:Y:S01]  /*96e0*/  F2FP.BF16.F32.PACK_AB R108, R19, R18 ;  /* 0x00000012136c723e */ /* 0x010fe200000010ff */
[C---:B------:R-:W-:Y:S01]  /*96f0*/  FMUL R22, R68.reuse, R40 ;  /* 0x0000002844167220 */ /* 0x040fe20000400000 */
[----:B------:R-:W-:Y:S01]  /*9700*/  STS.128 [R162+0x4400], R116 ;  /* 0x00440074a2007388 */ /* 0x000fe20000000c00 */
[C---:B------:R-:W-:Y:S01]  /*9710*/  FMUL R23, R68.reuse, R41 ;  /* 0x0000002944177220 */ /* 0x040fe20000400000 */
[----:B------:R-:W-:Y:S01]  /*9720*/  FMUL R24, R68, R42 ;  /* 0x0000002a44187220 */ /* 0x000fe20000400000 */
[C---:B------:R-:W-:Y:S01]  /*9730*/  FFMA R21, R71.reuse, R0, R21 ;  /* 0x0000000047157223 */ /* 0x040fe20000000015 */
[----:B------:R-:W-:Y:S01]  /*9740*/  SHF.L.U32 R0, R112, 0x10, RZ ;  /* 0x0000001070007819 */ /* 0x000fe200000006ff */
[----:B------:R-:W-:Y:S01]  /*9750*/  FMUL R25, R68, R43 ;  /* 0x0000002b44197220 */ /* 0x000fe20000400000 */
[----:B------:R-:W-:Y:S01]  /*9760*/  FFMA R22, R71, R3, R22 ;  /* 0x0000000347167223 */ /* 0x000fe20000000016 */
[----:B------:R-:W-:Y:S01]  /*9770*/  SHF.L.U32 R3, R113, 0x10, RZ ;  /* 0x0000001071037819 */ /* 0x000fe200000006ff */
[----:B------:R-:W-:Y:S01]  /*9780*/  FFMA R23, R71, R70, R23 ;  /* 0x0000004647177223 */ /* 0x000fe20000000017 */
[----:B------:R-:W-:Y:S01]  /*9790*/  LOP3.LUT R70, R112, 0xffff0000, RZ, 0xc0, !PT ;  /* 0xffff000070467812 */ /* 0x000fe200078ec0ff */
[C---:B------:R-:W-:Y:S01]  /*97a0*/  FMUL R26, R68.reuse, R44 ;  /* 0x0000002c441a7220 */ /* 0x040fe20000400000 */
[----:B------:R-:W-:Y:S01]  /*97b0*/  F2FP.BF16.F32.PACK_AB R109, R21, R20 ;  /* 0x00000014156d723e */ /* 0x000fe200000010ff */
[----:B------:R-:W-:Y:S01]  /*97c0*/  FFMA R24, R71, R73, R24 ;  /* 0x0000004947187223 */ /* 0x000fe20000000018 */
[----:B------:R-:W-:Y:S01]  /*97d0*/  F2FP.BF16.F32.PACK_AB R110, R23, R22 ;  /* 0x00000016176e723e */ /* 0x000fe200000010ff */
[----:B------:R-:W-:Y:S01]  /*97e0*/  FFMA R25, R71, R72, R25 ;  /* 0x0000004847197223 */ /* 0x000fe20000000019 */
[----:B------:R-:W-:Y:S01]  /*97f0*/  SHF.L.U32 R73, R115, 0x10, RZ ;  /* 0x0000001073497819 */ /* 0x000fe200000006ff */
[C---:B------:R-:W-:Y:S01]  /*9800*/  FMUL R27, R68.reuse, R45 ;  /* 0x0000002d441b7220 */ /* 0x040fe20000400000 */
[----:B------:R-:W-:Y:S01]  /*9810*/  LOP3.LUT R72, R131, 0xffff0000, RZ, 0xc0, !PT ;  /* 0xffff000083487812 */ /* 0x000fe200078ec0ff */
[----:B------:R-:W-:Y:S01]  /*9820*/  FMUL R28, R68, R46 ;  /* 0x0000002e441c7220 */ /* 0x000fe20000400000 */
[----:B------:R-:W-:Y:S01]  /*9830*/  F2FP.BF16.F32.PACK_AB R111, R25, R24 ;  /* 0x00000018196f723e */ /* 0x000fe200000010ff */
[----:B------:R3:W-:Y:S01]  /*9840*/  STS.128 [R161+0x4400], R100 ;  /* 0x00440064a1007388 */ /* 0x0007e20000000c00 */
        /* <DEDUP_REMOVED lines=12> */
[----:B------:R4:W-:Y:S01]  /*9910*/  STS.128 [R147+0x4400], R108 ;  /* 0x0044006c93007388 */ /* 0x0009e20000000c00 */
[----:B------:R-:W-:Y:S01]  /*9920*/  FMUL R33, R68, R51 ;  /* 0x0000003344217220 */ /* 0x000fe20000400000 */
[C---:B------:R-:W-:Y:S01]  /*9930*/  FFMA R30, R71.reuse, R3, R30 ;  /* 0x00000003471e7223 */ /* 0x040fe2000000001e */
[C---:B------:R-:W-:Y:S01]  /*9940*/  SHF.L.U32 R3, R120.reuse, 0x10, RZ ;  /* 0x0000001078037819 */ /* 0x040fe200000006ff */
[C---:B------:R-:W-:Y:S01]  /*9950*/  FFMA R31, R71.reuse, R70, R31 ;  /* 0x00000046471f7223 */ /* 0x040fe2000000001f */
[----:B------:R-:W-:Y:S01]  /*9960*/  LOP3.LUT R70, R120, 0xffff0000, RZ, 0xc0, !PT ;  /* 0xffff000078467812 */ /* 0x000fe200078ec0ff */
[----:B------:R-:W-:Y:S01]  /*9970*/  FFMA R32, R71, R73, R32 ;  /* 0x0000004947207223 */ /* 0x000fe20000000020 */
        /* <DEDUP_REMOVED lines=9> */
[----:B------:R-:W-:Y:S01]  /*9a10*/  FFMA R35, R71, R70, R35 ;  /* 0x0000004647237223 */ /* 0x000fe20000000023 */
[----:B------:R-:W-:Y:S01]  /*9a20*/  LOP3.LUT R70, R123, 0xffff0000, RZ, 0xc0, !PT ;  /* 0xffff00007b467812 */ /* 0x000fe200078ec0ff */
[----:B------:R-:W-:Y:S01]  /*9a30*/  FFMA R36, R71, R73, R36 ;  /* 0x0000004947247223 */ /* 0x000fe20000000024 */
[----:B------:R-:W-:Y:S01]  /*9a40*/  SHF.L.U32 R73, R123, 0x10, RZ ;  /* 0x000000107b497819 */ /* 0x000fe200000006ff */
[----:B------:R-:W-:Y:S01]  /*9a50*/  FFMA R37, R71, R0, R37 ;  /* 0x0000000047257223 */ /* 0x000fe20000000025 */
[----:B------:R-:W-:Y:S01]  /*9a60*/  LOP3.LUT R0, R122, 0xffff0000, RZ, 0xc0, !PT ;  /* 0xffff00007a007812 */ /* 0x000fe200078ec0ff */
[C---:B------:R-:W-:Y:S01]  /*9a70*/  FMUL R38, R68.reuse, R56 ;  /* 0x0000003844267220 */ /* 0x040fe20000400000 */
[----:B---3--:R-:W-:Y:S01]  /*9a80*/  F2FP.BF16.F32.PACK_AB R100, R27, R26 ;  /* 0x0000001a1b64723e */ /* 0x008fe200000010ff */
[C---:B------:R-:W-:Y:S01]  /*9a90*/  FMUL R39, R68.reuse, R57 ;  /* 0x0000003944277220 */ /* 0x040fe20000400000 */
[----:B------:R-:W-:Y:S01]  /*9aa0*/  F2FP.BF16.F32.PACK_AB R101, R29, R28 ;  /* 0x0000001c1d65723e */ /* 0x000fe200000010ff */
[C---:B------:R-:W-:Y:S01]  /*9ab0*/  FMUL R40, R68.reuse, R58 ;  /* 0x0000003a44287220 */ /* 0x040fe20000400000 */
[----:B------:R-:W-:Y:S01]  /*9ac0*/  F2FP.BF16.F32.PACK_AB R102, R31, R30 ;  /* 0x0000001e1f66723e */ /* 0x000fe200000010ff */
[----:B------:R-:W-:Y:S01]  /*9ad0*/  FMUL R41, R68, R59 ;  /* 0x0000003b44297220 */ /* 0x000fe20000400000 */
[----:B------:R-:W-:Y:S01]  /*9ae0*/  F2FP.BF16.F32.PACK_AB R103, R33, R32 ;  /* 0x000000202167723e */ /* 0x000fe200000010ff */
[----:B------:R-:W-:Y:S01]  /*9af0*/  FFMA R38, R71, R3, R38 ;  /* 0x0000000347267223 */ /* 0x000fe20000000026 */
[----:B------:R-:W-:Y:S01]  /*9b00*/  SHF.L.U32 R3, R129, 0x10, RZ ;  /* 0x0000001081037819 */ /* 0x000fe200000006ff */
[----:B------:R-:W-:Y:S01]  /*9b10*/  FFMA R39, R71, R0, R39 ;  /* 0x0000000047277223 */ /* 0x000fe20000000027 */
[C---:B------:R-:W-:Y:S01]  /*9b20*/  SHF.L.U32 R0, R128.reuse, 0x10, RZ ;  /* 0x0000001080007819 */ /* 0x040fe200000006ff */
[----:B------:R3:W-:Y:S01]  /*9b30*/  STS.128 [R160+0x4400], R100 ;  /* 0x00440064a0007388 */ /* 0x0007e20000000c00 */
[----:B----4-:R-:W-:Y:S01]  /*9b40*/  F2FP.BF16.F32.PACK_AB R108, R35, R34 ;  /* 0x00000022236c723e */ /* 0x010fe200000010ff */
[----:B------:R-:W-:Y:S01]  /*9b50*/  FFMA R40, R71, R73, R40 ;  /* 0x0000004947287223 */ /* 0x000fe20000000028 */
[----:B------:R-:W-:Y:S01]  /*9b60*/  SHF.L.U32 R73, R131, 0x10, RZ ;  /* 0x0000001083497819 */ /* 0x000fe200000006ff */
[----:B------:R-:W-:Y:S01]  /*9b70*/  FFMA R41, R71, R70, R41 ;  /* 0x0000004647297223 */ /* 0x000fe20000000029 */
[----:B------:R-:W-:Y:S01]  /*9b80*/  LOP3.LUT R70, R128, 0xffff0000, RZ, 0xc0, !PT ;  /* 0xffff000080467812 */ /* 0x000fe200078ec0ff */
[C---:B------:R-:W-:Y:S01]  /*9b90*/  FMUL R42, R68.reuse, R60 ;  /* 0x0000003c442a7220 */ /* 0x040fe20000400000 */
[----:B------:R-:W-:Y:S01]  /*9ba0*/  F2FP.BF16.F32.PACK_AB R109, R37, R36 ;  /* 0x00000024256d723e */ /* 0x000fe200000010ff */
[C---:B------:R-:W-:Y:S01]  /*9bb0*/  FMUL R43, R68.reuse, R61 ;  /* 0x0000003d442b7220 */ /* 0x040fe20000400000 */
[C---:B------:R-:W-:Y:S01]  /*9bc0*/  FMUL R44, R68.reuse, R62 ;  /* 0x0000003e442c7220 */ /* 0x040fe20000400000 */
[----:B------:R-:W-:Y:S01]  /*9bd0*/  FFMA R42, R71, R0, R42 ;  /* 0x00000000472a7223 */ /* 0x000fe2000000002a */
[----:B------:R-:W-:Y:S01]  /*9be0*/  LOP3.LUT R0, R129, 0xffff0000, RZ, 0xc0, !PT ;  /* 0xffff000081007812 */ /* 0x000fe200078ec0ff */
[C---:B------:R-:W-:Y:S01]  /*9bf0*/  FFMA R43, R71.reuse, R70, R43 ;  /* 0x00000046472b7223 */ /* 0x040fe2000000002b */
[C---:B------:R-:W-:Y:S01]  /*9c00*/  FFMA R44, R71.reuse, R3, R44 ;  /* 0x00000003472c7223 */ /* 0x040fe2000000002c */
[----:B------:R-:W-:Y:S01]  /*9c10*/  FMUL R45, R68, R63 ;  /* 0x0000003f442d7220 */ /* 0x000fe20000400000 */
[----:B------:R-:W-:Y:S01]  /*9c20*/  SHF.L.U32 R3, R130, 0x10, RZ ;  /* 0x0000001082037819 */ /* 0x000fe200000006ff */
[----:B------:R-:W-:Y:S01]  /*9c30*/  FMUL R46, R68, R64 ;  /* 0x00000040442e7220 */ /* 0x000fe20000400000 */
[----:B------:R-:W-:Y:S01]  /*9c40*/  LOP3.LUT R70, R130, 0xffff0000, RZ, 0xc0, !PT ;  /* 0xffff000082467812 */ /* 0x000fe200078ec0ff */
[C---:B------:R-:W-:Y:S01]  /*9c50*/  FMUL R47, R68.reuse, R65 ;  /* 0x00000041442f7220 */ /* 0x040fe20000400000 */
[C---:B------:R-:W-:Y:S01]  /*9c60*/  FMUL R48, R68.reuse, R66 ;  /* 0x0000004244307220 */ /* 0x040fe20000400000 */
[----:B------:R-:W-:Y:S01]  /*9c70*/  FFMA R45, R71, R0, R45 ;  /* 0x00000000472d7223 */ /* 0x000fe2000000002d */
[----:B------:R-:W-:Y:S01]  /*9c80*/  FMUL R49, R68, R67 ;  /* 0x0000004344317220 */ /* 0x000fe20000400000 */
[----:B------:R-:W-:Y:S01]  /*9c90*/  F2FP.BF16.F32.PACK_AB R110, R39, R38 ;  /* 0x00000026276e723e */ /* 0x000fe200000010ff */
[----:B------:R-:W-:Y:S01]  /*9ca0*/  FFMA R46, R71, R3, R46 ;  /* 0x00000003472e7223 */ /* 0x000fe2000000002e */
[----:B------:R-:W-:Y:S01]  /*9cb0*/  F2FP.BF16.F32.PACK_AB R111, R41, R40 ;  /* 0x00000028296f723e */ /* 0x000fe200000010ff */
[C---:B------:R-:W-:Y:S01]  /*9cc0*/  FFMA R47, R71.reuse, R70, R47 ;  /* 0x00000046472f7223 */ /* 0x040fe2000000002f */
[C---:B------:R-:W-:Y:S01]  /*9cd0*/  FFMA R48, R71.reuse, R73, R48 ;  /* 0x0000004947307223 */ /* 0x040fe20000000030 */
[----:B------:R-:W-:Y:S01]  /*9ce0*/  FFMA R49, R71, R72, R49 ;  /* 0x0000004847317223 */ /* 0x000fe20000000031 */
[----:B------:R-:W-:Y:S01]  /*9cf0*/  F2FP.BF16.F32.PACK_AB R72, R43, R42 ;  /* 0x0000002a2b48723e */ /* 0x000fe200000010ff */
[----:B------:R3:W-:Y:S01]  /*9d00*/  STS.128 [R159+0x4400], R108 ;  /* 0x0044006c9f007388 */ /* 0x0007e20000000c00 */
[----:B------:R-:W-:Y:S02]  /*9d10*/  F2FP.BF16.F32.PACK_AB R73, R45, R44 ;  /* 0x0000002c2d49723e */ /* 0x000fe400000010ff */
[----:B------:R-:W-:Y:S02]  /*9d20*/  F2FP.BF16.F32.PACK_AB R74, R47, R46 ;  /* 0x0000002e2f4a723e */ /* 0x000fe400000010ff */
[----:B------:R-:W-:Y:S02]  /*9d30*/  F2FP.BF16.F32.PACK_AB R75, R49, R48 ;  /* 0x00000030314b723e */ /* 0x000fe400000010ff */
[----:B------:R-:W-:Y:S02]  /*9d40*/  MOV R0, UR52 ;  /* 0x0000003400007c02 */ /* 0x000fe40008000f00 */
[----:B------:R-:W-:Y:S01]  /*9d50*/  @P6 SHF.L.U32 R70, R149, 0x1f, RZ ;  /* 0x0000001f95466819 */ /* 0x000fe200000006ff */
[----:B------:R3:W-:Y:S01]  /*9d60*/  STS.128 [R158+0x4400], R72 ;  /* 0x004400489e007388 */ /* 0x0007e20000000c00 */
[----:B------:R-:W-:Y:S04]  /*9d70*/  @P6 LEA R0, R0, UR46, 0x3 ;  /* 0x0000002e00006c11 */ /* 0x000fe8000f8e18ff */
[----:B------:R-:W-:Y:S01]  /*9d80*/  @P6 IADD3 R0, PT, PT, R0, 0x60, RZ ;  /* 0x0000006000006810 */ /* 0x000fe20007ffe0ff */
[----:B------:R-:W-:Y:S01]  /*9d90*/  @!PT LDS RZ, [RZ] ;  /* 0x00000000fffff984 */ /* 0x000fe20000000800 */
[----:B------:R-:W-:Y:S01]  /*9da0*/  @!PT LDS RZ, [RZ] ;  /* 0x00000000fffff984 */ /* 0x000fe20000000800 */
[----:B------:R-:W-:Y:S01]  /*9db0*/  @!PT LDS RZ, [RZ] ;  /* 0x00000000fffff984 */ /* 0x000fe20000000800 */
[----:B------:R-:W-:Y:S01]  /*9dc0*/  @!PT LDS RZ, [RZ] ;  /* 0x00000000fffff984 */ /* 0x000fe20000000800 */
[----:B------:R4:W-:Y:S06]  /*9dd0*/  MEMBAR.ALL.CTA ;  /* 0x0000000000007992 */ /* 0x0009ec0000008000 */
[----:B----4-:R-:W4:Y:S01]  /*9de0*/  FENCE.VIEW.ASYNC.S ;  /* 0x00000000000073c6 */ /* 0x010f220000000000 */
[----:B-1----:R-:W-:Y:S01]  /*9df0*/  @P6 PRMT R0, R165, 0x654, R0 ;  /* 0x00000654a5006816 */ /* 0x002fe20000000000 */
[----:B----4-:R-:W-:Y:S06]  /*9e00*/  BAR.SYNC.DEFER_BLOCKING 0x1, 0x80 ;  /* 0x0042000000007b1d */ /* 0x010fec0000010000 */
[----:B------:R-:W-:Y:S05]  /*9e10*/  @P0 BRA `(.L_x_129) ;  /* 0x0000000000280947 */ /* 0x000fea0003800000 */
[----:B------:R-:W1:Y:S01]  /*9e20*/  LDCU.64 UR6, c[0x0][0x348] ;  /* 0x00006900ff0677ac */ /* 0x000e620008000a00 */
[----:B------:R-:W-:Y:S02]  /*9e30*/  UIADD3 UR9, UPT, UPT, UR53, UR40, URZ ;  /* 0x0000002835097290 */ /* 0x000fe4000fffe0ff */
[----:B------:R-:W-:Y:S01]  /*9e40*/  UIADD3 UR8, UPT, UPT, UR46, 0x4400, URZ ;  /* 0x000044002e087890 */ /* 0x000fe2000fffe0ff */
[----:B------:R-:W-:Y:S01]  /*9e50*/  UMOV UR10, UR50 ;  /* 0x00000032000a7c82 */ /* 0x000fe20008000000 */
[----:B------:R-:W-:Y:S01]  /*9e60*/  UMOV UR11, UR36 ;  /* 0x00000024000b7c82 */ /* 0x000fe20008000000 */
[----:B-1----:R-:W-:Y:S04]  /*9e70*/  UIADD3 UR4, UP0, UPT, UR6, 0xa80, URZ ;  /* 0x00000a8006047890 */ /* 0x002fe8000ff1e0ff */
[----:B------:R-:W-:Y:S09]  /*9e80*/  UIADD3.X UR5, UPT, UPT, URZ, UR7, URZ, UP0, !UPT ;  /* 0x00000007ff057290 */ /* 0x000ff200087fe4ff */
[----:B------:R1:W-:Y:S01]  /*9e90*/  UTMASTG.3D [UR8], [UR4] ;  /* 0x00000008040073b5 */ /* 0x0003e20008010000 */
[----:B------:R0:W-:Y:S01]  /*9ea0*/  UTMACMDFLUSH ;  /* 0x00000000000079b7 */ /* 0x0001e20000000000 */
[----:B-1----:R-:W-:Y:S04]  /*9eb0*/  DEPBAR.LE SB0, 0x1 ;  /* 0x000080400000791a */ /* 0x002fe80000000000 */
.L_x_129:
[----:B------:R-:W-:Y:S05]  /*9ec0*/  BSYNC.RECONVERGENT B0 ;  /* 0x0000000000007941 */ /* 0x000fea0003800200 */
.L_x_128:
[----:B------:R-:W-:Y:S01]  /*9ed0*/  BAR.SYNC.DEFER_BLOCKING 0x1, 0x80 ;  /* 0x0042000000007b1d */ /* 0x000fe20000010000 */
[----:B------:R-:W-:Y:S02]  /*9ee0*/  UIADD3 UR5, UPT, UPT, UR52, 0x1, URZ ;  /* 0x0000000134057890 */ /* 0x000fe4000fffe0ff */
[----:B------:R-:W-:Y:S02]  /*9ef0*/  UISETP.NE.AND UP0, UPT, UR39, URZ, UPT ;  /* 0x000000ff2700728c */ /* 0x000fe4000bf05270 */
[----:B------:R-:W-:Y:S04]  /*9f00*/  UISETP.NE.AND UP1, UPT, UR5, 0x4, UPT ;  /* 0x000000040500788c */ /* 0x000fe8000bf25270 */
[----:B------:R-:W-:Y:S01]  /*9f10*/  USEL UR47, UR5, URZ, UP1 ;  /* 0x000000ff052f7287 */ /* 0x000fe20008800000 */
[----:B------:R1:W-:Y:S01]  /*9f20*/  @P6 SYNCS.ARRIVE.TRANS64.RED.A1T0 RZ, [R0+URZ], RZ ;  /* 0x000000ff00ff69a7 */ /* 0x0003e200081004ff */
[----:B------:R-:W-:Y:S01]  /*9f30*/  UMOV UR4, 0x40 ;  /* 0x0000004000047882 */ /* 0x000fe20000000000 */
[----:B------:R-:W-:Y:S01]  /*9f40*/  BSSY B1, `(.L_x_130) ;  /* 0x0000021000017945 */ /* 0x000fe20003800000 */
[----:B------:R-:W-:Y:S01]  /*9f50*/  USEL UR40, UR4, 0x80, !UP0 ;  /* 0x0000008004287887 */ /* 0x000fe2000c000000 */
[----:B------:R-:W4:Y:S02]  /*9f60*/  @P6 SYNCS.PHASECHK.TRANS64.TRYWAIT P0, [R95+URZ+0x40], R70 ;  /* 0x000040465f0065a7 */ /* 0x000f2400080011ff */
[----:B----4-:R-:W-:Y:S01]  /*9f70*/  @P6 SEL R79, RZ, 0x1, !P0 ;  /* 0x00000001ff4f6807 */ /* 0x010fe20004000000 */
[----:B-1----:R-:W-:Y:S08]  /*9f80*/  @!P6 BRA `(.L_x_131) ;  /* 0x000000000070e947 */ /* 0x002ff00003800000 */
        /* <DEDUP_REMOVED lines=9> */
[----:B------:R-:W-:Y:S04]  /*a020*/  SHF.L.U32 R6, R149, 0x1f, RZ ;  /* 0x0000001f95067819 */ /* 0x000fe800000006ff */
[----:B------:R-:W1:Y:S02]  /*a030*/  SYNCS.PHASECHK.TRANS64.TRYWAIT P0, [R95+URZ+0x40], R6 ;  /* 0x000040065f0075a7 */ /* 0x000e6400080011ff */
[----:B-1----:R-:W-:Y:S05]  /*a040*/  @!P0 BRA `(.L_x_134) ;  /* 0x0000003400848947 */ /* 0x002fea0003800000 */
.L_x_133:
[----:B------:R-:W-:Y:S05]  /*a050*/  BSYNC B0 ;  /* 0x0000000000007941 */ /* 0x000fea0003800000 */
.L_x_132:
[----:B------:R-:W-:Y:S01]  /*a060*/  ISETP.NE.AND P0, PT, R93, RZ, PT ;  /* 0x000000ff5d00720c */ /* 0x000fe20003f05270 */
[----:B------:R-:W-:Y:S11]  /*a070*/  VIADD R77, R77, 0x1 ;  /* 0x000000014d4d7836 */ /* 0x000ff60000000000 */
[----:B------:R-:W-:Y:S01]  /*a080*/  @!UPT UIADD3 URZ, UPT, UPT, URZ, URZ, URZ ;  /* 0x000000fffffff290 */ /* 0x000fe2000fffe0ff */
[----:B------:R4:W2:Y:S01]  /*a090*/  @P0 LDS.128 R84, [R4+UR46+0x400] ;  /* 0x0004002e04540984 */ /* 0x0008a20008000c00 */
[--C-:B------:R-:W-:Y:S01]  /*a0a0*/  @P0 IMAD.IADD R7, R92, 0x1, R3.reuse ;  /* 0x000000015c070824 */ /* 0x100fe200078e0203 */
[C---:B-1----:R-:W-:Y:S01]  /*a0b0*/  @P0 IADD3 R6, PT, PT, R94.reuse, R5, RZ ;  /* 0x000000055e060210 */ /* 0x042fe20007ffe0ff */
[C---:B------:R-:W-:Y:S01]  /*a0c0*/  @P0 IMAD.IADD R8, R94.reuse, 0x1, R3 ;  /* 0x000000015e080824 */ /* 0x040fe200078e0203 */
[----:B------:R4:W1:Y:S02]  /*a0d0*/  @P0 LDS.128 R80, [R0+0x400] ;  /* 0x0004000000500984 */ /* 0x0008640000000c00 */
[----:B------:R-:W-:Y:S02]  /*a0e0*/  @P0 IADD3 R9, PT, PT, R94, R7, RZ ;  /* 0x000000075e090210 */ /* 0x000fe40007ffe0ff */
[----:B------:R4:W1:Y:S04]  /*a0f0*/  @P0 LDS.128 R88, [R5+0x400] ;  /* 0x0004000005580984 */ /* 0x0008680000000c00 */
[----:B------:R4:W1:Y:S04]  /*a100*/  @P0 LDS.128 R96, [R6+0x400] ;  /* 0x0004000006600984 */ /* 0x0008680000000c00 */
[----:B------:R4:W1:Y:S04]  /*a110*/  @P0 LDS.128 R104, [R3+0x400] ;  /* 0x0004000003680984 */ /* 0x0008680000000c00 */
[----:B------:R4:W1:Y:S04]  /*a120*/  @P0 LDS.128 R112, [R8+0x400] ;  /* 0x0004000008700984 */ /* 0x0008680000000c00 */
[----:B------:R4:W1:Y:S04]  /*a130*/  @P0 LDS.128 R120, [R7+0x400] ;  /* 0x0004000007780984 */ /* 0x0008680000000c00 */
[----:B------:R4:W1:Y:S02]  /*a140*/  @P0 LDS.128 R128, [R9+0x400] ;  /* 0x0004000009800984 */ /* 0x0008640000000c00 */
.L_x_131:
[----:B------:R-:W-:Y:S05]  /*a150*/  BSYNC B1 ;  /* 0x0000000000017941 */ /* 0x000fea0003800000 */
.L_x_130:
        /* <DEDUP_REMOVED lines=21> */
.L_x_135:
[----:B--2---:R-:W-:Y:S01]  /*a2b0*/  SHF.L.U32 R70, R84, 0x10, RZ ;  /* 0x0000001054467819 */ /* 0x004fe200000006ff */
[----:B------:R-:W-:Y:S05]  /*a2c0*/  WARPSYNC.ALL ;  /* 0x0000000000007948 */ /* 0x000fea0003800000 */
[----:B------:R-:W-:Y:S01]  /*a2d0*/  R2UR UR4, R16 ;  /* 0x00000000100472ca */ /* 0x000fe200000e0000 */
[----:B------:R-:W-:Y:S01]  /*a2e0*/  BSSY.RECONVERGENT B0, `(.L_x_136) ;  /* 0x0000103000007945 */ /* 0x000fe20003800200 */
[----:B---3--:R-:W-:Y:S02]  /*a2f0*/  LOP3.LUT R72, R87, 0xffff0000, RZ, 0xc0, !PT ;  /* 0xffff000057487812 */ /* 0x008fe400078ec0ff */
[----:B------:R-:W-:Y:S02]  /*a300*/  ISETP.NE.AND P6, PT, R157, RZ, PT ;  /* 0x000000ff9d00720c */ /* 0x000fe40003fc5270 */
[----:B------:R-:W-:Y:S07]  /*a310*/  ISETP.NE.AND P0, PT, R152, RZ, PT ;  /* 0x000000ff9800720c */ /* 0x000fee0003f05270 */
[----:B------:R-:W2:Y:S02]  /*a320*/  LDTM.x64 R4, tmem[UR4] ;  /* 0x00000004000479ee */ /* 0x000ea40008340000 */
[----:B--2---:R-:W-:Y:S01]  /*a330*/  FMUL R0, R68, R4 ;  /* 0x0000000444007220 */ /* 0x004fe20000400000 */
[----:B------:R-:W-:Y:S01]  /*a340*/  LOP3.LUT R4, R84, 0xffff0000, RZ, 0xc0, !PT ;  /* 0xffff000054047812 */ /* 0x000fe200078ec0ff */
[C---:B------:R-:W-:Y:S01]  /*a350*/  FMUL R3, R68.reuse, R5 ;  /* 0x0000000544037220 */ /* 0x040fe20000400000 */
[----:B------:R-:W-:Y:S01]  /*a360*/  SHF.L.U32 R5, R85, 0x10, RZ ;  /* 0x0000001055057819 */ /* 0x000fe200000006ff */
[----:B------:R-:W-:Y:S01]  /*a370*/  FFMA R0, R71, R70, R0 ;  /* 0x0000004647007223 */ /* 0x000fe20000000000 */
[----:B------:R-:W-:Y:S01]  /*a380*/  LOP3.LUT R70, R85, 0xffff0000, RZ, 0xc0, !PT ;  /* 0xffff000055467812 */ /* 0x000fe200078ec0ff */
[C---:B------:R-:W-:Y:S01]  /*a390*/  FMUL R6, R68.reuse, R6 ;  /* 0x0000000644067220 */ /* 0x040fe20000400000 */
[C---:B------:R-:W-:Y:S01]  /*a3a0*/  FFMA R3, R71.reuse, R4, R3 ;  /* 0x0000000447037223 */ /* 0x040fe20000000003 */
[C---:B------:R-:W-:Y:S01]  /*a3b0*/  FMUL R7, R68.reuse, R7 ;  /* 0x0000000744077220 */ /* 0x040fe20000400000 */
[----:B------:R-:W-:Y:S01]  /*a3c0*/  FMUL R4, R68, R8 ;  /* 0x0000000844047220 */ /* 0x000fe20000400000 */
[C---:B------:R-:W-:Y:S01]  /*a3d0*/  LOP3.LUT R8, R86.reuse, 0xffff0000, RZ, 0xc0, !PT ;  /* 0xffff000056087812 */ /* 0x040fe200078ec0ff */
[C---:B------:R-:W-:Y:S01]  /*a3e0*/  FFMA R6, R71.reuse, R5, R6 ;  /* 0x0000000547067223 */ /* 0x040fe20000000006 */
[----:B------:R-:W-:Y:S01]  /*a3f0*/  SHF.L.U32 R5, R86, 0x10, RZ ;  /* 0x0000001056057819 */ /* 0x000fe200000006ff */
[----:B------:R-:W-:Y:S01]  /*a400*/  FFMA R7, R71, R70, R7 ;  /* 0x0000004647077223 */ /* 0x000fe20000000007 */
[----:B------:R-:W-:Y:S01]  /*a410*/  F2FP.BF16.F32.PACK_AB R100, R3, R0 ;  /* 0x000000000364723e */ /* 0x000fe200000010ff */
[----:B------:R-:W-:Y:S01]  /*a420*/  FMUL R0, R68, R9 ;  /* 0x0000000944007220 */ /* 0x000fe20000400000 */
[----:B------:R-:W-:Y:S01]  /*a430*/  SHF.L.U32 R70, R87, 0x10, RZ ;  /* 0x0000001057467819 */ /* 0x000fe200000006ff */
[----:B------:R-:W-:Y:S01]  /*a440*/  FFMA R4, R71, R5, R4 ;  /* 0x0000000547047223 */ /* 0x000fe20000000004 */
[----:B------:R-:W-:Y:S01]  /*a450*/  F2FP.BF16.F32.PACK_AB R101, R7, R6 ;  /* 0x000000060765723e */ /* 0x000fe200000010ff */
[C---:B------:R-:W-:Y:S01]  /*a460*/  FFMA R0, R71.reuse, R8, R0 ;  /* 0x0000000847007223 */ /* 0x040fe20000000000 */
[----:B-1----:R-:W-:Y:S01]  /*a470*/  SHF.L.U32 R8, R80, 0x10, RZ ;  /* 0x0000001050087819 */ /* 0x002fe200000006ff */
[----:B------:R-:W-:Y:S01]  /*a480*/  FMUL R3, R68, R10 ;  /* 0x0000000a44037220 */ /* 0x000fe20000400000 */
[----:B------:R-:W-:Y:S01]  /*a490*/  LOP3.LUT R10, R80, 0xffff0000, RZ, 0xc0, !PT ;  /* 0xffff0000500a7812 */ /* 0x000fe200078ec0ff */
[----:B------:R-:W-:Y:S01]  /*a4a0*/  FMUL R5, R68, R11 ;  /* 0x0000000b44057220 */ /* 0x000fe20000400000 */
[----:B------:R-:W-:Y:S01]  /*a4b0*/  F2FP.BF16.F32.PACK_AB R102, R0, R4 ;  /* 0x000000040066723e */ /* 0x000fe200000010ff */
[C---:B------:R-:W-:Y:S01]  /*a4c0*/  FMUL R6, R68.reuse, R12 ;  /* 0x0000000c44067220 */ /* 0x040fe20000400000 */
[C---:B------:R-:W-:Y:S01]  /*a4d0*/  FMUL R7, R68.reuse, R13 ;  /* 0x0000000d44077220 */ /* 0x040fe20000400000 */
[----:B------:R-:W-:Y:S01]  /*a4e0*/  FFMA R3, R71, R70, R3 ;  /* 0x0000004647037223 */ /* 0x000fe20000000003 */
[----:B------:R-:W-:Y:S01]  /*a4f0*/  SHF.L.U32 R70, R81, 0x10, RZ ;  /* 0x0000001051467819 */ /* 0x000fe200000006ff */
[C---:B------:R-:W-:Y:S01]  /*a500*/  FFMA R5, R71.reuse, R72, R5 ;  /* 0x0000004847057223 */ /* 0x040fe20000000005 */
[C---:B------:R-:W-:Y:S01]  /*a510*/  FFMA R6, R71.reuse, R8, R6 ;  /* 0x0000000847067223 */ /* 0x040fe20000000006 */
[C---:B------:R-:W-:Y:S01]  /*a520*/  FMUL R0, R68.reuse, R14 ;  /* 0x0000000e44007220 */ /* 0x040fe20000400000 */
[----:B------:R-:W-:Y:S01]  /*a530*/  FFMA R7, R71, R10, R7 ;  /* 0x0000000a47077223 */ /* 0x000fe20000000007 */
[C---:B------:R-:W-:Y:S01]  /*a540*/  FMUL R14, R68.reuse, R24 ;  /* 0x00000018440e7220 */ /* 0x040fe20000400000 */
[----:B------:R-:W-:Y:S01]  /*a550*/  F2FP.BF16.F32.PACK_AB R103, R5, R3 ;  /* 0x000000030567723e */ /* 0x000fe200000010ff */
[C---:B------:R-:W-:Y:S01]  /*a560*/  FMUL R24, R68.reuse, R34 ;  /* 0x0000002244187220 */ /* 0x040fe20000400000 */
[C---:B------:R-:W-:Y:S01]  /*a570*/  FMUL R34, R68.reuse, R44 ;  /* 0x0000002c44227220 */ /* 0x040fe20000400000 */
[C---:B------:R-:W-:Y:S01]  /*a580*/  FMUL R44, R68.reuse, R54 ;  /* 0x00000036442c7220 */ /* 0x040fe20000400000 */
[C---:B------:R-:W-:Y:S01]  /*a590*/  FMUL R54, R68.reuse, R64 ;  /* 0x0000004044367220 */ /* 0x040fe20000400000 */
[----:B------:R-:W-:Y:S01]  /*a5a0*/  F2FP.BF16.F32.PACK_AB R64, R7, R6 ;  /* 0x000000060740723e */ /* 0x000fe200000010ff */
[----:B------:R-:W-:Y:S01]  /*a5b0*/  STS.128 [R164+UR46+0x8400], R100 ;  /* 0x00840064a4007988 */ /* 0x000fe20008000c2e */
[----:B------:R-:W-:Y:S01]  /*a5c0*/  LOP3.LUT R6, R81, 0xffff0000, RZ, 0xc0, !PT ;  /* 0xffff000051067812 */ /* 0x000fe200078ec0ff */
[----:B------:R-:W-:Y:S01]  /*a5d0*/  FMUL R3, R68, R15 ;  /* 0x0000000f44037220 */ /* 0x000fe20000400000 */
[----:B------:R-:W-:Y:S01]  /*a5e0*/  SHF.L.U32 R7, R82, 0x10, RZ ;  /* 0x0000001052077819 */ /* 0x000fe200000006ff */
[C---:B------:R-:W-:Y:S01]  /*a5f0*/  FMUL R8, R68.reuse, R18 ;  /* 0x0000001244087220 */ /* 0x040fe20000400000 */
[C---:B------:R-:W-:Y:S01]  /*a600*/  FFMA R0, R71.reuse, R70, R0 ;  /* 0x0000004647007223 */ /* 0x040fe20000000000 */
[C---:B------:R-:W-:Y:S01]  /*a610*/  FMUL R9, R68.reuse, R19 ;  /* 0x0000001344097220 */ /* 0x040fe20000400000 */
[----:B------:R-:W-:Y:S01]  /*a620*/  FMUL R18, R68, R28 ;  /* 0x0000001c44127220 */ /* 0x000fe20000400000 */
[----:B------:R-:W-:Y:S01]  /*a630*/  FFMA R3, R71, R6, R3 ;  /* 0x0000000647037223 */ /* 0x000fe20000000003 */
[----:B------:R-:W-:Y:S01]  /*a640*/  LOP3.LUT R6, R88, 0xffff0000, RZ, 0xc0, !PT ;  /* 0xffff000058067812 */ /* 0x000fe200078ec0ff */
[C---:B------:R-:W-:Y:S01]  /*a650*/  FMUL R10, R68.reuse, R20 ;  /* 0x00000014440a7220 */ /* 0x040fe20000400000 */
        /* <DEDUP_REMOVED lines=10> */
[----:B------:R-:W-:Y:S01]  /*a700*/  FMUL R48, R68, R58 ;  /* 0x0000003a44307220 */ /* 0x000fe20000400000 */
[----:B------:R-:W-:Y:S01]  /*a710*/  LOP3.LUT R58, R82, 0xffff0000, RZ, 0xc0, !PT ;  /* 0xffff0000523a7812 */ /* 0x000fe200078ec0ff */
[C---:B------:R-:W-:Y:S01]  /*a720*/  FMUL R4, R68.reuse, R16 ;  /* 0x0000001044047220 */ /* 0x040fe20000400000 */
[C---:B------:R-:W-:Y:S01]  /*a730*/  FMUL R40, R68.reuse, R50 ;  /* 0x0000003244287220 */ /* 0x040fe20000400000 */
[C---:B------:R-:W-:Y:S01]  /*a740*/  FMUL R45, R68.reuse, R55 ;  /* 0x00000037442d7220 */ /* 0x040fe20000400000 */
[C---:B------:R-:W-:Y:S01]  /*a750*/  FMUL R49, R68.reuse, R59 ;  /* 0x0000003b44317220 */ /* 0x040fe20000400000 */
[----:B------:R-:W-:Y:S01]  /*a760*/  SHF.L.U32 R59, R83, 0x10, RZ ;  /* 0x00000010533b7819 */ /* 0x000fe200000006ff */
[C---:B------:R-:W-:Y:S01]  /*a770*/  FMUL R55, R68.reuse, R65 ;  /* 0x0000004144377220 */ /* 0x040fe20000400000 */
[----:B------:R-:W-:Y:S01]  /*a780*/  F2FP.BF16.F32.PACK_AB R65, R3, R0 ;  /* 0x000000000341723e */ /* 0x000fe200000010ff */
[----:B------:R-:W-:Y:S01]  /*a790*/  FMUL R5, R68, R17 ;  /* 0x0000001144057220 */ /* 0x000fe20000400000 */
[----:B------:R-:W-:Y:S01]  /*a7a0*/  SHF.L.U32 R0, R88, 0x10, RZ ;  /* 0x0000001058007819 */ /* 0x000fe200000006ff */
[C---:B------:R-:W-:Y:S01]  /*a7b0*/  FMUL R50, R68.reuse, R60 ;  /* 0x0000003c44327220 */ /* 0x040fe20000400000 */
[----:B------:R-:W-:Y:S01]  /*a7c0*/  LOP3.LUT R60, R83, 0xffff0000, RZ, 0xc0, !PT ;  /* 0xffff0000533c7812 */ /* 0x000fe200078ec0ff */
[----:B------:R-:W-:Y:S01]  /*a7d0*/  FFMA R4, R71, R7, R4 ;  /* 0x0000000747047223 */ /* 0x000fe20000000004 */
[----:B------:R-:W-:Y:S01]  /*a7e0*/  SHF.L.U32 R3, R89, 0x10, RZ ;  /* 0x0000001059037819 */ /* 0x000fe200000006ff */
[C---:B------:R-:W-:Y:S01]  /*a7f0*/  FFMA R5, R71.reuse, R58, R5 ;  /* 0x0000003a47057223 */ /* 0x040fe20000000005 */
[C---:B------:R-:W-:Y:S01]  /*a800*/  FFMA R8, R71.reuse, R59, R8 ;  /* 0x0000003b47087223 */ /* 0x040fe20000000008 */
[C---:B------:R-:W-:Y:S01]  /*a810*/  FFMA R9, R71.reuse, R60, R9 ;  /* 0x0000003c47097223 */ /* 0x040fe20000000009 */
[----:B------:R-:W-:Y:S01]  /*a820*/  FFMA R10, R71, R0, R10 ;  /* 0x00000000470a7223 */ /* 0x000fe2000000000a */
[----:B------:R-:W-:Y:S01]  /*a830*/  LOP3.LUT R0, R89, 0xffff0000, RZ, 0xc0, !PT ;  /* 0xffff000059007812 */ /* 0x000fe200078ec0ff */
[C---:B------:R-:W-:Y:S01]  /*a840*/  FMUL R11, R68.reuse, R21 ;  /* 0x00000015440b7220 */ /* 0x040fe20000400000 */
[C---:B------:R-:W-:Y:S01]  /*a850*/  FMUL R12, R68.reuse, R22 ;  /* 0x00000016440c7220 */ /* 0x040fe20000400000 */
[C---:B------:R-:W-:Y:S01]  /*a860*/  FMUL R13, R68.reuse, R23 ;  /* 0x00000017440d7220 */ /* 0x040fe20000400000 */
[C---:B------:R-:W-:Y:S01]  /*a870*/  FMUL R16, R68.reuse, R26 ;  /* 0x0000001a44107220 */ /* 0x040fe20000400000 */
[C---:B------:R-:W-:Y:S01]  /*a880*/  FMUL R26, R68.reuse, R36 ;  /* 0x00000024441a7220 */ /* 0x040fe20000400000 */
[----:B------:R-:W-:Y:S01]  /*a890*/  FFMA R11, R71, R6, R11 ;  /* 0x00000006470b7223 */ /* 0x000fe2000000000b */
[----:B------:R-:W-:Y:S01]  /*a8a0*/  LOP3.LUT R6, R99, 0xffff0000, RZ, 0xc0, !PT ;  /* 0xffff000063067812 */ /* 0x000fe200078ec0ff */
[----:B------:R-:W-:Y:S01]  /*a8b0*/  FMUL R36, R68, R46 ;  /* 0x0000002e44247220 */ /* 0x000fe20000400000 */
[----:B------:R-:W-:Y:S01]  /*a8c0*/  FFMA R12, R71, R3, R12 ;  /* 0x00000003470c7223 */ /* 0x000fe2000000000c */
[----:B------:R-:W-:Y:S01]  /*a8d0*/  SHF.L.U32 R3, R90, 0x10, RZ ;  /* 0x000000105a037819 */ /* 0x000fe200000006ff */
[C---:B------:R-:W-:Y:S01]  /*a8e0*/  FMUL R46, R68.reuse, R56 ;  /* 0x00000038442e7220 */ /* 0x040fe20000400000 */
[----:B------:R-:W-:Y:S01]  /*a8f0*/  FMUL R56, R68, R66 ;  /* 0x0000004244387220 */ /* 0x000fe20000400000 */
[----:B------:R-:W-:Y:S01]  /*a900*/  F2FP.BF16.F32.PACK_AB R66, R5, R4 ;  /* 0x000000040542723e */ /* 0x000fe200000010ff */
[C---:B------:R-:W-:Y:S01]  /*a910*/  FFMA R13, R71.reuse, R0, R13 ;  /* 0x00000000470d7223 */ /* 0x040fe2000000000d */
[----:B------:R-:W-:Y:S01]  /*a920*/  LOP3.LUT R0, R90, 0xffff0000, RZ, 0xc0, !PT ;  /* 0xffff00005a007812 */ /* 0x000fe200078ec0ff */
[----:B------:R-:W-:Y:S01]  /*a930*/  FFMA R14, R71, R3, R14 ;  /* 0x00000003470e7223 */ /* 0x000fe2000000000e */
[C---:B------:R-:W-:Y:S01]  /*a940*/  SHF.L.U32 R5, R91.reuse, 0x10, RZ ;  /* 0x000000105b057819 */ /* 0x040fe200000006ff */
[----:B------:R-:W-:Y:S01]  /*a950*/  FMUL R17, R68, R27 ;  /* 0x0000001b44117220 */ /* 0x000fe20000400000 */
[----:B------:R-:W-:Y:S01]  /*a960*/  LOP3.LUT R4, R91, 0xffff0000, RZ, 0xc0, !PT ;  /* 0xffff00005b047812 */ /* 0x000fe200078ec0ff */
[C---:B------:R-:W-:Y:S01]  /*a970*/  FFMA R15, R71.reuse, R0, R15 ;  /* 0x00000000470f7223 */ /* 0x040fe2000000000f */
[C---:B------:R-:W-:Y:S01]  /*a980*/  SHF.L.U32 R0, R96.reuse, 0x10, RZ ;  /* 0x0000001060007819 */ /* 0x040fe200000006ff */
[----:B------:R-:W-:Y:S01]  /*a990*/  FFMA R16, R71, R5, R16 ;  /* 0x0000000547107223 */ /* 0x000fe20000000010 */
[----:B------:R-:W-:Y:S01]  /*a9a0*/  SHF.L.U32 R3, R97, 0x10, RZ ;  /* 0x0000001061037819 */ /* 0x000fe200000006ff */
[----:B------:R-:W-:Y:S01]  /*a9b0*/  FFMA R17, R71, R4, R17 ;  /* 0x0000000447117223 */ /* 0x000fe20000000011 */
[----:B------:R-:W-:Y:S01]  /*a9c0*/  LOP3.LUT R4, R96, 0xffff0000, RZ, 0xc0, !PT ;  /* 0xffff000060047812 */ /* 0x000fe200078ec0ff */
[C---:B------:R-:W-:Y:S01]  /*a9d0*/  FMUL R27, R68.reuse, R37 ;  /* 0x00000025441b7220 */ /* 0x040fe20000400000 */
[----:B------:R-:W-:Y:S01]  /*a9e0*/  SHF.L.U32 R5, R99, 0x10, RZ ;  /* 0x0000001063057819 */ /* 0x000fe200000006ff */
[C---:B------:R-:W-:Y:S01]  /*a9f0*/  FMUL R37, R68.reuse, R47 ;  /* 0x0000002f44257220 */ /* 0x040fe20000400000 */
[C---:B------:R-:W-:Y:S01]  /*aa00*/  FMUL R47, R68.reuse, R57 ;  /* 0x00000039442f7220 */ /* 0x040fe20000400000 */
[----:B------:R-:W-:Y:S01]  /*aa10*/  FMUL R57, R68, R67 ;  /* 0x0000004344397220 */ /* 0x000fe20000400000 */
[----:B------:R-:W-:Y:S01]  /*aa20*/  F2FP.BF16.F32.PACK_AB R67, R9, R8 ;  /* 0x000000080943723e */ /* 0x000fe200000010ff */
[----:B------:R-:W-:Y:S01]  /*aa30*/  FFMA R18, R71, R0, R18 ;  /* 0x0000000047127223 */ /* 0x000fe20000000012 */
[----:B------:R-:W-:Y:S01]  /*aa40*/  LOP3.LUT R0, R97, 0xffff0000, RZ, 0xc0, !PT ;  /* 0xffff000061007812 */ /* 0x000fe200078ec0ff */
[C---:B------:R-:W-:Y:S01]  /*aa50*/  FFMA R19, R71.reuse, R4, R19 ;  /* 0x0000000447137223 */ /* 0x040fe20000000013 */
[C---:B------:R-:W-:Y:S01]  /*aa60*/  LOP3.LUT R4, R98.reuse, 0xffff0000, RZ, 0xc0, !PT ;  /* 0xffff000062047812 */ /* 0x040fe200078ec0ff */
[----:B------:R-:W-:Y:S01]  /*aa70*/  FFMA R20, R71, R3, R20 ;  /* 0x0000000347147223 */ /* 0x000fe20000000014 */
[----:B------:R-:W-:Y:S01]  /*aa80*/  SHF.L.U32 R3, R98, 0x10, RZ ;  /* 0x0000001062037819 */ /* 0x000fe200000006ff */
[C---:B------:R-:W-:Y:S01]  /*aa90*/  FMUL R21, R68.reuse, R31 ;  /* 0x0000001f44157220 */ /* 0x040fe20000400000 */
[----:B------:R-:W-:Y:S01]  /*aaa0*/  F2FP.BF16.F32.PACK_AB R8, R11, R10 ;  /* 0x0000000a0b08723e */ /* 0x000fe200000010ff */
[C---:B------:R-:W-:Y:S01]  /*aab0*/  FMUL R22, R68.reuse, R32 ;  /* 0x0000002044167220 */ /* 0x040fe20000400000 */
[----:B------:R-:W-:Y:S01]  /*aac0*/  F2FP.BF16.F32.PACK_AB R9, R13, R12 ;  /* 0x0000000c0d09723e */ /* 0x000fe200000010ff */
[----:B------:R-:W-:Y:S01]  /*aad0*/  STS.128 [R163+0x8400], R64 ;  /* 0x00840040a3007388 */ /* 0x000fe20000000c00 */
[----:B------:R-:W-:Y:S01]  /*aae0*/  F2FP.BF16.F32.PACK_AB R10, R15, R14 ;  /* 0x0000000e0f0a723e */ /* 0x000fe200000010ff */
[----:B------:R-:W-:Y:S01]  /*aaf0*/  FMUL R23, R68, R33 ;  /* 0x0000002144177220 */ /* 0x000fe20000400000 */
[----:B------:R-:W-:Y:S01]  /*ab00*/  F2FP.BF16.F32.PACK_AB R11, R17, R16 ;  /* 0x00000010110b723e */ /* 0x000fe200000010ff */
[----:B------:R-:W-:Y:S01]  /*ab10*/  FFMA R21, R71, R0, R21 ;  /* 0x0000000047157223 */ /* 0x000fe20000000015 */
[----:B------:R-:W-:Y:S01]  /*ab20*/  F2FP.BF16.F32.PACK_AB R12, R19, R18 ;  /* 0x00000012130c723e */ /* 0x000fe200000010ff */
[C---:B------:R-:W-:Y:S01]  /*ab30*/  FFMA R22, R71.reuse, R3, R22 ;  /* 0x0000000347167223 */ /* 0x040fe20000000016 */
[C---:B------:R-:W-:Y:S01]  /*ab40*/  SHF.L.U32 R0, R104.reuse, 0x10, RZ ;  /* 0x0000001068007819 */ /* 0x040fe200000006ff */
[----:B------:R-:W-:Y:S01]  /*ab50*/  FFMA R23, R71, R4, R23 ;  /* 0x0000000447177223 */ /* 0x000fe20000000017 */
[----:B------:R-:W-:Y:S01]  /*ab60*/  F2FP.BF16.F32.PACK_AB R13, R21, R20 ;  /* 0x00000014150d723e */ /* 0x000fe200000010ff */
[C---:B------:R-:W-:Y:S01]  /*ab70*/  FFMA R24, R71.reuse, R5, R24 ;  /* 0x0000000547187223 */ /* 0x040fe20000000018 */
[----:B------:R-:W-:Y:S01]  /*ab80*/  LOP3.LUT R4, R104, 0xffff0000, RZ, 0xc0, !PT ;  /* 0xffff000068047812 */ /* 0x000fe200078ec0ff */
[----:B------:R-:W-:Y:S01]  /*ab90*/  FFMA R25, R71, R6, R25 ;  /* 0x0000000647197223 */ /* 0x000fe20000000019 */
[----:B------:R-:W-:Y:S01]  /*aba0*/  F2FP.BF16.F32.PACK_AB R14, R23, R22 ;  /* 0x00000016170e723e */ /* 0x000fe200000010ff */
[----:B------:R1:W-:Y:S01]  /*abb0*/  STS.128 [R162+0x8400], R8 ;  /* 0x00840008a2007388 */ /* 0x0003e20000000c00 */
[----:B------:R-:W-:Y:S01]  /*abc0*/  SHF.L.U32 R3, R105, 0x10, RZ ;  /* 0x0000001069037819 */ /* 0x000fe200000006ff */
[----:B------:R-:W-:Y:S01]  /*abd0*/  FFMA R26, R71, R0, R26 ;  /* 0x00000000471a7223 */ /* 0x000fe2000000001a */
[----:B------:R-:W-:Y:S01]  /*abe0*/  F2FP.BF16.F32.PACK_AB R15, R25, R24 ;  /* 0x00000018190f723e */ /* 0x000fe200000010ff */
[----:B------:R-:W-:Y:S01]  /*abf0*/  FFMA R27, R71, R4, R27 ;  /* 0x00000004471b7223 */ /* 0x000fe2000000001b */
[----:B------:R-:W-:Y:S01]  /*ac00*/  LOP3.LUT R0, R105, 0xffff0000, RZ, 0xc0, !PT ;  /* 0xffff000069007812 */ /* 0x000fe200078ec0ff */
[C---:B------:R-:W-:Y:S01]  /*ac10*/  FFMA R28, R71.reuse, R3, R28 ;  /* 0x00000003471c7223 */ /* 0x040fe2000000001c */
[C---:B------:R-:W-:Y:S01]  /*ac20*/  SHF.L.U32 R3, R106.reuse, 0x10, RZ ;  /* 0x000000106a037819 */ /* 0x040fe200000006ff */
[----:B------:R2:W-:Y:S01]  /*ac30*/  STS.128 [R161+0x8400], R12 ;  /* 0x0084000ca1007388 */ /* 0x0005e20000000c00 */
[----:B------:R-:W-:Y:S01]  /*ac40*/  LOP3.LUT R4, R106, 0xffff0000, RZ, 0xc0, !PT ;  /* 0xffff00006a047812 */ /* 0x000fe200078ec0ff */
[----:B------:R-:W-:Y:S01]  /*ac50*/  FFMA R29, R71, R0, R29 ;  /* 0x00000000471d7223 */ /* 0x000fe2000000001d */
[C---:B------:R-:W-:Y:S01]  /*ac60*/  SHF.L.U32 R5, R107.reuse, 0x10, RZ ;  /* 0x000000106b057819 */ /* 0x040fe200000006ff */
[C---:B------:R-:W-:Y:S01]  /*ac70*/  FMUL R31, R68.reuse, R41 ;  /* 0x00000029441f7220 */ /* 0x040fe20000400000 */
[----:B------:R-:W-:Y:S01]  /*ac80*/  LOP3.LUT R6, R107, 0xffff0000, RZ, 0xc0, !PT ;  /* 0xffff00006b067812 */ /* 0x000fe200078ec0ff */
[----:B------:R-:W-:Y:S01]  /*ac90*/  FMUL R32, R68, R42 ;  /* 0x0000002a44207220 */ /* 0x000fe20000400000 */
[----:B------:R-:W-:Y:S01]  /*aca0*/  SHF.L.U32 R0, R112, 0x10, RZ ;  /* 0x0000001070007819 */ /* 0x000fe200000006ff */
[----:B------:R-:W-:Y:S01]  /*acb0*/  FMUL R33, R68, R43 ;  /* 0x0000002b44217220 */ /* 0x000fe20000400000 */
[----:B------:R-:W-:Y:S01]  /*acc0*/  LEA R16, R77, UR46, 0x3 ;  /* 0x0000002e4d107c11 */ /* 0x000fe2000f8e18ff */
[----:B------:R-:W-:Y:S01]  /*acd0*/  FFMA R30, R71, R3, R30 ;  /* 0x00000003471e7223 */ /* 0x000fe2000000001e */
[----:B------:R-:W-:Y:S01]  /*ace0*/  SHF.L.U32 R3, R113, 0x10, RZ ;  /* 0x0000001071037819 */ /* 0x000fe200000006ff */
[C---:B------:R-:W-:Y:S01]  /*acf0*/  FFMA R31, R71.reuse, R4, R31 ;  /* 0x00000004471f7223 */ /* 0x040fe2000000001f */
[----:B------:R-:W-:Y:S01]  /*ad00*/  LOP3.LUT R4, R112, 0xffff0000, RZ, 0xc0, !PT ;  /* 0xffff000070047812 */ /* 0x000fe200078ec0ff */
[----:B------:R-:W-:Y:S01]  /*ad10*/  FFMA R32, R71, R5, R32 ;  /* 0x0000000547207223 */ /* 0x000fe20000000020 */
[----:B------:R-:W-:Y:S01]  /*ad20*/  SHF.L.U32 R5, R115, 0x10, RZ ;  /* 0x0000001073057819 */ /* 0x000fe200000006ff */
[----:B------:R-:W-:Y:S01]  /*ad30*/  FFMA R33, R71, R6, R33 ;  /* 0x0000000647217223 */ /* 0x000fe20000000021 */
[----:B------:R-:W-:Y:S01]  /*ad40*/  LOP3.LUT R6, R131, 0xffff0000, RZ, 0xc0, !PT ;  /* 0xffff000083067812 */ /* 0x000fe200078ec0ff */
[----:B------:R-:W-:Y:S01]  /*ad50*/  FFMA R34, R71, R0, R34 ;  /* 0x0000000047227223 */ /* 0x000fe20000000022 */
[----:B------:R-:W-:Y:S01]  /*ad60*/  LOP3.LUT R0, R113, 0xffff0000, RZ, 0xc0, !PT ;  /* 0xffff000071007812 */ /* 0x000fe200078ec0ff */
[C---:B------:R-:W-:Y:S01]  /*ad70*/  FFMA R35, R71.reuse, R4, R35 ;  /* 0x0000000447237223 */ /* 0x040fe20000000023 */
[----:B------:R-:W-:Y:S01]  /*ad80*/  LOP3.LUT R4, R120, 0xffff0000, RZ, 0xc0, !PT ;  /* 0xffff000078047812 */ /* 0x000fe200078ec0ff */
[C---:B------:R-:W-:Y:S01]  /*ad90*/  FFMA R36, R71.reuse, R3, R36 ;  /* 0x0000000347247223 */ /* 0x040fe20000000024 */
[C---:B------:R-:W-:Y:S01]  /*ada0*/  SHF.L.U32 R3, R114.reuse, 0x10, RZ ;  /* 0x0000001072037819 */ /* 0x040fe200000006ff */
[----:B------:R-:W-:Y:S01]  /*adb0*/  FFMA R37, R71, R0, R37 ;  /* 0x0000000047257223 */ /* 0x000fe20000000025 */
[----:B------:R-:W-:Y:S01]  /*adc0*/  LOP3.LUT R0, R114, 0xffff0000, RZ, 0xc0, !PT ;  /* 0xffff000072007812 */ /* 0x000fe200078ec0ff */
[----:B------:R-:W-:Y:S01]  /*add0*/  FMUL R41, R68, R51 ;  /* 0x0000003344297220 */ /* 0x000fe20000400000 */
[----:B-1----:R-:W-:Y:S01]  /*ade0*/  F2FP.BF16.F32.PACK_AB R8, R35, R34 ;  /* 0x000000222308723e */ /* 0x002fe200000010ff */
[C---:B------:R-:W-:Y:S01]  /*adf0*/  FFMA R38, R71.reuse, R3, R38 ;  /* 0x0000000347267223 */ /* 0x040fe20000000026 */
[----:B------:R-:W-:Y:S01]  /*ae00*/  SHF.L.U32 R3, R120, 0x10, RZ ;  /* 0x0000001078037819 */ /* 0x000fe200000006ff */
[----:B------:R-:W-:Y:S01]  /*ae10*/  FFMA R39, R71, R0, R39 ;  /* 0x0000000047277223 */ /* 0x000fe20000000027 */
[----:B--2---:R-:W-:Y:S01]  /*ae20*/  F2FP.BF16.F32.PACK_AB R12, R27, R26 ;  /* 0x0000001a1b0c723e */ /* 0x004fe200000010ff */
[----:B------:R-:W-:Y:S01]  /*ae30*/  FFMA R40, R71, R5, R40 ;  /* 0x0000000547287223 */ /* 0x000fe20000000028 */
[----:B------:R-:W-:Y:S01]  /*ae40*/  F2FP.BF16.F32.PACK_AB R13, R29, R28 ;  /* 0x0000001c1d0d723e */ /* 0x000fe200000010ff */
[C---:B------:R-:W-:Y:S01]  /*ae50*/  FMUL R42, R68.reuse, R52 ;  /* 0x00000034442a7220 */ /* 0x040fe20000400000 */
[----:B------:R-:W-:Y:S01]  /*ae60*/  F2FP.BF16.F32.PACK_AB R14, R31, R30 ;  /* 0x0000001e1f0e723e */ /* 0x000fe200000010ff */
[C---:B------:R-:W-:Y:S01]  /*ae70*/  FMUL R43, R68.reuse, R53 ;  /* 0x00000035442b7220 */ /* 0x040fe20000400000 */
[----:B------:R-:W-:Y:S01]  /*ae80*/  F2FP.BF16.F32.PACK_AB R15, R33, R32 ;  /* 0x00000020210f723e */ /* 0x000fe200000010ff */
[C---:B------:R-:W-:Y:S01]  /*ae90*/  FMUL R51, R68.reuse, R61 ;  /* 0x0000003d44337220 */ /* 0x040fe20000400000 */
[----:B------:R-:W-:Y:S01]  /*aea0*/  LOP3.LUT R0, R115, 0xffff0000, RZ, 0xc0, !PT ;  /* 0xffff000073007812 */ /* 0x000fe200078ec0ff */
[----:B------:R-:W-:Y:S01]  /*aeb0*/  FMUL R52, R68, R62 ;  /* 0x0000003e44347220 */ /* 0x000fe20000400000 */
[----:B------:R-:W-:Y:S01]  /*aec0*/  SHF.L.U32 R5, R121, 0x10, RZ ;  /* 0x0000001079057819 */ /* 0x000fe200000006ff */
[----:B------:R1:W-:Y:S01]  /*aed0*/  STS.128 [R147+0x8400], R12 ;  /* 0x0084000c93007388 */ /* 0x0003e20000000c00 */
[----:B------:R-:W-:Y:S01]  /*aee0*/  F2FP.BF16.F32.PACK_AB R9, R37, R36 ;  /* 0x000000242509723e */ /* 0x000fe200000010ff */
[----:B------:R-:W-:Y:S01]  /*aef0*/  FFMA R41, R71, R0, R41 ;  /* 0x0000000047297223 */ /* 0x000fe20000000029 */
[----:B------:R-:W-:Y:S01]  /*af00*/  LOP3.LUT R0, R121, 0xffff0000, RZ, 0xc0, !PT ;  /* 0xffff000079007812 */ /* 0x000fe200078ec0ff */
[C---:B------:R-:W-:Y:S01]  /*af10*/  FFMA R42, R71.reuse, R3, R42 ;  /* 0x00000003472a7223 */ /* 0x040fe2000000002a */
[C---:B------:R-:W-:Y:S01]  /*af20*/  SHF.L.U32 R3, R122.reuse, 0x10, RZ ;  /* 0x000000107a037819 */ /* 0x040fe200000006ff */
[----:B------:R-:W-:Y:S01]  /*af30*/  FFMA R43, R71, R4, R43 ;  /* 0x00000004472b7223 */ /* 0x000fe2000000002b */
[----:B------:R-:W-:Y:S01]  /*af40*/  LOP3.LUT R4, R123, 0xffff0000, RZ, 0xc0, !PT ;  /* 0xffff00007b047812 */ /* 0x000fe200078ec0ff */
[----:B------:R-:W-:Y:S01]  /*af50*/  FFMA R44, R71, R5, R44 ;  /* 0x00000005472c7223 */ /* 0x000fe2000000002c */
[----:B------:R-:W-:Y:S01]  /*af60*/  SHF.L.U32 R5, R123, 0x10, RZ ;  /* 0x000000107b057819 */ /* 0x000fe200000006ff */
[C---:B------:R-:W-:Y:S01]  /*af70*/  FFMA R45, R71.reuse, R0, R45 ;  /* 0x00000000472d7223 */ /* 0x040fe2000000002d */
[----:B------:R-:W-:Y:S01]  /*af80*/  LOP3.LUT R0, R122, 0xffff0000, RZ, 0xc0, !PT ;  /* 0xffff00007a007812 */ /* 0x000fe200078ec0ff */
[----:B------:R-:W-:Y:S01]  /*af90*/  FFMA R46, R71, R3, R46 ;  /* 0x00000003472e7223 */ /* 0x000fe2000000002e */
[----:B------:R-:W-:Y:S01]  /*afa0*/  SHF.L.U32 R3, R129, 0x10, RZ ;  /* 0x0000001081037819 */ /* 0x000fe200000006ff */
[----:B------:R-:W-:Y:S01]  /*afb0*/  FMUL R53, R68, R63 ;  /* 0x0000003f44357220 */ /* 0x000fe20000400000 */
        /* <DEDUP_REMOVED lines=8> */
[----:B------:R-:W-:Y:S01]  /*b040*/  LOP3.LUT R0, R129, 0xffff0000, RZ, 0xc0, !PT ;  /* 0xffff000081007812 */ /* 0x000fe200078ec0ff */
[----:B------:R2:W-:Y:S01]  /*b050*/  STS.128 [R160+0x8400], R8 ;  /* 0x00840008a0007388 */ /* 0x0005e20000000c00 */
[----:B------:R-:W-:Y:S01]  /*b060*/  SHF.L.U32 R5, R131, 0x10, RZ ;  /* 0x0000001083057819 */ /* 0x000fe200000006ff */
[C---:B------:R-:W-:Y:S01]  /*b070*/  FFMA R51, R71.reuse, R4, R51 ;  /* 0x0000000447337223 */ /* 0x040fe20000000033 */
[C---:B------:R-:W-:Y:S01]  /*b080*/  LOP3.LUT R4, R130.reuse, 0xffff0000, RZ, 0xc0, !PT ;  /* 0xffff000082047812 */ /* 0x040fe200078ec0ff */
[C---:B------:R-:W-:Y:S01]  /*b090*/  FFMA R52, R71.reuse, R3, R52 ;  /* 0x0000000347347223 */ /* 0x040fe20000000034 */
[----:B------:R-:W-:Y:S01]  /*b0a0*/  SHF.L.U32 R3, R130, 0x10, RZ ;  /* 0x0000001082037819 */ /* 0x000fe200000006ff */
[----:B------:R-:W-:Y:S01]  /*b0b0*/  FFMA R53, R71, R0, R53 ;  /* 0x0000000047357223 */ /* 0x000fe20000000035 */
[----:B-1----:R-:W-:Y:S02]  /*b0c0*/  F2FP.BF16.F32.PACK_AB R12, R43, R42 ;  /* 0x0000002a2b0c723e */ /* 0x002fe400000010ff */
[----:B------:R-:W-:Y:S01]  /*b0d0*/  F2FP.BF16.F32.PACK_AB R13, R45, R44 ;  /* 0x0000002c2d0d723e */ /* 0x000fe200000010ff */
[----:B------:R-:W-:Y:S01]  /*b0e0*/  FFMA R54, R71, R3, R54 ;  /* 0x0000000347367223 */ /* 0x000fe20000000036 */
[----:B------:R-:W-:Y:S01]  /*b0f0*/  F2FP.BF16.F32.PACK_AB R14, R47, R46 ;  /* 0x0000002e2f0e723e */ /* 0x000fe200000010ff */
[----:B------:R-:W-:Y:S01]  /*b100*/  FFMA R55, R71, R4, R55 ;  /* 0x0000000447377223 */ /* 0x000fe20000000037 */
[----:B------:R-:W-:Y:S01]  /*b110*/  F2FP.BF16.F32.PACK_AB R15, R49, R48 ;  /* 0x00000030310f723e */ /* 0x000fe200000010ff */
[C---:B------:R-:W-:Y:S01]  /*b120*/  FFMA R56, R71.reuse, R5, R56 ;  /* 0x0000000547387223 */ /* 0x040fe20000000038 */
[----:B------:R-:W-:Y:S01]  /*b130*/  FFMA R57, R71, R6, R57 ;  /* 0x0000000647397223 */ /* 0x000fe20000000039 */
[----:B------:R-:W-:Y:S02]  /*b140*/  F2FP.BF16.F32.PACK_AB R4, R51, R50 ;  /* 0x000000323304723e */ /* 0x000fe400000010ff */
        /* <DEDUP_REMOVED lines=14> */
[----:B-1----:R-:W1:Y:S01]  /*b230*/  FENCE.VIEW.ASYNC.S ;  /* 0x00000000000073c6 */ /* 0x002e620000000000 */
[----:B------:R-:W-:Y:S01]  /*b240*/  @P6 PRMT R0, R165, 0x654, R0 ;  /* 0x00000654a5006816 */ /* 0x000fe20000000000 */
[----:B-1----:R-:W-:Y:S06]  /*b250*/  BAR.SYNC.DEFER_BLOCKING 0x1, 0x80 ;  /* 0x0042000000007b1d */ /* 0x002fec0000010000 */
        /* <DEDUP_REMOVED lines=11> */
.L_x_137:
[----:B------:R-:W-:Y:S05]  /*b310*/  BSYNC.RECONVERGENT B0 ;  /* 0x0000000000007941 */ /* 0x000fea0003800200 */
.L_x_136:
[----:B------:R-:W-:Y:S01]  /*b320*/  BAR.SYNC.DEFER_BLOCKING 0x1, 0x80 ;  /* 0x0042000000007b1d */ /* 0x000fe20000010000 */
[----:B------:R-:W-:Y:S02]  /*b330*/  UIADD3 UR4, UPT, UPT, UR47, 0x1, URZ ;  /* 0x000000012f047890 */ /* 0x000fe4000fffe0ff */
[----:B------:R-:W-:Y:S02]  /*b340*/  UISETP.NE.AND UP0, UPT, UR39, URZ, UPT ;  /* 0x000000ff2700728c */ /* 0x000fe4000bf05270 */
[----:B------:R-:W-:Y:S02]  /*b350*/  UISETP.NE.AND UP1, UPT, UR4, 0x4, UPT ;  /* 0x000000040400788c */ /* 0x000fe4000bf25270 */
[----:B------:R-:W-:Y:S02]  /*b360*/  USEL UR40, URZ, 0xc0, !UP0 ;  /* 0x000000c0ff287887 */ /* 0x000fe4000c000000 */
[----:B------:R-:W-:Y:S01]  /*b370*/  USEL UR52, UR4, URZ, UP1 ;  /* 0x000000ff04347287 */ /* 0x000fe20008800000 */
[----:B------:R1:W-:Y:S01]  /*b380*/  @P6 SYNCS.ARRIVE.TRANS64.RED.A1T0 RZ, [R0+URZ], RZ ;  /* 0x000000ff00ff69a7 */ /* 0x0003e200081004ff */
[----:B------:R-:W-:Y:S01]  /*b390*/  BSSY B1, `(.L_x_138) ;  /* 0x000001f000017945 */ /* 0x000fe20003800000 */
[----:B------:R-:W3:Y:S02]  /*b3a0*/  @P6 SYNCS.PHASECHK.TRANS64.TRYWAIT P0, [R16+URZ+0x40], R3 ;  /* 0x00004003100065a7 */ /* 0x000ee400080011ff */
[----:B---3--:R-:W-:Y:S01]  /*b3b0*/  @P6 SEL R79, RZ, 0x1, !P0 ;  /* 0x00000001ff4f6807 */ /* 0x008fe20004000000 */
[----:B-1----:R-:W-:Y:S06]  /*b3c0*/  @!P6 BRA `(.L_x_139) ;  /* 0x00000000006ce947 */ /* 0x002fec0003800000 */
[----:B------:R-:W-:Y:S01]  /*b3d0*/  ISETP.NE.AND P1, PT, R93, RZ, PT ;  /* 0x000000ff5d00720c */ /* 0x000fe20003f25270 */
[----:B------:R-:W-:Y:S01]  /*b3e0*/  BSSY B0, `(.L_x_140) ;  /* 0x000000b000007945 */ /* 0x000fe20003800000 */
[----:B------:R-:W-:Y:S11]  /*b3f0*/  ISETP.NE.AND P0, PT, R79, RZ, PT ;  /* 0x000000ff4f00720c */ /* 0x000ff60003f05270 */
[----:B------:R-:W-:Y:S05]  /*b400*/  @P1 IMAD R77, R77, 0x4000, R164 ;  /* 0x000040004d4d1824 */ /* 0x000fea00078e02a4 */
[----:B------:R-:W-:Y:S04]  /*b410*/  @P1 IADD3 R3, PT, PT, R77, UR46, RZ ;  /* 0x0000002e4d031c10 */ /* 0x000fe8000fffe0ff */
[----:B--2---:R-:W-:Y:S01]  /*b420*/  @P1 IADD3 R7, PT, PT, R92, R3, RZ ;  /* 0x000000035c071210 */ /* 0x004fe20007ffe0ff */
[--C-:B------:R-:W-:Y:S02]  /*b430*/  @P1 IMAD.IADD R5, R78, 0x1, R3.reuse ;  /* 0x000000014e051824 */ /* 0x100fe400078e0203 */
[----:B------:R-:W-:Y:S01]  /*b440*/  @P1 IMAD.IADD R0, R94, 0x1, R3 ;  /* 0x000000015e001824 */ /* 0x000fe200078e0203 */
[----:B------:R-:W-:Y:S06]  /*b450*/  @P0 BRA `(.L_x_141) ;  /* 0x00000000000c0947 */ /* 0x000fec0003800000 */
[----:B------:R-:W-:Y:S04]  /*b460*/  SHF.L.U32 R3, R149, 0x1f, RZ ;  /* 0x0000001f95037819 */ /* 0x000fe800000006ff */
[----:B------:R-:W1:Y:S02]  /*b470*/  SYNCS.PHASECHK.TRANS64.TRYWAIT P0, [R16+URZ+0x40], R3 ;  /* 0x00004003100075a7 */ /* 0x000e6400080011ff */
[----:B-1----:R-:W-:Y:S05]  /*b480*/  @!P0 BRA `(.L_x_142) ;  /* 0x0000002000888947 */ /* 0x002fea0003800000 */
.L_x_141:
[----:B------:R-:W-:Y:S05]  /*b490*/  BSYNC B0 ;  /* 0x0000000000007941 */ /* 0x000fea0003800000 */
.L_x_140:
[----:B------:R-:W-:Y:S11]  /*b4a0*/  ISETP.NE.AND P0, PT, R93, RZ, PT ;  /* 0x000000ff5d00720c */ /* 0x000ff60003f05270 */
[----:B------:R-:W-:Y:S02]  /*b4b0*/  @!UPT UIADD3 URZ, UPT, UPT, URZ, URZ, URZ ;  /* 0x000000fffffff290 */ /* 0x000fe4000fffe0ff */
[----:B------:R3:W4:Y:S01]  /*b4c0*/  @P0 LDS.128 R84, [R77+UR46+0x400] ;  /* 0x0004002e4d540984 */ /* 0x0007220008000c00 */
[----:B-1----:R-:W-:Y:S01]  /*b4d0*/  @P0 IMAD.IADD R3, R92, 0x1, R5 ;  /* 0x000000015c030824 */ /* 0x002fe200078e0205 */
[C---:B------:R-:W-:Y:S01]  /*b4e0*/  @P0 IADD3 R6, PT, PT, R94.reuse, R5, RZ ;  /* 0x000000055e060210 */ /* 0x040fe20007ffe0ff */
[C---:B------:R-:W-:Y:S01]  /*b4f0*/  @P0 IMAD.IADD R4, R94.reuse, 0x1, R7 ;  /* 0x000000015e040824 */ /* 0x040fe200078e0207 */
[----:B------:R3:W1:Y:S02]  /*b500*/  @P0 LDS.128 R80, [R0+0x400] ;  /* 0x0004000000500984 */ /* 0x0006640000000c00 */
[----:B------:R-:W-:Y:S02]  /*b510*/  @P0 IADD3 R94, PT, PT, R94, R3, RZ ;  /* 0x000000035e5e0210 */ /* 0x000fe40007ffe0ff */
[----:B------:R3:W2:Y:S04]  /*b520*/  @P0 LDS.128 R88, [R7+0x400] ;  /* 0x0004000007580984 */ /* 0x0006a80000000c00 */
[----:B------:R3:W1:Y:S04]  /*b530*/  @P0 LDS.128 R96, [R4+0x400] ;  /* 0x0004000004600984 */ /* 0x0006680000000c00 */
[----:B------:R3:W1:Y:S04]  /*b540*/  @P0 LDS.128 R104, [R5+0x400] ;  /* 0x0004000005680984 */ /* 0x0006680000000c00 */
[----:B------:R3:W1:Y:S04]  /*b550*/  @P0 LDS.128 R112, [R6+0x400] ;  /* 0x0004000006700984 */ /* 0x0006680000000c00 */
[----:B------:R3:W1:Y:S04]  /*b560*/  @P0 LDS.128 R120, [R3+0x400] ;  /* 0x0004000003780984 */ /* 0x0006680000000c00 */
[----:B------:R3:W1:Y:S02]  /*b570*/  @P0 LDS.128 R128, [R94+0x400] ;  /* 0x000400005e800984 */ /* 0x0006640000000c00 */
.L_x_139:
[----:B------:R-:W-:Y:S05]  /*b580*/  BSYNC B1 ;  /* 0x0000000000017941 */ /* 0x000fea0003800000 */
.L_x_138:
[----:B------:R-:W-:Y:S01]  /*b590*/  VIADD R16, R69, UR40 ;  /* 0x0000002845107c36 */ /* 0x000fe20008000000 */
[----:B------:R-:W-:Y:S04]  /*b5a0*/  BSSY.RECONVERGENT B6, `(.L_x_143) ;  /* 0x0000015000067945 */ /* 0x000fe80003800200 */
[----:B---3--:R-:W-:Y:S04]  /*b5b0*/  SHF.R.U32.HI R3, RZ, 0x15, R16 ;  /* 0x00000015ff037819 */ /* 0x008fe80000011610 */
[----:B------:R-:W-:Y:S11]  /*b5c0*/  LOP3.LUT P0, RZ, R3, 0x3, R140, 0x48, !PT ;  /* 0x0000000303ff7812 */ /* 0x000ff6000780488c */
[----:B------:R-:W-:Y:S02]  /*b5d0*/  @!UPT UIADD3 URZ, UPT, UPT, URZ, URZ, URZ ;  /* 0x000000fffffff290 */ /* 0x000fe4000fffe0ff */
[----:B------:R-:W-:Y:S05]  /*b5e0*/  @!P0 BRA `(.L_x_144) ;  /* 0x0000000000408947 */ /* 0x000fea0003800000 */
[----:B------:R-:W3:Y:S01]  /*b5f0*/  LDCU.64 UR8, c[0x4][0x70] ;  /* 0x01000e00ff0877ac */ /* 0x000ee20008000a00 */
[----:B--2---:R-:W-:Y:S01]  /*b600*/  MOV R15, 0x0 ;  /* 0x00000000000f7802 */ /* 0x004fe20000000f00 */
[----:B------:R-:W-:Y:S02]  /*b610*/  HFMA2 R12, -RZ, RZ, 0, 5.9604644775390625e-08 ;  /* 0x00000001ff0c7431 */ /* 0x000fe400000001ff */
[----:B------:R-:W-:Y:S02]  /*b620*/  IMAD.MOV.U32 R8, RZ, RZ, 0x192 ;  /* 0x00000192ff087424 */ /* 0x000fe400078e00ff */
[----:B------:R-:W-:Y:S01]  /*b630*/  IMAD.MOV.U32 R13, RZ, RZ, RZ ;  /* 0x000000ffff0d7224 */ /* 0x000fe200078e00ff */
[----:B------:R-:W2:Y:S01]  /*b640*/  LDCU.64 UR6, c[0x4][0x78] ;  /* 0x01000f00ff0677ac */ /* 0x000ea20008000a00 */
[----:B------:R-:W1:Y:S01]  /*b650*/  LDC.64 R14, c[0x4][R15] ;  /* 0x010000000f0e7b82 */ /* 0x000e620000000a00 */
[----:B------:R-:W5:Y:S01]  /*b660*/  LDCU.64 UR4, c[0x4][0x10] ;  /* 0x01000200ff0477ac */ /* 0x000f620008000a00 */
[----:B---3--:R-:W-:Y:S01]  /*b670*/  MOV R5, UR9 ;  /* 0x0000000900057c02 */ /* 0x008fe20008000f00 */
[----:B------:R-:W-:Y:S01]  /*b680*/  IMAD.U32 R4, RZ, RZ, UR8 ;  /* 0x00000008ff047e24 */ /* 0x000fe2000f8e00ff */
[----:B--2---:R-:W-:Y:S01]  /*b690*/  MOV R7, UR7 ;  /* 0x0000000700077c02 */ /* 0x004fe20008000f00 */
[----:B------:R-:W-:Y:S01]  /*b6a0*/  IMAD.U32 R6, RZ, RZ, UR6 ;  /* 0x00000006ff067e24 */ /* 0x000fe2000f8e00ff */
[----:B-----5:R-:W-:Y:S01]  /*b6b0*/  MOV R11, UR5 ;  /* 0x00000005000b7c02 */ /* 0x020fe20008000f00 */
[----:B------:R-:W-:Y:S02]  /*b6c0*/  IMAD.U32 R10, RZ, RZ, UR4 ;  /* 0x00000004ff0a7e24 */ /* 0x000fe4000f8e00ff */
[----:B------:R-:W-:Y:S07]  /*b6d0*/  LEPC R20, `(.L_x_144) ;  /* 0x000000001014794e */ /* 0x000fee0000000000 */
[----:B-1--4-:R-:W-:Y:S05]  /*b6e0*/  CALL.ABS.NOINC R14 ;  /* 0x000000000e007343 */ /* 0x012fea0003c00000 */
.L_x_144:
[----:B------:R-:W-:Y:S05]  /*b6f0*/  BSYNC.RECONVERGENT B6 ;  /* 0x0000000000067941 */ /* 0x000fea0003800200 */
.L_x_143:
[----:B----4-:R-:W-:Y:S01]  /*b700*/  SHF.L.U32 R69, R84, 0x10, RZ ;  /* 0x0000001054457819 */ /* 0x010fe200000006ff */
[----:B------:R-:W-:Y:S05]  /*b710*/  WARPSYNC.ALL ;  /* 0x0000000000007948 */ /* 0x000fea0003800000 */
[----:B------:R-:W-:Y:S01]  /*b720*/  R2UR UR4, R16 ;  /* 0x00000000100472ca */ /* 0x000fe200000e0000 */
[----:B------:R-:W-:Y:S01]  /*b730*/  BSSY.RECONVERGENT B0, `(.L_x_145) ;  /* 0x00000fc000007945 */ /* 0x000fe20003800200 */
[----:B------:R-:W-:Y:S02]  /*b740*/  LOP3.LUT R0, R84, 0xffff0000, RZ, 0xc0, !PT ;  /* 0xffff000054007812 */ /* 0x000fe400078ec0ff */
[C---:B------:R-:W-:Y:S02]  /*b750*/  SHF.L.U32 R3, R85.reuse, 0x10, RZ ;  /* 0x0000001055037819 */ /* 0x040fe400000006ff */
[----:B------:R-:W-:Y:S02]  /*b760*/  LOP3.LUT R70, R85, 0xffff0000, RZ, 0xc0, !PT ;  /* 0xffff000055467812 */ /* 0x000fe400078ec0ff */
[C---:B------:R-:W-:Y:S02]  /*b770*/  SHF.L.U32 R72, R86.reuse, 0x10, RZ ;  /* 0x0000001056487819 */ /* 0x040fe400000006ff */
[----:B------:R-:W-:Y:S02]  /*b780*/  LOP3.LUT R74, R86, 0xffff0000, RZ, 0xc0, !PT ;  /* 0xffff0000564a7812 */ /* 0x000fe400078ec0ff */
[C---:B------:R-:W-:Y:S01]  /*b790*/  SHF.L.U32 R73, R87.reuse, 0x10, RZ ;  /* 0x0000001057497819 */ /* 0x040fe200000006ff */
[----:B--2---:R-:W2:Y:S01]  /*b7a0*/  LDTM.x64 R4, tmem[UR4] ;  /* 0x00000004000479ee */ /* 0x004ea20008340000 */
[----:B------:R-:W-:Y:S02]  /*b7b0*/  LOP3.LUT R76, R87, 0xffff0000, RZ, 0xc0, !PT ;  /* 0xffff0000574c7812 */ /* 0x000fe400078ec0ff */
[C---:B-1----:R-:W-:Y:S02]  /*b7c0*/  SHF.L.U32 R75, R80.reuse, 0x10, RZ ;  /* 0x00000010504b7819 */ /* 0x042fe400000006ff */
[----:B------:R-:W-:Y:S02]  /*b7d0*/  LOP3.LUT R78, R80, 0xffff0000, RZ, 0xc0, !PT ;  /* 0xffff0000504e7812 */ /* 0x000fe400078ec0ff */
[C---:B------:R-:W-:Y:S02]  /*b7e0*/  SHF.L.U32 R77, R81.reuse, 0x10, RZ ;  /* 0x00000010514d7819 */ /* 0x040fe400000006ff */
[----:B------:R-:W-:Y:S02]  /*b7f0*/  LOP3.LUT R80, R81, 0xffff0000, RZ, 0xc0, !PT ;  /* 0xffff000051507812 */ /* 0x000fe400078ec0ff */
[C---:B------:R-:W-:Y:S02]  /*b800*/  SHF.L.U32 R79, R82.reuse, 0x10, RZ ;  /* 0x00000010524f7819 */ /* 0x040fe400000006ff */
[----:B------:R-:W-:Y:S02]  /*b810*/  LOP3.LUT R82, R82, 0xffff0000, RZ, 0xc0, !PT ;  /* 0xffff000052527812 */ /* 0x000fe400078ec0ff */
[C---:B------:R-:W-:Y:S02]  /*b820*/  SHF.L.U32 R81, R83.reuse, 0x10, RZ ;  /* 0x0000001053517819 */ /* 0x040fe400000006ff */
[----:B------:R-:W-:Y:S02]  /*b830*/  LOP3.LUT R84, R83, 0xffff0000, RZ, 0xc0, !PT ;  /* 0xffff000053547812 */ /* 0x000fe400078ec0ff */
[C---:B------:R-:W-:Y:S02]  /*b840*/  SHF.L.U32 R83, R88.reuse, 0x10, RZ ;  /* 0x0000001058537819 */ /* 0x040fe400000006ff */
[----:B------:R-:W-:Y:S02]  /*b850*/  LOP3.LUT R86, R88, 0xffff0000, RZ, 0xc0, !PT ;  /* 0xffff000058567812 */ /* 0x000fe400078ec0ff */
[C---:B------:R-:W-:Y:S01]  /*b860*/  SHF.L.U32 R85, R89.reuse, 0x10, RZ ;  /* 0x0000001059557819 */ /* 0x040fe200000006ff */
[C---:B--2---:R-:W-:Y:S01]  /*b870*/  FMUL R4, R68.reuse, R4 ;  /* 0x0000000444047220 */ /* 0x044fe20000400000 */
[----:B------:R-:W-:Y:S01]  /*b880*/  LOP3.LUT R88, R89, 0xffff0000, RZ, 0xc0, !PT ;  /* 0xffff000059587812 */ /* 0x000fe200078ec0ff */
[----:B------:R-:W-:Y:S01]  /*b890*/  FMUL R5, R68, R5 ;  /* 0x0000000544057220 */ /* 0x000fe20000400000 */
[C---:B------:R-:W-:Y:S01]  /*b8a0*/  SHF.L.U32 R87, R90.reuse, 0x10, RZ ;  /* 0x000000105a577819 */ /* 0x040fe200000006ff */
[C---:B------:R-:W-:Y:S01]  /*b8b0*/  FFMA R4, R71.reuse, R69, R4 ;  /* 0x0000004547047223 */ /* 0x040fe20000000004 */
[----:B------:R-:W-:Y:S01]  /*b8c0*/  LOP3.LUT R90, R90, 0xffff0000, RZ, 0xc0, !PT ;  /* 0xffff00005a5a7812 */ /* 0x000fe200078ec0ff */
[----:B------:R-:W-:Y:S01]  /*b8d0*/  FFMA R5, R71, R0, R5 ;  /* 0x0000000047057223 */ /* 0x000fe20000000005 */
[C---:B------:R-:W-:Y:S01]  /*b8e0*/  SHF.L.U32 R89, R91.reuse, 0x10, RZ ;  /* 0x000000105b597819 */ /* 0x040fe200000006ff */
[C---:B------:R-:W-:Y:S01]  /*b8f0*/  FMUL R6, R68.reuse, R6 ;  /* 0x0000000644067220 */ /* 0x040fe20000400000 */
[----:B------:R-:W-:Y:S01]  /*b900*/  LOP3.LUT R92, R91, 0xffff0000, RZ, 0xc0, !PT ;  /* 0xffff00005b5c7812 */ /* 0x000fe200078ec0ff */
[----:B------:R-:W-:Y:S01]  /*b910*/  FMUL R7, R68, R7 ;  /* 0x0000000744077220 */ /* 0x000fe20000400000 */
[----:B------:R-:W-:Y:S01]  /*b920*/  F2FP.BF16.F32.PACK_AB R4, R5, R4 ;  /* 0x000000040504723e */ /* 0x000fe200000010ff */
[C---:B------:R-:W-:Y:S01]  /*b930*/  FFMA R6, R71.reuse, R3, R6 ;  /* 0x0000000347067223 */ /* 0x040fe20000000006 */
[C---:B------:R-:W-:Y:S01]  /*b940*/  SHF.L.U32 R91, R96.reuse, 0x10, RZ ;  /* 0x00000010605b7819 */ /* 0x040fe200000006ff */
[----:B------:R-:W-:Y:S01]  /*b950*/  FFMA R7, R71, R70, R7 ;  /* 0x0000004647077223 */ /* 0x000fe20000000007 */
[----:B------:R-:W-:Y:S01]  /*b960*/  LOP3.LUT R94, R96, 0xffff0000, RZ, 0xc0, !PT ;  /* 0xffff0000605e7812 */ /* 0x000fe200078ec0ff */
[C---:B------:R-:W-:Y:S01]  /*b970*/  FMUL R8, R68.reuse, R8 ;  /* 0x0000000844087220 */ /* 0x040fe20000400000 */
[----:B------:R-:W-:Y:S01]  /*b980*/  SHF.L.U32 R93, R97, 0x10, RZ ;  /* 0x00000010615d7819 */ /* 0x000fe200000006ff */
[----:B------:R-:W-:Y:S01]  /*b990*/  FMUL R9, R68, R9 ;  /* 0x0000000944097220 */ /* 0x000fe20000400000 */
[----:B------:R-:W-:Y:S01]  /*b9a0*/  F2FP.BF16.F32.PACK_AB R5, R7, R6 ;  /* 0x000000060705723e */ /* 0x000fe200000010ff */
[----:B------:R-:W-:Y:S01]  /*b9b0*/  FFMA R8, R71, R72, R8 ;  /* 0x0000004847087223 */ /* 0x000fe20000000008 */
[----:B------:R-:W-:Y:S01]  /*b9c0*/  LOP3.LUT R96, R97, 0xffff0000, RZ, 0xc0, !PT ;  /* 0xffff000061607812 */ /* 0x000fe200078ec0ff */
[----:B------:R-:W-:Y:S01]  /*b9d0*/  FFMA R9, R71, R74, R9 ;  /* 0x0000004a47097223 */ /* 0x000fe20000000009 */
[----:B------:R-:W-:Y:S01]  /*b9e0*/  SHF.L.U32 R95, R98, 0x10, RZ ;  /* 0x00000010625f7819 */ /* 0x000fe200000006ff */
[----:B------:R-:W-:Y:S01]  /*b9f0*/  FMUL R10, R68, R10 ;  /* 0x0000000a440a7220 */ /* 0x000fe20000400000 */
[----:B------:R-:W-:Y:S01]  /*ba00*/  LOP3.LUT R98, R98, 0xffff0000, RZ, 0xc0, !PT ;  /* 0xffff000062627812 */ /* 0x000fe200078ec0ff */
[C---:B------:R-:W-:Y:S01]  /*ba10*/  FMUL R11, R68.reuse, R11 ;  /* 0x0000000b440b7220 */ /* 0x040fe20000400000 */
[----:B------:R-:W-:Y:S01]  /*ba20*/  F2FP.BF16.F32.PACK_AB R6, R9, R8 ;  /* 0x000000080906723e */ /* 0x000fe200000010ff */
[----:B------:R-:W-:Y:S01]  /*ba30*/  FFMA R10, R71, R73, R10 ;  /* 0x00000049470a7223 */ /* 0x000fe2000000000a */
[----:B------:R-:W-:Y:S01]  /*ba40*/  SHF.L.U32 R97, R99, 0x10, RZ ;  /* 0x0000001063617819 */ /* 0x000fe200000006ff */
[----:B------:R-:W-:Y:S01]  /*ba50*/  FFMA R11, R71, R76, R11 ;  /* 0x0000004c470b7223 */ /* 0x000fe2000000000b */
[----:B------:R-:W-:Y:S01]  /*ba60*/  LOP3.LUT R100, R99, 0xffff0000, RZ, 0xc0, !PT ;  /* 0xffff000063647812 */ /* 0x000fe200078ec0ff */
[----:B------:R-:W-:Y:S01]  /*ba70*/  FMUL R0, R68, R12 ;  /* 0x0000000c44007220 */ /* 0x000fe20000400000 */
[----:B------:R-:W-:Y:S01]  /*ba80*/  SHF.L.U32 R99, R104, 0x10, RZ ;  /* 0x0000001068637819 */ /* 0x000fe200000006ff */
[C---:B------:R-:W-:Y:S01]  /*ba90*/  FMUL R3, R68.reuse, R13 ;  /* 0x0000000d44037220 */ /* 0x040fe20000400000 */
[----:B------:R-:W-:Y:S01]  /*baa0*/  F2FP.BF16.F32.PACK_AB R7, R11, R10 ;  /* 0x0000000a0b07723e */ /* 0x000fe200000010ff */
[----:B------:R-:W-:Y:S01]  /*bab0*/  FMUL R14, R68, R14 ;  /* 0x0000000e440e7220 */ /* 0x000fe20000400000 */
[----:B------:R-:W-:Y:S01]  /*bac0*/  LOP3.LUT R102, R104, 0xffff0000, RZ, 0xc0, !PT ;  /* 0xffff000068667812 */ /* 0x000fe200078ec0ff */
[C---:B------:R-:W-:Y:S01]  /*bad0*/  FMUL R15, R68.reuse, R15 ;  /* 0x0000000f440f7220 */ /* 0x040fe20000400000 */
[----:B------:R-:W-:Y:S01]  /*bae0*/  SHF.L.U32 R101, R105, 0x10, RZ ;  /* 0x0000001069657819 */ /* 0x000fe200000006ff */
[----:B------:R-:W-:Y:S01]  /*baf0*/  FFMA R0, R71, R75, R0 ;  /* 0x0000004b47007223 */ /* 0x000fe20000000000 */
[----:B------:R-:W-:Y:S01]  /*bb00*/  LOP3.LUT R104, R105, 0xffff0000, RZ, 0xc0, !PT ;  /* 0xffff000069687812 */ /* 0x000fe200078ec0ff */
[----:B------:R-:W-:Y:S01]  /*bb10*/  FMUL R12, R68, R16 ;  /* 0x00000010440c7220 */ /* 0x000fe20000400000 */
[C---:B------:R-:W-:Y:S01]  /*bb20*/  SHF.L.U32 R103, R106.reuse, 0x10, RZ ;  /* 0x000000106a677819 */ /* 0x040fe200000006ff */
[----:B------:R-:W-:Y:S01]  /*bb30*/  FFMA R3, R71, R78, R3 ;  /* 0x0000004e47037223 */ /* 0x000fe20000000003 */
[----:B------:R-:W-:Y:S01]  /*bb40*/  LOP3.LUT R106, R106, 0xffff0000, RZ, 0xc0, !PT ;  /* 0xffff00006a6a7812 */ /* 0x000fe200078ec0ff */
[C---:B------:R-:W-:Y:S01]  /*bb50*/  FMUL R13, R68.reuse, R17 ;  /* 0x00000011440d7220 */ /* 0x040fe20000400000 */
[----:B------:R-:W-:Y:S01]  /*bb60*/  SHF.L.U32 R105, R107, 0x10, RZ ;  /* 0x000000106b697819 */ /* 0x000fe200000006ff */
[----:B------:R-:W-:Y:S01]  /*bb70*/  FFMA R14, R71, R77, R14 ;  /* 0x0000004d470e7223 */ /* 0x000fe2000000000e */
[----:B------:R-:W-:Y:S01]  /*bb80*/  F2FP.BF16.F32.PACK_AB R8, R3, R0 ;  /* 0x000000000308723e */ /* 0x000fe200000010ff */
[----:B------:R-:W-:Y:S01]  /*bb90*/  FMUL R18, R68, R18 ;  /* 0x0000001244127220 */ /* 0x000fe20000400000 */
[----:B------:R-:W-:Y:S01]  /*bba0*/  LOP3.LUT R108, R107, 0xffff0000, RZ, 0xc0, !PT ;  /* 0xffff00006b6c7812 */ /* 0x000fe200078ec0ff */
[----:B------:R-:W-:Y:S01]  /*bbb0*/  FFMA R15, R71, R80, R15 ;  /* 0x00000050470f7223 */ /* 0x000fe2000000000f */
[----:B------:R-:W-:Y:S01]  /*bbc0*/  SHF.L.U32 R107, R112, 0x10, RZ ;  /* 0x00000010706b7819 */ /* 0x000fe200000006ff */
[----:B------:R-:W-:Y:S01]  /*bbd0*/  FMUL R19, R68, R19 ;  /* 0x0000001344137220 */ /* 0x000fe20000400000 */
[----:B------:R-:W-:Y:S01]  /*bbe0*/  LOP3.LUT R110, R112, 0xffff0000, RZ, 0xc0, !PT ;  /* 0xffff0000706e7812 */ /* 0x000fe200078ec0ff */
[----:B------:R1:W-:Y:S01]  /*bbf0*/  STS.128 [R164+UR46+0xc400], R4 ;  /* 0x00c40004a4007988 */ /* 0x0003e20008000c2e */
[----:B------:R-:W-:Y:S01]  /*bc00*/  F2FP.BF16.F32.PACK_AB R9, R15, R14 ;  /* 0x0000000e0f09723e */ /* 0x000fe200000010ff */
[C---:B------:R-:W-:Y:S01]  /*bc10*/  FFMA R12, R71.reuse, R79, R12 ;  /* 0x0000004f470c7223 */ /* 0x040fe2000000000c */
[C---:B------:R-:W-:Y:S01]  /*bc20*/  FFMA R13, R71.reuse, R82, R13 ;  /* 0x00000052470d7223 */ /* 0x040fe2000000000d */
[----:B------:R-:W-:Y:S01]  /*bc30*/  FFMA R18, R71, R81, R18 ;  /* 0x0000005147127223 */ /* 0x000fe20000000012 */
[----:B------:R-:W-:Y:S01]  /*bc40*/  SHF.L.U32 R109, R113, 0x10, RZ ;  /* 0x00000010716d7819 */ /* 0x000fe200000006ff */
[----:B------:R-:W-:Y:S01]  /*bc50*/  FFMA R19, R71, R84, R19 ;  /* 0x0000005447137223 */ /* 0x000fe20000000013 */
[C---:B------:R-:W-:Y:S01]  /*bc60*/  FMUL R16, R68.reuse, R20 ;  /* 0x0000001444107220 */ /* 0x040fe20000400000 */
[----:B------:R-:W-:Y:S01]  /*bc70*/  F2FP.BF16.F32.PACK_AB R10, R13, R12 ;  /* 0x0000000c0d0a723e */ /* 0x000fe200000010ff */
[C---:B------:R-:W-:Y:S01]  /*bc80*/  FMUL R17, R68.reuse, R21 ;  /* 0x0000001544117220 */ /* 0x040fe20000400000 */
[C---:B------:R-:W-:Y:S01]  /*bc90*/  FMUL R22, R68.reuse, R22 ;  /* 0x0000001644167220 */ /* 0x040fe20000400000 */
[----:B------:R-:W-:Y:S01]  /*bca0*/  F2FP.BF16.F32.PACK_AB R11, R19, R18 ;  /* 0x00000012130b723e */ /* 0x000fe200000010ff */
[C---:B------:R-:W-:Y:S01]  /*bcb0*/  FFMA R16, R71.reuse, R83, R16 ;  /* 0x0000005347107223 */ /* 0x040fe20000000010 */
[----:B------:R-:W-:Y:S01]  /*bcc0*/  FFMA R17, R71, R86, R17 ;  /* 0x0000005647117223 */ /* 0x000fe20000000011 */
[----:B------:R-:W-:Y:S01]  /*bcd0*/  LOP3.LUT R112, R113, 0xffff0000, RZ, 0xc0, !PT ;  /* 0xffff000071707812 */ /* 0x000fe200078ec0ff */
[----:B------:R-:W-:Y:S01]  /*bce0*/  FFMA R22, R71, R85, R22 ;  /* 0x0000005547167223 */ /* 0x000fe20000000016 */
[----:B------:R1:W-:Y:S01]  /*bcf0*/  STS.128 [R163+0xc400], R8 ;  /* 0x00c40008a3007388 */ /* 0x0003e20000000c00 */
[C---:B------:R-:W-:Y:S01]  /*bd00*/  FMUL R23, R68.reuse, R23 ;  /* 0x0000001744177220 */ /* 0x040fe20000400000 */
[----:B------:R-:W-:Y:S01]  /*bd10*/  F2FP.BF16.F32.PACK_AB R16, R17, R16 ;  /* 0x000000101110723e */ /* 0x000fe200000010ff */
[C---:B------:R-:W-:Y:S01]  /*bd20*/  FMUL R20, R68.reuse, R24 ;  /* 0x0000001844147220 */ /* 0x040fe20000400000 */
[----:B------:R-:W-:Y:S01]  /*bd30*/  FMUL R21, R68, R25 ;  /* 0x0000001944157220 */ /* 0x000fe20000400000 */
[C---:B------:R-:W-:Y:S01]  /*bd40*/  SHF.L.U32 R111, R114.reuse, 0x10, RZ ;  /* 0x00000010726f7819 */ /* 0x040fe200000006ff */
[C---:B------:R-:W-:Y:S01]  /*bd50*/  FFMA R23, R71.reuse, R88, R23 ;  /* 0x0000005847177223 */ /* 0x040fe20000000017 */
[C---:B------:R-:W-:Y:S01]  /*bd60*/  FFMA R20, R71.reuse, R87, R20 ;  /* 0x0000005747147223 */ /* 0x040fe20000000014 */
[----:B------:R-:W-:Y:S01]  /*bd70*/  LOP3.LUT R114, R114, 0xffff0000, RZ, 0xc0, !PT ;  /* 0xffff000072727812 */ /* 0x000fe200078ec0ff */
        /* <DEDUP_REMOVED lines=8> */
[----:B------:R-:W-:Y:S01]  /*be00*/  SHF.L.U32 R113, R115, 0x10, RZ ;  /* 0x0000001073717819 */ /* 0x000fe200000006ff */
[----:B------:R-:W-:Y:S01]  /*be10*/  FFMA R24, R71, R91, R24 ;  /* 0x0000005b47187223 */ /* 0x000fe20000000018 */
[C---:B------:R-:W-:Y:S01]  /*be20*/  FMUL R25, R68.reuse, R29 ;  /* 0x0000001d44197220 */ /* 0x040fe20000400000 */
[----:B------:R-:W-:Y:S01]  /*be30*/  LOP3.LUT R116, R115, 0xffff0000, RZ, 0xc0, !PT ;  /* 0xffff000073747812 */ /* 0x000fe200078ec0ff */
[C---:B------:R-:W-:Y:S01]  /*be40*/  FMUL R30, R68.reuse, R30 ;  /* 0x0000001e441e7220 */ /* 0x040fe20000400000 */
[----:B------:R-:W-:Y:S01]  /*be50*/  F2FP.BF16.F32.PACK_AB R19, R27, R26 ;  /* 0x0000001a1b13723e */ /* 0x000fe200000010ff */
[C---:B------:R-:W-:Y:S01]  /*be60*/  FFMA R25, R71.reuse, R94, R25 ;  /* 0x0000005e47197223 */ /* 0x040fe20000000019 */
[----:B------:R-:W-:Y:S01]  /*be70*/  FMUL R31, R68, R31 ;  /* 0x0000001f441f7220 */ /* 0x000fe20000400000 */
[----:B------:R-:W-:Y:S01]  /*be80*/  FFMA R30, R71, R93, R30 ;  /* 0x0000005d471e7223 */ /* 0x000fe2000000001e */
[----:B------:R-:W-:Y:S01]  /*be90*/  SHF.L.U32 R115, R120, 0x10, RZ ;  /* 0x0000001078737819 */ /* 0x000fe200000006ff */
[----:B------:R1:W-:Y:S01]  /*bea0*/  STS.128 [R162+0xc400], R16 ;  /* 0x00c40010a2007388 */ /* 0x0003e20000000c00 */
[----:B------:R-:W-:Y:S01]  /*beb0*/  F2FP.BF16.F32.PACK_AB R24, R25, R24 ;  /* 0x000000181918723e */ /* 0x000fe200000010ff */
[C---:B------:R-:W-:Y:S01]  /*bec0*/  FFMA R31, R71.reuse, R96, R31 ;  /* 0x00000060471f7223 */ /* 0x040fe2000000001f */
[C---:B------:R-:W-:Y:S01]  /*bed0*/  FMUL R28, R68.reuse, R32 ;  /* 0x00000020441c7220 */ /* 0x040fe20000400000 */
[C---:B------:R-:W-:Y:S01]  /*bee0*/  FMUL R29, R68.reuse, R33 ;  /* 0x00000021441d7220 */ /* 0x040fe20000400000 */
[----:B------:R-:W-:Y:S01]  /*bef0*/  FMUL R34, R68, R34 ;  /* 0x0000002244227220 */ /* 0x000fe20000400000 */
[----:B------:R-:W-:Y:S01]  /*bf00*/  LOP3.LUT R118, R120, 0xffff0000, RZ, 0xc0, !PT ;  /* 0xffff000078767812 */ /* 0x000fe200078ec0ff */
[----:B------:R-:W-:Y:S01]  /*bf10*/  FFMA R28, R71, R95, R28 ;  /* 0x0000005f471c7223 */ /* 0x000fe2000000001c */
[----:B------:R-:W-:Y:S01]  /*bf20*/  F2FP.BF16.F32.PACK_AB R25, R31, R30 ;  /* 0x0000001e1f19723e */ /* 0x000fe200000010ff */
[C---:B------:R-:W-:Y:S01]  /*bf30*/  FFMA R29, R71.reuse, R98, R29 ;  /* 0x00000062471d7223 */ /* 0x040fe2000000001d */
[----:B------:R-:W-:Y:S01]  /*bf40*/  FFMA R34, R71, R97, R34 ;  /* 0x0000006147227223 */ /* 0x000fe20000000022 */
[C---:B------:R-:W-:Y:S01]  /*bf50*/  FMUL R35, R68.reuse, R35 ;  /* 0x0000002344237220 */ /* 0x040fe20000400000 */
[----:B------:R-:W-:Y:S01]  /*bf60*/  SHF.L.U32 R117, R121, 0x10, RZ ;  /* 0x0000001079757819 */ /* 0x000fe200000006ff */
[C---:B------:R-:W-:Y:S01]  /*bf70*/  FMUL R32, R68.reuse, R36 ;  /* 0x0000002444207220 */ /* 0x040fe20000400000 */
[----:B------:R-:W-:Y:S01]  /*bf80*/  F2FP.BF16.F32.PACK_AB R26, R29, R28 ;  /* 0x0000001c1d1a723e */ /* 0x000fe200000010ff */
[C---:B------:R-:W-:Y:S01]  /*bf90*/  FFMA R35, R71.reuse, R100, R35 ;  /* 0x0000006447237223 */ /* 0x040fe20000000023 */
[C---:B------:R-:W-:Y:S01]  /*bfa0*/  FMUL R33, R68.reuse, R37 ;  /* 0x0000002544217220 */ /* 0x040fe20000400000 */
[----:B------:R-:W-:Y:S01]  /*bfb0*/  FFMA R32, R71, R99, R32 ;  /* 0x0000006347207223 */ /* 0x000fe20000000020 */
        /* <DEDUP_REMOVED lines=29> */
[C---:B------:R-:W-:Y:S01]  /*c190*/  FMUL R47, R68.reuse, R47 ;  /* 0x0000002f442f7220 */ /* 0x040fe20000400000 */
[C---:B------:R-:W-:Y:S01]  /*c1a0*/  FMUL R44, R68.reuse, R48 ;  /* 0x00000030442c7220 */ /* 0x040fe20000400000 */
[----:B------:R-:W-:Y:S01]  /*c1b0*/  FMUL R45, R68, R49 ;  /* 0x00000031442d7220 */ /* 0x000fe20000400000 */
[----:B------:R1:W-:Y:S01]  /*c1c0*/  STS.128 [R147+0xc400], R32 ;  /* 0x00c4002093007388 */ /* 0x0003e20000000c00 */
[C---:B------:R-:W-:Y:S01]  /*c1d0*/  SHF.L.U32 R123, R128.reuse, 0x10, RZ ;  /* 0x00000010807b7819 */ /* 0x040fe200000006ff */
[----:B------:R-:W-:Y:S01]  /*c1e0*/  FFMA R46, R71, R109, R46 ;  /* 0x0000006d472e7223 */ /* 0x000fe2000000002e */
[----:B------:R-:W-:Y:S01]  /*c1f0*/  F2FP.BF16.F32.PACK_AB R40, R41, R40 ;  /* 0x000000282928723e */ /* 0x000fe200000010ff */
[C---:B------:R-:W-:Y:S01]  /*c200*/  FFMA R47, R71.reuse, R112, R47 ;  /* 0x00000070472f7223 */ /* 0x040fe2000000002f */
[C---:B------:R-:W-:Y:S01]  /*c210*/  FFMA R44, R71.reuse, R111, R44 ;  /* 0x0000006f472c7223 */ /* 0x040fe2000000002c */
[----:B------:R-:W-:Y:S01]  /*c220*/  LOP3.LUT R126, R128, 0xffff0000, RZ, 0xc0, !PT ;  /* 0xffff0000807e7812 */ /* 0x000fe200078ec0ff */
[C---:B------:R-:W-:Y:S01]  /*c230*/  FFMA R45, R71.reuse, R114, R45 ;  /* 0x00000072472d7223 */ /* 0x040fe2000000002d */
[C---:B------:R-:W-:Y:S01]  /*c240*/  FMUL R50, R68.reuse, R50 ;  /* 0x0000003244327220 */ /* 0x040fe20000400000 */
[C---:B------:R-:W-:Y:S01]  /*c250*/  FMUL R51, R68.reuse, R51 ;  /* 0x0000003344337220 */ /* 0x040fe20000400000 */
[C---:B------:R-:W-:Y:S01]  /*c260*/  FMUL R48, R68.reuse, R52 ;  /* 0x0000003444307220 */ /* 0x040fe20000400000 */
[C---:B------:R-:W-:Y:S01]  /*c270*/  FMUL R49, R68.reuse, R53 ;  /* 0x0000003544317220 */ /* 0x040fe20000400000 */
[C---:B------:R-:W-:Y:S01]  /*c280*/  FFMA R50, R71.reuse, R113, R50 ;  /* 0x0000007147327223 */ /* 0x040fe20000000032 */
        /* <DEDUP_REMOVED lines=9> */
[----:B------:R-:W-:Y:S01]  /*c320*/  FFMA R55, R71, R120, R55 ;  /* 0x0000007847377223 */ /* 0x000fe20000000037 */
[C---:B------:R-:W-:Y:S01]  /*c330*/  FMUL R59, R68.reuse, R59 ;  /* 0x0000003b443b7220 */ /* 0x040fe20000400000 */
[----:B------:R-:W-:Y:S01]  /*c340*/  F2FP.BF16.F32.PACK_AB R41, R47, R46 ;  /* 0x0000002e2f29723e */ /* 0x000fe200000010ff */
[----:B------:R-:W-:Y:S01]  /*c350*/  FFMA R52, R71, R119, R52 ;  /* 0x0000007747347223 */ /* 0x000fe20000000034 */
[----:B------:R-:W-:Y:S01]  /*c360*/  F2FP.BF16.F32.PACK_AB R42, R45, R44 ;  /* 0x0000002c2d2a723e */ /* 0x000fe200000010ff */
[C---:B------:R-:W-:Y:S01]  /*c370*/  FMUL R56, R68.reuse, R60 ;  /* 0x0000003c44387220 */ /* 0x040fe20000400000 */
[----:B------:R-:W-:Y:S01]  /*c380*/  F2FP.BF16.F32.PACK_AB R43, R51, R50 ;  /* 0x00000032332b723e */ /* 0x000fe200000010ff */
[----:B------:R-:W-:Y:S01]  /*c390*/  FFMA R53, R71, R122, R53 ;  /* 0x0000007a47357223 */ /* 0x000fe20000000035 */
[----:B------:R-:W-:Y:S01]  /*c3a0*/  SHF.L.U32 R125, R129, 0x10, RZ ;  /* 0x00000010817d7819 */ /* 0x000fe200000006ff */
[C---:B------:R-:W-:Y:S01]  /*c3b0*/  FMUL R57, R68.reuse, R61 ;  /* 0x0000003d44397220 */ /* 0x040fe20000400000 */
[----:B------:R-:W-:Y:S01]  /*c3c0*/  FFMA R58, R71, R121, R58 ;  /* 0x00000079473a7223 */ /* 0x000fe2000000003a */
[----:B------:R1:W-:Y:S01]  /*c3d0*/  STS.128 [R160+0xc400], R40 ;  /* 0x00c40028a0007388 */ /* 0x0003e20000000c00 */
[----:B------:R-:W-:Y:S01]  /*c3e0*/  LOP3.LUT R128, R129, 0xffff0000, RZ, 0xc0, !PT ;  /* 0xffff000081807812 */ /* 0x000fe200078ec0ff */
[----:B------:R-:W-:Y:S01]  /*c3f0*/  FMUL R62, R68, R62 ;  /* 0x0000003e443e7220 */ /* 0x000fe20000400000 */
[C---:B------:R-:W-:Y:S01]  /*c400*/  FFMA R59, R71.reuse, R124, R59 ;  /* 0x0000007c473b7223 */ /* 0x040fe2000000003b */
[----:B------:R-:W-:Y:S01]  /*c410*/  SHF.L.U32 R127, R130, 0x10, RZ ;  /* 0x00000010827f7819 */ /* 0x000fe200000006ff */
[----:B------:R-:W-:Y:S01]  /*c420*/  FMUL R63, R68, R63 ;  /* 0x0000003f443f7220 */ /* 0x000fe20000400000 */
[C---:B------:R-:W-:Y:S01]  /*c430*/  FFMA R56, R71.reuse, R123, R56 ;  /* 0x0000007b47387223 */ /* 0x040fe20000000038 */
[----:B------:R-:W-:Y:S01]  /*c440*/  LOP3.LUT R130, R130, 0xffff0000, RZ, 0xc0, !PT ;  /* 0xffff000082827812 */ /* 0x000fe200078ec0ff */
[C---:B------:R-:W-:Y:S01]  /*c450*/  FMUL R60, R68.reuse, R64 ;  /* 0x00000040443c7220 */ /* 0x040fe20000400000 */
[----:B------:R-:W-:Y:S01]  /*c460*/  FFMA R57, R71, R126, R57 ;  /* 0x0000007e47397223 */ /* 0x000fe20000000039 */
[----:B------:R-:W-:Y:S01]  /*c470*/  SHF.L.U32 R129, R131, 0x10, RZ ;  /* 0x0000001083817819 */ /* 0x000fe200000006ff */
[C---:B------:R-:W-:Y:S01]  /*c480*/  FMUL R61, R68.reuse, R65 ;  /* 0x00000041443d7220 */ /* 0x040fe20000400000 */
[----:B------:R-:W-:Y:S01]  /*c490*/  FFMA R62, R71, R125, R62 ;  /* 0x0000007d473e7223 */ /* 0x000fe2000000003e */
[----:B------:R-:W-:Y:S01]  /*c4a0*/  LOP3.LUT R132, R131, 0xffff0000, RZ, 0xc0, !PT ;  /* 0xffff000083847812 */ /* 0x000fe200078ec0ff */
[C---:B------:R-:W-:Y:S01]  /*c4b0*/  FMUL R66, R68.reuse, R66 ;  /* 0x0000004244427220 */ /* 0x040fe20000400000 */
[----:B------:R-:W-:Y:S01]  /*c4c0*/  F2FP.BF16.F32.PACK_AB R48, R49, R48 ;  /* 0x000000303130723e */ /* 0x000fe200000010ff */
[----:B------:R-:W-:Y:S01]  /*c4d0*/  FFMA R63, R71, R128, R63 ;  /* 0x00000080473f7223 */ /* 0x000fe2000000003f */
[----:B------:R-:W-:Y:S01]  /*c4e0*/  FMUL R67, R68, R67 ;  /* 0x0000004344437220 */ /* 0x000fe20000400000 */
        /* <DEDUP_REMOVED lines=12> */
[----:B------:R-:W-:Y:S03]  /*c5b0*/  ISETP.NE.AND P0, PT, R152, RZ, PT ;  /* 0x000000ff9800720c */ /* 0x000fe60003f05270 */
[----:B------:R1:W-:Y:S01]  /*c5c0*/  STS.128 [R158+0xc400], R56 ;  /* 0x00c400389e007388 */ /* 0x0003e20000000c00 */
[----:B------:R-:W-:Y:S01]  /*c5d0*/  @!PT LDS RZ, [RZ] ;  /* 0x00000000fffff984 */ /* 0x000fe20000000800 */
[----:B------:R-:W-:Y:S01]  /*c5e0*/  @!PT LDS RZ, [RZ] ;  /* 0x00000000fffff984 */ /* 0x000fe20000000800 */
[----:B------:R-:W-:Y:S01]  /*c5f0*/  @!PT LDS RZ, [RZ] ;  /* 0x00000000fffff984 */ /* 0x000fe20000000800 */
[----:B------:R-:W-:Y:S01]  /*c600*/  @!PT LDS RZ, [RZ] ;  /* 0x00000000fffff984 */ /* 0x000fe20000000800 */
[----:B------:R2:W-:Y:S07]  /*c610*/  MEMBAR.ALL.CTA ;  /* 0x0000000000007992 */ /* 0x0005ee0000008000 */
[----:B--2---:R-:W2:Y:S02]  /*c620*/  FENCE.VIEW.ASYNC.S ;  /* 0x00000000000073c6 */ /* 0x004ea40000000000 */
[----:B--2---:R-:W-:Y:S06]  /*c630*/  BAR.SYNC.DEFER_BLOCKING 0x1, 0x80 ;  /* 0x0042000000007b1d */ /* 0x004fec0000010000 */
[----:B------:R-:W-:Y:S05]  /*c640*/  @P0 BRA `(.L_x_146) ;  /* 0x0000000000280947 */ /* 0x000fea0003800000 */
[----:B------:R-:W2:Y:S01]  /*c650*/  LDCU.64 UR6, c[0x0][0x348] ;  /* 0x00006900ff0677ac */ /* 0x000ea20008000a00 */
[----:B------:R-:W-:Y:S02]  /*c660*/  UIADD3 UR9, UPT, UPT, UR53, UR40, URZ ;  /* 0x0000002835097290 */ /* 0x000fe4000fffe0ff */
[----:B------:R-:W-:Y:S01]  /*c670*/  UIADD3 UR8, UPT, UPT, UR46, 0xc400, URZ ;  /* 0x0000c4002e087890 */ /* 0x000fe2000fffe0ff */
[----:B------:R-:W-:Y:S01]  /*c680*/  UMOV UR10, UR50 ;  /* 0x00000032000a7c82 */ /* 0x000fe20008000000 */
[----:B------:R-:W-:Y:S01]  /*c690*/  UMOV UR11, UR36 ;  /* 0x00000024000b7c82 */ /* 0x000fe20008000000 */
[----:B--2---:R-:W-:Y:S04]  /*c6a0*/  UIADD3 UR4, UP0, UPT, UR6, 0xa80, URZ ;  /* 0x00000a8006047890 */ /* 0x004fe8000ff1e0ff */
[----:B------:R-:W-:Y:S09]  /*c6b0*/  UIADD3.X UR5, UPT, UPT, URZ, UR7, URZ, UP0, !UPT ;  /* 0x00000007ff057290 */ /* 0x000ff200087fe4ff */
[----:B------:R2:W-:Y:S01]  /*c6c0*/  UTMASTG.3D [UR8], [UR4] ;  /* 0x00000008040073b5 */ /* 0x0005e20008010000 */
[----:B------:R0:W-:Y:S01]  /*c6d0*/  UTMACMDFLUSH ;  /* 0x00000000000079b7 */ /* 0x0001e20000000000 */
[----:B--2---:R-:W-:Y:S04]  /*c6e0*/  DEPBAR.LE SB0, 0x1 ;  /* 0x000080400000791a */ /* 0x004fe80000000000 */
.L_x_146:
[----:B------:R-:W-:Y:S05]  /*c6f0*/  BSYNC.RECONVERGENT B0 ;  /* 0x0000000000007941 */ /* 0x000fea0003800200 */
.L_x_145:
[----:B------:R-:W-:Y:S01]  /*c700*/  BAR.SYNC.DEFER_BLOCKING 0x1, 0x80 ;  /* 0x0042000000007b1d */ /* 0x000fe20000010000 */
[----:B------:R-:W-:Y:S09]  /*c710*/  UISETP.NE.AND UP0, UPT, UR54, -0x4, UPT ;  /* 0xfffffffc3600788c */ /* 0x000ff2000bf05270 */
[----:B------:R-:W-:Y:S05]  /*c720*/  BRA.U !UP0, `(.L_x_147) ;  /* 0x0000000108247547 */ /* 0x000fea000b800000 */
[----:B------:R-:W-:Y:S01]  /*c730*/  ISETP.NE.AND P0, PT, R157, RZ, PT ;  /* 0x000000ff9d00720c */ /* 0x000fe20003f05270 */
[----:B------:R-:W-:Y:S01]  /*c740*/  IMAD.U32 R0, RZ, RZ, UR52 ;  /* 0x00000034ff007e24 */ /* 0x000fe2000f8e00ff */
[----:B------:R-:W-:Y:S04]  /*c750*/  UIADD3 UR4, UPT, UPT, UR52, 0x1, URZ ;  /* 0x0000000134047890 */ /* 0x000fe8000fffe0ff */
[----:B------:R-:W-:Y:S04]  /*c760*/  UISETP.NE.AND UP0, UPT, UR4, 0x4, UPT ;  /* 0x000000040400788c */ /* 0x000fe8000bf05270 */
[----:B------:R-:W-:Y:S03]  /*c770*/  USEL UR52, UR4, URZ, UP0 ;  /* 0x000000ff04347287 */ /* 0x000fe60008000000 */
[----:B------:R-:W-:Y:S05]  /*c780*/  @P0 LEA R0, R0, UR46, 0x3 ;  /* 0x0000002e00000c11 */ /* 0x000fea000f8e18ff */
[----:B------:R-:W-:Y:S05]  /*c790*/  @P0 VIADD R0, R0, 0x60 ;  /* 0x0000006000000836 */ /* 0x000fea0000000000 */
[----:B------:R-:W-:Y:S04]  /*c7a0*/  @P0 PRMT R0, R165, 0x654, R0 ;  /* 0x00000654a5000816 */ /* 0x000fe80000000000 */
[----:B------:R2:W-:Y:S03]  /*c7b0*/  @P0 SYNCS.ARRIVE.TRANS64.RED.A1T0 RZ, [R0+URZ], RZ ;  /* 0x000000ff00ff09a7 */ /* 0x0005e600081004ff */
.L_x_147:
[----:B------:R-:W-:Y:S01]  /*c7c0*/  R2UR UR6, R156 ;  /* 0x000000009c0672ca */ /* 0x000fe200000e0000 */
[----:B------:R-:W-:Y:S01]  /*c7d0*/  UIADD3 UR54, UPT, UPT, UR54, 0x4, URZ ;  /* 0x0000000436367890 */ /* 0x000fe2000fffe0ff */
[----:B------:R-:W-:Y:S01]  /*c7e0*/  R2UR UR5, R141 ;  /* 0x000000008d0572ca */ /* 0x000fe200000e0000 */
[----:B------:R-:W-:Y:S01]  /*c7f0*/  ULOP3.LUT UR39, UR39, 0x1, URZ, 0x3c, !UPT ;  /* 0x0000000127277892 */ /* 0x000fe2000f8e3cff */
[----:B------:R-:W-:Y:S01]  /*c800*/  R2UR UR4, R142 ;  /* 0x000000008e0472ca */ /* 0x000fe200000e0000 */
[----:B------:R-:W-:Y:S01]  /*c810*/  UMOV UR36, UR63 ;  /* 0x0000003f00247c82 */ /* 0x000fe20008000000 */
[C---:B------:R-:W-:Y:S04]  /*c820*/  ISETP.NE.AND P0, PT, R146.reuse, 0x2, PT ;  /* 0x000000029200780c */ /* 0x040fe80003f05270 */
[----:B------:R-:W-:Y:S02]  /*c830*/  SEL R3, RZ, 0x1, P0 ;  /* 0x00000001ff037807 */ /* 0x000fe40000000000 */
[----:B------:R-:W-:Y:S01]  /*c840*/  SEL R146, R146, RZ, P0 ;  /* 0x000000ff92927207 */ /* 0x000fe20000000000 */
[----:B------:R-:W-:Y:S01]  /*c850*/  UISETP.NE.AND UP0, UPT, UR6, URZ, UPT ;  /* 0x000000ff0600728c */ /* 0x000fe2000bf05270 */
[----:B------:R-:W-:Y:S01]  /*c860*/  LOP3.LUT R148, R148, R3, RZ, 0x3c, !PT ;  /* 0x0000000394947212 */ /* 0x000fe200078e3cff */
[----:B------:R-:W-:Y:S02]  /*c870*/  UIADD3 UR20, UPT, UPT, UR37, UR5, URZ ;  /* 0x0000000525147290 */ /* 0x000fe4000fffe0ff */
[----:B------:R-:W-:Y:S05]  /*c880*/  UIADD3 UR28, UPT, UPT, UR38, UR4, URZ ;  /* 0x00000004261c7290 */ /* 0x000fea000fffe0ff */
[----:B------:R-:W-:Y:S07]  /*c890*/  BRA.U UP0, `(.L_x_148) ;  /* 0xffffff9d00887547 */ /* 0x000fee000b83ffff */
[----:B------:R-:W3:Y:S01]  /*c8a0*/  S2UR UR4, SR_CgaCtaId ;  /* 0x00000000000479c3 */ /* 0x000ee20000008800 */
[----:B------:R-:W-:-:S13]  /*c8b0*/  R2UR UR5, R143 ;  /* 0x000000008f0572ca */ /* 0x000fda00000e0000 */
[----:B------:R-:W-:Y:S02]  /*c8c0*/  UISETP.NE.AND UP0, UPT, UR5, URZ, UPT ;  /* 0x000000ff0500728c */ /* 0x000fe4000bf05270 */
[----:B---3--:R-:W-:Y:S02]  /*c8d0*/  ULOP3.LUT UR5, UR4, 0x1, URZ, 0x3c, !UPT ;  /* 0x0000000104057892 */ /* 0x008fe4000f8e3cff */
[----:B------:R-:W-:-:S04]  /*c8e0*/  UIADD3 UR4, UPT, UPT, UR46, 0xe0, URZ ;  /* 0x000000e02e047890 */ /* 0x000fc8000fffe0ff */
[----:B------:R-:W-:-:S09]  /*c8f0*/  UPRMT UR4, UR5, 0x654, UR4 ;  /* 0x0000065405047896 */ /* 0x000fd20008000004 */
[----:B------:R-:W-:Y:S01]  /*c900*/  SYNCS.ARRIVE.TRANS64.RED.A1T0 RZ, [UR4], RZ ;  /* 0x000000ffffff79a7 */ /* 0x000fe20008100404 */
[----:B------:R-:W-:Y:S01]  /*c910*/  SYNCS.ARRIVE.TRANS64.A1T0 RZ, [UR46+0xe0], RZ ;  /* 0x0000e0ffffff79a7 */ /* 0x000fe2000810002e */
[----:B------:R-:W-:Y:S05]  /*c920*/  BRA.U !UP0, `(.L_x_149) ;  /* 0x0000000108487547 */ /* 0x000fea000b800000 */
[----:B------:R-:W3:Y:S02]  /*c930*/  LDCU.64 UR4, c[0x0][0xc90] ;  /* 0x00019200ff0477ac */ /* 0x000ee40008000a00 */
[----:B---3--:R-:W-:-:S04]  /*c940*/  UISETP.NE.U32.AND UP0, UPT, UR4, URZ, UPT ;  /* 0x000000ff0400728c */ /* 0x008fc8000bf05070 */
[----:B------:R-:W-:-:S09]  /*c950*/  UISETP.NE.AND.EX UP0, UPT, UR5, URZ, UPT, UP0 ;  /* 0x000000ff0500728c */ /* 0x000fd2000bf05300 */
[----:B------:R-:W-:Y:S05]  /*c960*/  BRA.U UP0, `(.L_x_150) ;  /* 0x00000001000c7547 */ /* 0x000fea000b800000 */
[----:B------:R-:W-:-:S13]  /*c970*/  FSETP.NEU.AND P0, PT, R71, RZ, PT ;  /* 0x000000ff4700720b */ /* 0x000fda0003f0d000 */
[----:B------:R-:W-:Y:S05]  /*c980*/  @!P0 EXIT ;  /* 0x000000000000894d */ /* 0x000fea0003800000 */
[----:B------:R-:W-:Y:S05]  /*c990*/  BRA `(.L_x_149) ;  /* 0x00000000002c7947 */ /* 0x000fea0003800000 */
.L_x_150:
[----:B------:R-:W-:Y:S01]  /*c9a0*/  ISETP.NE.AND P0, PT, R145, RZ, PT ;  /* 0x000000ff9100720c */ /* 0x000fe20003f05270 */
[----:B------:R-:W-:-:S12]  /*c9b0*/  BSSY.RECONVERGENT B0, `(.L_x_149) ;  /* 0x0000009000007945 */ /* 0x000fd80003800200 */
[----:B------:R-:W-:Y:S05]  /*c9c0*/  @P0 BRA `(.L_x_151) ;  /* 0x0000000000140947 */ /* 0x000fea0003800000 */
[----:B------:R-:W3:Y:S02]  /*c9d0*/  LDCU.64 UR4, c[0x0][0xc88] ;  /* 0x00019100ff0477ac */ /* 0x000ee40008000a00 */
[----:B---3--:R-:W-:-:S04]  /*c9e0*/  ISETP.NE.U32.AND P0, PT, RZ, UR4, PT ;  /* 0x00000004ff007c0c */ /* 0x008fc8000bf05070 */
[----:B------:R-:W-:-:S13]  /*c9f0*/  ISETP.NE.AND.EX P0, PT, RZ, UR5, PT, P0 ;  /* 0x00000005ff007c0c */ /* 0x000fda000bf05300 */
[----:B------:R-:W-:Y:S05]  /*ca00*/  @!P0 EXIT ;  /* 0x000000000000894d */ /* 0x000fea0003800000 */
[----:B------:R-:W-:Y:S05]  /*ca10*/  BRA `(.L_x_152) ;  /* 0x0000000000087947 */ /* 0x000fea0003800000 */
.L_x_151:
[----:B------:R-:W-:-:S13]  /*ca20*/  FSETP.NEU.AND P0, PT, R71, RZ, PT ;  /* 0x000000ff4700720b */ /* 0x000fda0003f0d000 */
[----:B------:R-:W-:Y:S05]  /*ca30*/  @!P0 EXIT ;  /* 0x000000000000894d */ /* 0x000fea0003800000 */
.L_x_152:
[----:B------:R-:W-:Y:S05]  /*ca40*/  BSYNC.RECONVERGENT B0 ;  /* 0x0000000000007941 */ /* 0x000fea0003800200 */
.L_x_149:
[----:B------:R-:W3:Y:S01]  /*ca50*/  S2UR UR5, SR_CgaCtaId ;  /* 0x00000000000579c3 */ /* 0x000ee20000008800 */
[----:B------:R-:W-:Y:S01]  /*ca60*/  ULEA UR4, UR52, UR46, 0x3 ;  /* 0x0000002e34047291 */ /* 0x000fe2000f8e18ff */
[----:B------:R-:W-:-:S04]  /*ca70*/  DEPBAR.LE SB0, 0x0 ;  /* 0x000080000000791a */ /* 0x000fc80000000000 */
[----:B------:R-:W-:-:S04]  /*ca80*/  UIADD3 UR4, UPT, UPT, UR4, 0x60, URZ ;  /* 0x0000006004047890 */ /* 0x000fc8000fffe0ff */
[----:B---3--:R-:W-:-:S09]  /*ca90*/  UPRMT UR4, UR5, 0x654, UR4 ;  /* 0x0000065405047896 */ /* 0x008fd20008000004 */
[----:B------:R-:W-:Y:S01]  /*caa0*/  SYNCS.ARRIVE.TRANS64.RED.A1T0 RZ, [UR4], RZ ;  /* 0x000000ffffff79a7 */ /* 0x000fe20008100404 */
[----:B------:R-:W-:Y:S05]  /*cab0*/  EXIT ;  /* 0x000000000000794d */ /* 0x000fea0003800000 */
.L_x_24:
[----:B-1----:R1:W3:Y:S02]  /*cac0*/  SYNCS.PHASECHK.TRANS64.TRYWAIT P0, [R0+URZ+0xd0], R3 ;  /* 0x0000d003000075a7 */ /* 0x0022e400080011ff */
[----:B---3--:R-:W-:Y:S05]  /*cad0*/  @!P0 NANOSLEEP.SYNCS 0x989680 ;  /* 0x009896800000895d */ /* 0x008fea0003900000 */
[----:B------:R-:W3:Y:S02]  /*cae0*/  @!P0 SYNCS.PHASECHK.TRANS64 P0, [R0+URZ+0xd0], R3 ;  /* 0x0000d003000085a7 */ /* 0x000ee400080010ff */
[----:B---3--:R-:W-:Y:S05]  /*caf0*/  @!P0 BRA `(.L_x_24) ;  /* 0xfffffffc00f08947 */ /* 0x008fea000383ffff */
[----:B------:R-:W-:Y:S05]  /*cb00*/  BRA `(.L_x_153) ;  /* 0xffffff5000247947 */ /* 0x000fea000383ffff */
.L_x_27:
[----:B-1----:R-:W-:-:S07]  /*cb10*/  MOV R0, UR5 ;  /* 0x0000000500007c02 */ /* 0x002fce0008000f00 */
.L_x_154:
[----:B-1----:R1:W3:Y:S02]  /*cb20*/  SYNCS.PHASECHK.TRANS64.TRYWAIT P0, [R0+URZ+0x20], R3 ;  /* 0x00002003000075a7 */ /* 0x0022e400080011ff */
[----:B---3--:R-:W-:Y:S05]  /*cb30*/  @!P0 NANOSLEEP.SYNCS 0x989680 ;  /* 0x009896800000895d */ /* 0x008fea0003900000 */
[----:B------:R-:W3:Y:S02]  /*cb40*/  @!P0 SYNCS.PHASECHK.TRANS64 P0, [R0+URZ+0x20], R3 ;  /* 0x00002003000085a7 */ /* 0x000ee400080010ff */
[----:B---3--:R-:W-:Y:S05]  /*cb50*/  @!P0 BRA `(.L_x_154) ;  /* 0xfffffffc00f08947 */ /* 0x008fea000383ffff */
[----:B------:R-:W-:Y:S05]  /*cb60*/  BRA `(.L_x_26) ;  /* 0xffffff5000847947 */ /* 0x000fea000383ffff */
.L_x_36:
[----:B-1----:R-:W-:-:S07]  /*cb70*/  MOV R0, UR6 ;  /* 0x0000000600007c02 */ /* 0x002fce0008000f00 */
.L_x_155:
[----:B-1----:R1:W2:Y:S02]  /*cb80*/  SYNCS.PHASECHK.TRANS64.TRYWAIT P0, [R0+URZ+0x20], R3 ;  /* 0x00002003000075a7 */ /* 0x0022a400080011ff */
[----:B--2---:R-:W-:Y:S05]  /*cb90*/  @!P0 NANOSLEEP.SYNCS 0x989680 ;  /* 0x009896800000895d */ /* 0x004fea0003900000 */
[----:B------:R-:W2:Y:S02]  /*cba0*/  @!P0 SYNCS.PHASECHK.TRANS64 P0, [R0+URZ+0x20], R3 ;  /* 0x00002003000085a7 */ /* 0x000ea400080010ff */
[----:B--2---:R-:W-:Y:S05]  /*cbb0*/  @!P0 BRA `(.L_x_155) ;  /* 0xfffffffc00f08947 */ /* 0x004fea000383ffff */
[----:B------:R-:W-:Y:S05]  /*cbc0*/  BRA `(.L_x_35) ;  /* 0xffffff5400a47947 */ /* 0x000fea000383ffff */
.L_x_43:
[----:B-1----:R1:W4:Y:S02]  /*cbd0*/  SYNCS.PHASECHK.TRANS64.TRYWAIT P0, [R3+URZ+0x90], R0 ;  /* 0x00009000030075a7 */ /* 0x00232400080011ff */
[----:B----4-:R-:W-:Y:S05]  /*cbe0*/  @!P0 NANOSLEEP.SYNCS 0x989680 ;  /* 0x009896800000895d */ /* 0x010fea0003900000 */
[----:B------:R-:W4:Y:S02]  /*cbf0*/  @!P0 SYNCS.PHASECHK.TRANS64 P0, [R3+URZ+0x90], R0 ;  /* 0x00009000030085a7 */ /* 0x000f2400080010ff */
[----:B----4-:R-:W-:Y:S05]  /*cc00*/  @!P0 BRA `(.L_x_43) ;  /* 0xfffffffc00f08947 */ /* 0x010fea000383ffff */
[----:B------:R-:W-:Y:S05]  /*cc10*/  BRA `(.L_x_156) ;  /* 0xffffff5800a07947 */ /* 0x000fea000383ffff */
.L_x_47:
[----:B-1----:R-:W-:-:S07]  /*cc20*/  MOV R0, UR4 ;  /* 0x0000000400007c02 */ /* 0x002fce0008000f00 */
.L_x_157:
[----:B-1----:R1:W2:Y:S02]  /*cc30*/  SYNCS.PHASECHK.TRANS64.TRYWAIT P0, [R0+URZ], R3 ;  /* 0x00000003000075a7 */ /* 0x0022a400080011ff */
[----:B--2---:R-:W-:Y:S05]  /*cc40*/  @!P0 NANOSLEEP.SYNCS 0x989680 ;  /* 0x009896800000895d */ /* 0x004fea0003900000 */
[----:B------:R-:W2:Y:S02]  /*cc50*/  @!P0 SYNCS.PHASECHK.TRANS64 P0, [R0+URZ], R3 ;  /* 0x00000003000085a7 */ /* 0x000ea400080010ff */
[----:B--2---:R-:W-:Y:S05]  /*cc60*/  @!P0 BRA `(.L_x_157) ;  /* 0xfffffffc00f08947 */ /* 0x004fea000383ffff */
[----:B------:R-:W-:Y:S05]  /*cc70*/  BRA `(.L_x_158) ;  /* 0xffffff60004c7947 */ /* 0x000fea000383ffff */
.L_x_48:
[----:B------:R-:W-:-:S07]  /*cc80*/  MOV R0, UR5 ;  /* 0x0000000500007c02 */ /* 0x000fce0008000f00 */
.L_x_159:
[----:B-1----:R1:W2:Y:S02]  /*cc90*/  SYNCS.PHASECHK.TRANS64.TRYWAIT P0, [R0+URZ], R3 ;  /* 0x00000003000075a7 */ /* 0x0022a400080011ff */
[----:B--2---:R-:W-:Y:S05]  /*cca0*/  @!P0 NANOSLEEP.SYNCS 0x989680 ;  /* 0x009896800000895d */ /* 0x004fea0003900000 */
[----:B------:R-:W2:Y:S02]  /*ccb0*/  @!P0 SYNCS.PHASECHK.TRANS64 P0, [R0+URZ], R3 ;  /* 0x00000003000085a7 */ /* 0x000ea400080010ff */
[----:B--2---:R-:W-:Y:S05]  /*ccc0*/  @!P0 BRA `(.L_x_159) ;  /* 0xfffffffc00f08947 */ /* 0x004fea000383ffff */
[----:B------:R-:W-:Y:S05]  /*ccd0*/  BRA `(.L_x_160) ;  /* 0xffffff6000587947 */ /* 0x000fea000383ffff */
.L_x_49:
[----:B------:R-:W-:-:S07]  /*cce0*/  MOV R0, UR5 ;  /* 0x0000000500007c02 */ /* 0x000fce0008000f00 */
.L_x_161:
[----:B-1----:R1:W2:Y:S02]  /*ccf0*/  SYNCS.PHASECHK.TRANS64.TRYWAIT P0, [R0+URZ], R3 ;  /* 0x00000003000075a7 */ /* 0x0022a400080011ff */
[----:B--2---:R-:W-:Y:S05]  /*cd00*/  @!P0 NANOSLEEP.SYNCS 0x989680 ;  /* 0x009896800000895d */ /* 0x004fea0003900000 */
[----:B------:R-:W2:Y:S02]  /*cd10*/  @!P0 SYNCS.PHASECHK.TRANS64 P0, [R0+URZ], R3 ;  /* 0x00000003000085a7 */ /* 0x000ea400080010ff */
[----:B--2---:R-:W-:Y:S05]  /*cd20*/  @!P0 BRA `(.L_x_161) ;  /* 0xfffffffc00f08947 */ /* 0x004fea000383ffff */
[----:B------:R-:W-:Y:S05]  /*cd30*/  BRA `(.L_x_162) ;  /* 0xffffff6000647947 */ /* 0x000fea000383ffff */
.L_x_52:
[----:B--2---:R2:W3:Y:S02]  /*cd40*/  SYNCS.PHASECHK.TRANS64.TRYWAIT P0, [R0+URZ+0xc0], R5 ;  /* 0x0000c005000075a7 */ /* 0x0044e400080011ff */
[----:B---3--:R-:W-:Y:S05]  /*cd50*/  @!P0 NANOSLEEP.SYNCS 0x989680 ;  /* 0x009896800000895d */ /* 0x008fea0003900000 */
[----:B------:R-:W3:Y:S02]  /*cd60*/  @!P0 SYNCS.PHASECHK.TRANS64 P0, [R0+URZ+0xc0], R5 ;  /* 0x0000c005000085a7 */ /* 0x000ee400080010ff */
[----:B---3--:R-:W-:Y:S05]  /*cd70*/  @!P0 BRA `(.L_x_52) ;  /* 0xfffffffc00f08947 */ /* 0x008fea000383ffff */
[----:B------:R-:W-:Y:S05]  /*cd80*/  BRA `(.L_x_163) ;  /* 0xffffff6000c87947 */ /* 0x000fea000383ffff */
.L_x_53:
[----:B------:R-:W-:-:S07]  /*cd90*/  MOV R0, UR4 ;  /* 0x0000000400007c02 */ /* 0x000fce0008000f00 */
.L_x_164:
[----:B--2---:R2:W3:Y:S02]  /*cda0*/  SYNCS.PHASECHK.TRANS64.TRYWAIT P0, [R0+URZ+0xa0], R7 ;  /* 0x0000a007000075a7 */ /* 0x0044e400080011ff */
[----:B---3--:R-:W-:Y:S05]  /*cdb0*/  @!P0 NANOSLEEP.SYNCS 0x989680 ;  /* 0x009896800000895d */ /* 0x008fea0003900000 */
[----:B------:R-:W3:Y:S02]  /*cdc0*/  @!P0 SYNCS.PHASECHK.TRANS64 P0, [R0+URZ+0xa0], R7 ;  /* 0x0000a007000085a7 */ /* 0x000ee400080010ff */
[----:B---3--:R-:W-:Y:S05]  /*cdd0*/  @!P0 BRA `(.L_x_164) ;  /* 0xfffffffc00f08947 */ /* 0x008fea000383ffff */
[----:B------:R-:W-:Y:S05]  /*cde0*/  BRA `(.L_x_165) ;  /* 0xffffff6000d87947 */ /* 0x000fea000383ffff */
.L_x_54:
[----:B--2---:R2:W3:Y:S02]  /*cdf0*/  SYNCS.PHASECHK.TRANS64.TRYWAIT P1, [R0+URZ+0x90], R5 ;  /* 0x00009005000075a7 */ /* 0x0044e400080211ff */
[----:B---3--:R-:W-:Y:S05]  /*ce00*/  @!P1 NANOSLEEP.SYNCS 0x989680 ;  /* 0x009896800000995d */ /* 0x008fea0003900000 */
[----:B------:R-:W3:Y:S02]  /*ce10*/  @!P1 SYNCS.PHASECHK.TRANS64 P1, [R0+URZ+0x90], R5 ;  /* 0x00009005000095a7 */ /* 0x000ee400080210ff */
[----:B---3--:R-:W-:Y:S05]  /*ce20*/  @!P1 BRA `(.L_x_54) ;  /* 0xfffffffc00f09947 */ /* 0x008fea000383ffff */
[----:B------:R-:W-:Y:S05]  /*ce30*/  BRA `(.L_x_166) ;  /* 0xffffff6400087947 */ /* 0x000fea000383ffff */
.L_x_57:
[----:B------:R-:W-:-:S07]  /*ce40*/  MOV R0, UR4 ;  /* 0x0000000400007c02 */ /* 0x000fce0008000f00 */
.L_x_167:
[----:B--2---:R2:W3:Y:S02]  /*ce50*/  SYNCS.PHASECHK.TRANS64.TRYWAIT P0, [R0+URZ+0xa0], R3 ;  /* 0x0000a003000075a7 */ /* 0x0044e400080011ff */
[----:B---3--:R-:W-:Y:S05]  /*ce60*/  @!P0 NANOSLEEP.SYNCS 0x989680 ;  /* 0x009896800000895d */ /* 0x008fea0003900000 */
[----:B------:R-:W3:Y:S02]  /*ce70*/  @!P0 SYNCS.PHASECHK.TRANS64 P0, [R0+URZ+0xa0], R3 ;  /* 0x0000a003000085a7 */ /* 0x000ee400080010ff */
[----:B---3--:R-:W-:Y:S05]  /*ce80*/  @!P0 BRA `(.L_x_167) ;  /* 0xfffffffc00f08947 */ /* 0x008fea000383ffff */
[----:B------:R-:W-:Y:S05]  /*ce90*/  BRA `(.L_x_56) ;  /* 0xffffff64005c7947 */ /* 0x000fea000383ffff */
.L_x_66:
[----:B--2---:R-:W-:-:S04]  /*cea0*/  MOV R5, UR5 ;  /* 0x0000000500057c02 */ /* 0x004fc80008000f00 */
[----:B------:R2:W3:Y:S03]  /*ceb0*/  SYNCS.PHASECHK.TRANS64.TRYWAIT P0, [R5+URZ+0x8], R6 ;  /* 0x00000806050075a7 */ /* 0x0004e600080011ff */
[----:B---3--:R-:W-:Y:S05]  /*cec0*/  @!P0 NANOSLEEP.SYNCS 0x989680 ;  /* 0x009896800000895d */ /* 0x008fea0003900000 */
[----:B------:R-:W3:Y:S02]  /*ced0*/  @!P0 SYNCS.PHASECHK.TRANS64 P0, [R5+URZ+0x8], R6 ;  /* 0x00000806050085a7 */ /* 0x000ee400080010ff */
[----:B---3--:R-:W-:Y:S05]  /*cee0*/  @!P0 BRA `(.L_x_66) ;  /* 0xfffffffc00ec8947 */ /* 0x008fea000383ffff */
[----:B------:R-:W-:Y:S05]  /*cef0*/  BRA `(.L_x_65) ;  /* 0xffffff68001c7947 */ /* 0x000fea000383ffff */
.L_x_68:
[----:B------:R-:W-:Y:S01]  /*cf00*/  BSSY B0, `(.L_x_168) ;  /* 0x0000006000007945 */ /* 0x000fe20003800000 */
[----:B------:R-:W-:-:S07]  /*cf10*/  MOV R15, 0xffffffff ;  /* 0xffffffff000f7802 */ /* 0x000fce0000000f00 */
[----:B-12--5:R-:W-:Y:S05]  /*cf20*/  WARPSYNC.COLLECTIVE R15, `(.L_x_169) ;  /* 0x000000000f0c7348 */ /* 0x026fea0003c00000 */
[----:B------:R-:W-:Y:S02]  /*cf30*/  ELECT P6, UR79, PT ;  /* 0x00000000004f782f */ /* 0x000fe400038c0000 */
[----:B------:R-:W-:Y:S01]  /*cf40*/  MOV R14, UR79 ;  /* 0x0000004f000e7c02 */ /* 0x000fe20008000f00 */
[----:B-12--5:R-:W-:Y:S10]  /*cf50*/  ENDCOLLECTIVE ;  /* 0x000000000000791b */ /* 0x026ff40003800000 */
.L_x_169:
[----:B------:R-:W-:Y:S05]  /*cf60*/  BSYNC B0 ;  /* 0x0000000000007941 */ /* 0x000fea0003800000 */
.L_x_168:
[----:B------:R-:W-:Y:S05]  /*cf70*/  BRA `(.L_x_170) ;  /* 0xffffff68004c7947 */ /* 0x000fea000383ffff */
.L_x_70:
[----:B--2---:R-:W-:-:S04]  /*cf80*/  MOV R3, UR5 ;  /* 0x0000000500037c02 */ /* 0x004fc80008000f00 */
[----:B------:R2:W3:Y:S03]  /*cf90*/  SYNCS.PHASECHK.TRANS64.TRYWAIT P0, [R3+URZ+0x8], R4 ;  /* 0x00000804030075a7 */ /* 0x0004e600080011ff */
[----:B---3--:R-:W-:Y:S05]  /*cfa0*/  @!P0 NANOSLEEP.SYNCS 0x989680 ;  /* 0x009896800000895d */ /* 0x008fea0003900000 */
[----:B------:R-:W3:Y:S02]  /*cfb0*/  @!P0 SYNCS.PHASECHK.TRANS64 P0, [R3+URZ+0x8], R4 ;  /* 0x00000804030085a7 */ /* 0x000ee400080010ff */
[----:B---3--:R-:W-:Y:S05]  /*cfc0*/  @!P0 BRA `(.L_x_70) ;  /* 0xfffffffc00ec8947 */ /* 0x008fea000383ffff */
[----:B------:R-:W-:Y:S05]  /*cfd0*/  BRA `(.L_x_69) ;  /* 0xffffff6800507947 */ /* 0x000fea000383ffff */
.L_x_71:
[----:B-1----:R1:W2:Y:S02]  /*cfe0*/  SYNCS.PHASECHK.TRANS64.TRYWAIT P0, [R0+URZ+0x90], R5 ;  /* 0x00009005000075a7 */ /* 0x0022a400080011ff */
[----:B--2---:R-:W-:Y:S05]  /*cff0*/  @!P0 NANOSLEEP.SYNCS 0x989680 ;  /* 0x009896800000895d */ /* 0x004fea0003900000 */
[----:B------:R-:W2:Y:S02]  /*d000*/  @!P0 SYNCS.PHASECHK.TRANS64 P0, [R0+URZ+0x90], R5 ;  /* 0x00009005000085a7 */ /* 0x000ea400080010ff */
[----:B--2---:R-:W-:Y:S05]  /*d010*/  @!P0 BRA `(.L_x_71) ;  /* 0xfffffffc00f08947 */ /* 0x004fea000383ffff */
[----:B------:R-:W-:Y:S05]  /*d020*/  BRA `(.L_x_171) ;  /* 0xffffff7000047947 */ /* 0x000fea000383ffff */
.L_x_75:
[----:B------:R-:W-:-:S07]  /*d030*/  MOV R0, UR13 ;  /* 0x0000000d00007c02 */ /* 0x000fce0008000f00 */
.L_x_172:
[----:B-1----:R1:W2:Y:S02]  /*d040*/  SYNCS.PHASECHK.TRANS64.TRYWAIT P0, [R0+URZ], R5 ;  /* 0x00000005000075a7 */ /* 0x0022a400080011ff */
[----:B--2---:R-:W-:Y:S05]  /*d050*/  @!P0 NANOSLEEP.SYNCS 0x989680 ;  /* 0x009896800000895d */ /* 0x004fea0003900000 */
[----:B------:R-:W2:Y:S02]  /*d060*/  @!P0 SYNCS.PHASECHK.TRANS64 P0, [R0+URZ], R5 ;  /* 0x00000005000085a7 */ /* 0x000ea400080010ff */
[----:B--2---:R-:W-:Y:S05]  /*d070*/  @!P0 BRA `(.L_x_172) ;  /* 0xfffffffc00f08947 */ /* 0x004fea000383ffff */
[----:B------:R-:W-:Y:S05]  /*d080*/  BRA `(.L_x_74) ;  /* 0xffffff70005c7947 */ /* 0x000fea000383ffff */
.L_x_78:
[----:B------:R-:W-:-:S07]  /*d090*/  MOV R0, UR50 ;  /* 0x0000003200007c02 */ /* 0x000fce0008000f00 */
.L_x_173:
[----:B-1----:R1:W2:Y:S02]  /*d0a0*/  SYNCS.PHASECHK.TRANS64.TRYWAIT P0, [R0+URZ+0xb8], R5 ;  /* 0x0000b805000075a7 */ /* 0x0022a400080011ff */
[----:B--2---:R-:W-:Y:S05]  /*d0b0*/  @!P0 NANOSLEEP.SYNCS 0x989680 ;  /* 0x009896800000895d */ /* 0x004fea0003900000 */
[----:B------:R-:W2:Y:S02]  /*d0c0*/  @!P0 SYNCS.PHASECHK.TRANS64 P0, [R0+URZ+0xb8], R5 ;  /* 0x0000b805000085a7 */ /* 0x000ea400080010ff */
[----:B--2---:R-:W-:Y:S05]  /*d0d0*/  @!P0 BRA `(.L_x_173) ;  /* 0xfffffffc00f08947 */ /* 0x004fea000383ffff */
[----:B------:R-:W-:Y:S05]  /*d0e0*/  BRA `(.L_x_174) ;  /* 0xffffff74002c7947 */ /* 0x000fea000383ffff */
.L_x_81:
[----:B------:R-:W-:Y:S07]  /*d0f0*/  MOV R0, UR7 ;  /* 0x0000000700007c02 */ /* 0x000fee0008000f00 */
.L_x_175:
[----:B-1----:R1:W2:Y:S02]  /*d100*/  SYNCS.PHASECHK.TRANS64.TRYWAIT P0, [R0+URZ], R5 ;  /* 0x00000005000075a7 */ /* 0x0022a400080011ff */
[----:B--2---:R-:W-:Y:S05]  /*d110*/  @!P0 NANOSLEEP.SYNCS 0x989680 ;  /* 0x009896800000895d */ /* 0x004fea0003900000 */
[----:B------:R-:W2:Y:S02]  /*d120*/  @!P0 SYNCS.PHASECHK.TRANS64 P0, [R0+URZ], R5 ;  /* 0x00000005000085a7 */ /* 0x000ea400080010ff */
[----:B--2---:R-:W-:Y:S05]  /*d130*/  @!P0 BRA `(.L_x_175) ;  /* 0xfffffffc00f08947 */ /* 0x004fea000383ffff */
[----:B------:R-:W-:Y:S05]  /*d140*/  BRA `(.L_x_80) ;  /* 0xffffff7400ac7947 */ /* 0x000fea000383ffff */
.L_x_84:
[----:B------:R-:W-:-:S07]  /*d150*/  MOV R0, UR50 ;  /* 0x0000003200007c02 */ /* 0x000fce0008000f00 */
.L_x_176:
[----:B-1----:R1:W2:Y:S02]  /*d160*/  SYNCS.PHASECHK.TRANS64.TRYWAIT P0, [R0+URZ+0xe0], R3 ;  /* 0x0000e003000075a7 */ /* 0x0022a400080011ff */
[----:B--2---:R-:W-:Y:S05]  /*d170*/  @!P0 NANOSLEEP.SYNCS 0x989680 ;  /* 0x009896800000895d */ /* 0x004fea0003900000 */
[----:B------:R-:W2:Y:S02]  /*d180*/  @!P0 SYNCS.PHASECHK.TRANS64 P0, [R0+URZ+0xe0], R3 ;  /* 0x0000e003000085a7 */ /* 0x000ea400080010ff */
[----:B--2---:R-:W-:Y:S05]  /*d190*/  @!P0 BRA `(.L_x_176) ;  /* 0xfffffffc00f08947 */ /* 0x004fea000383ffff */
[----:B------:R-:W-:Y:S05]  /*d1a0*/  BRA `(.L_x_177) ;  /* 0xffffff7c00247947 */ /* 0x000fea000383ffff */
.L_x_89:
[----:B-1----:R1:W2:Y:S02]  /*d1b0*/  SYNCS.PHASECHK.TRANS64.TRYWAIT P0, [R8+URZ+0x90], R5 ;  /* 0x00009005080075a7 */ /* 0x0022a400080011ff */
[----:B--2---:R-:W-:Y:S05]  /*d1c0*/  @!P0 NANOSLEEP.SYNCS 0x989680 ;  /* 0x009896800000895d */ /* 0x004fea0003900000 */
[----:B------:R-:W2:Y:S02]  /*d1d0*/  @!P0 SYNCS.PHASECHK.TRANS64 P0, [R8+URZ+0x90], R5 ;  /* 0x00009005080085a7 */ /* 0x000ea400080010ff */
[----:B--2---:R-:W-:Y:S05]  /*d1e0*/  @!P0 BRA `(.L_x_89) ;  /* 0xfffffffc00f08947 */ /* 0x004fea000383ffff */
[----:B------:R-:W-:Y:S05]  /*d1f0*/  BRA `(.L_x_178) ;  /* 0xffffff8000687947 */ /* 0x000fea000383ffff */
.L_x_92:
[----:B------:R-:W-:Y:S07]  /*d200*/  MOV R0, UR21 ;  /* 0x0000001500007c02 */ /* 0x000fee0008000f00 */
.L_x_179:
[----:B-1----:R1:W2:Y:S02]  /*d210*/  SYNCS.PHASECHK.TRANS64.TRYWAIT P1, [R0+URZ+0x88], R5 ;  /* 0x00008805000075a7 */ /* 0x0022a400080211ff */
[----:B--2---:R-:W-:Y:S05]  /*d220*/  @!P1 NANOSLEEP.SYNCS 0x989680 ;  /* 0x009896800000995d */ /* 0x004fea0003900000 */
[----:B------:R-:W2:Y:S02]  /*d230*/  @!P1 SYNCS.PHASECHK.TRANS64 P1, [R0+URZ+0x88], R5 ;  /* 0x00008805000095a7 */ /* 0x000ea400080210ff */
[----:B--2---:R-:W-:Y:S05]  /*d240*/  @!P1 BRA `(.L_x_179) ;  /* 0xfffffffc00f09947 */ /* 0x004fea000383ffff */
[----:B------:R-:W-:Y:S05]  /*d250*/  BRA `(.L_x_91) ;  /* 0xffffff8400e47947 */ /* 0x000fea000383ffff */
.L_x_95:
[----:B-1----:R-:W-:Y:S07]  /*d260*/  MOV R5, UR21 ;  /* 0x0000001500057c02 */ /* 0x002fee0008000f00 */
.L_x_180:
[----:B-1----:R1:W2:Y:S02]  /*d270*/  SYNCS.PHASECHK.TRANS64.TRYWAIT P0, [R5+URZ+0x60], R4 ;  /* 0x00006004050075a7 */ /* 0x0022a400080011ff */
[----:B--2---:R-:W-:Y:S05]  /*d280*/  @!P0 NANOSLEEP.SYNCS 0x989680 ;  /* 0x009896800000895d */ /* 0x004fea0003900000 */
[----:B------:R-:W2:Y:S02]  /*d290*/  @!P0 SYNCS.PHASECHK.TRANS64 P0, [R5+URZ+0x60], R4 ;  /* 0x00006004050085a7 */ /* 0x000ea400080010ff */
[----:B--2---:R-:W-:Y:S05]  /*d2a0*/  @!P0 BRA `(.L_x_180) ;  /* 0xfffffffc00f08947 */ /* 0x004fea000383ffff */
[----:B------:R-:W-:Y:S05]  /*d2b0*/  BRA `(.L_x_181) ;  /* 0xffffff88003c7947 */ /* 0x000fea000383ffff */
.L_x_96:
[----:B------:R-:W-:Y:S07]  /*d2c0*/  MOV R5, UR21 ;  /* 0x0000001500057c02 */ /* 0x000fee0008000f00 */
.L_x_182:
[----:B-1----:R1:W2:Y:S02]  /*d2d0*/  SYNCS.PHASECHK.TRANS64.TRYWAIT P0, [R5+URZ+0x68], R4 ;  /* 0x00006804050075a7 */ /* 0x0022a400080011ff */
[----:B--2---:R-:W-:Y:S05]  /*d2e0*/  @!P0 NANOSLEEP.SYNCS 0x989680 ;  /* 0x009896800000895d */ /* 0x004fea0003900000 */
[----:B------:R-:W2:Y:S02]  /*d2f0*/  @!P0 SYNCS.PHASECHK.TRANS64 P0, [R5+URZ+0x68], R4 ;  /* 0x00006804050085a7 */ /* 0x000ea400080010ff */
[----:B--2---:R-:W-:Y:S05]  /*d300*/  @!P0 BRA `(.L_x_182) ;  /* 0xfffffffc00f08947 */ /* 0x004fea000383ffff */
[----:B------:R-:W-:Y:S05]  /*d310*/  BRA `(.L_x_183) ;  /* 0xffffff8800907947 */ /* 0x000fea000383ffff */
.L_x_97:
[----:B-1----:R-:W-:Y:S07]  /*d320*/  MOV R5, UR21 ;  /* 0x0000001500057c02 */ /* 0x002fee0008000f00 */
.L_x_184:
[----:B-1----:R1:W2:Y:S02]  /*d330*/  SYNCS.PHASECHK.TRANS64.TRYWAIT P0, [R5+URZ+0x70], R4 ;  /* 0x00007004050075a7 */ /* 0x0022a400080011ff */
[----:B--2---:R-:W-:Y:S05]  /*d340*/  @!P0 NANOSLEEP.SYNCS 0x989680 ;  /* 0x009896800000895d */ /* 0x004fea0003900000 */
[----:B------:R-:W2:Y:S02]  /*d350*/  @!P0 SYNCS.PHASECHK.TRANS64 P0, [R5+URZ+0x70], R4 ;  /* 0x00007004050085a7 */ /* 0x000ea400080010ff */
[----:B--2---:R-:W-:Y:S05]  /*d360*/  @!P0 BRA `(.L_x_184) ;  /* 0xfffffffc00f08947 */ /* 0x004fea000383ffff */
[----:B------:R-:W-:Y:S05]  /*d370*/  BRA `(.L_x_185) ;  /* 0xffffff8800d87947 */ /* 0x000fea000383ffff */
.L_x_98:
[----:B-1----:R-:W-:Y:S07]  /*d380*/  MOV R5, UR21 ;  /* 0x0000001500057c02 */ /* 0x002fee0008000f00 */
.L_x_186:
[----:B-1----:R1:W2:Y:S02]  /*d390*/  SYNCS.PHASECHK.TRANS64.TRYWAIT P0, [R5+URZ+0x78], R4 ;  /* 0x00007804050075a7 */ /* 0x0022a400080011ff */
[----:B--2---:R-:W-:Y:S05]  /*d3a0*/  @!P0 NANOSLEEP.SYNCS 0x989680 ;  /* 0x009896800000895d */ /* 0x004fea0003900000 */
[----:B------:R-:W2:Y:S02]  /*d3b0*/  @!P0 SYNCS.PHASECHK.TRANS64 P0, [R5+URZ+0x78], R4 ;  /* 0x00007804050085a7 */ /* 0x000ea400080010ff */
[----:B--2---:R-:W-:Y:S05]  /*d3c0*/  @!P0 BRA `(.L_x_186) ;  /* 0xfffffffc00f08947 */ /* 0x004fea000383ffff */
[----:B------:R-:W-:Y:S05]  /*d3d0*/  BRA `(.L_x_187) ;  /* 0xffffff8c00207947 */ /* 0x000fea000383ffff */
.L_x_100:
[----:B------:R-:W-:-:S07]  /*d3e0*/  MOV R0, UR21 ;  /* 0x0000001500007c02 */ /* 0x000fce0008000f00 */
.L_x_188:
[----:B-1----:R1:W2:Y:S02]  /*d3f0*/  SYNCS.PHASECHK.TRANS64.TRYWAIT P0, [R0+URZ+0x60], R3 ;  /* 0x00006003000075a7 */ /* 0x0022a400080011ff */
[----:B--2---:R-:W-:Y:S05]  /*d400*/  @!P0 NANOSLEEP.SYNCS 0x989680 ;  /* 0x009896800000895d */ /* 0x004fea0003900000 */
[----:B------:R-:W2:Y:S02]  /*d410*/  @!P0 SYNCS.PHASECHK.TRANS64 P0, [R0+URZ+0x60], R3 ;  /* 0x00006003000085a7 */ /* 0x000ea400080010ff */
[----:B--2---:R-:W-:Y:S05]  /*d420*/  @!P0 BRA `(.L_x_188) ;  /* 0xfffffffc00f08947 */ /* 0x004fea000383ffff */
[----:B------:R-:W-:Y:S05]  /*d430*/  BRA `(.L_x_189) ;  /* 0xffffff8c00b47947 */ /* 0x000fea000383ffff */
.L_x_101:
[----:B-1----:R-:W-:-:S07]  /*d440*/  MOV R0, UR21 ;  /* 0x0000001500007c02 */ /* 0x002fce0008000f00 */
.L_x_190:
[----:B-1----:R1:W2:Y:S02]  /*d450*/  SYNCS.PHASECHK.TRANS64.TRYWAIT P0, [R0+URZ+0x68], R3 ;  /* 0x00006803000075a7 */ /* 0x0022a400080011ff */
[----:B--2---:R-:W-:Y:S05]  /*d460*/  @!P0 NANOSLEEP.SYNCS 0x989680 ;  /* 0x009896800000895d */ /* 0x004fea0003900000 */
[----:B------:R-:W2:Y:S02]  /*d470*/  @!P0 SYNCS.PHASECHK.TRANS64 P0, [R0+URZ+0x68], R3 ;  /* 0x00006803000085a7 */ /* 0x000ea400080010ff */
[----:B--2---:R-:W-:Y:S05]  /*d480*/  @!P0 BRA `(.L_x_190) ;  /* 0xfffffffc00f08947 */ /* 0x004fea000383ffff */
[----:B------:R-:W-:Y:S05]  /*d490*/  BRA `(.L_x_191) ;  /* 0xffffff8c00a47947 */ /* 0x000fea000383ffff */
.L_x_102:
[----:B-1----:R-:W-:-:S07]  /*d4a0*/  MOV R0, UR21 ;  /* 0x0000001500007c02 */ /* 0x002fce0008000f00 */
.L_x_192:
[----:B-1----:R1:W2:Y:S02]  /*d4b0*/  SYNCS.PHASECHK.TRANS64.TRYWAIT P0, [R0+URZ+0x70], R3 ;  /* 0x00007003000075a7 */ /* 0x0022a400080011ff */
[----:B--2---:R-:W-:Y:S05]  /*d4c0*/  @!P0 NANOSLEEP.SYNCS 0x989680 ;  /* 0x009896800000895d */ /* 0x004fea0003900000 */
[----:B------:R-:W2:Y:S02]  /*d4d0*/  @!P0 SYNCS.PHASECHK.TRANS64 P0, [R0+URZ+0x70], R3 ;  /* 0x00007003000085a7 */ /* 0x000ea400080010ff */
[----:B--2---:R-:W-:Y:S05]  /*d4e0*/  @!P0 BRA `(.L_x_192) ;  /* 0xfffffffc00f08947 */ /* 0x004fea000383ffff */
[----:B------:R-:W-:Y:S05]  /*d4f0*/  BRA `(.L_x_193) ;  /* 0xffffff8c00947947 */ /* 0x000fea000383ffff */
.L_x_104:
[----:B--2---:R2:W3:Y:S02]  /*d500*/  SYNCS.PHASECHK.TRANS64.TRYWAIT P0, [R8+URZ+0x90], R3 ;  /* 0x00009003080075a7 */ /* 0x0044e400080011ff */
[----:B---3--:R-:W-:Y:S05]  /*d510*/  @!P0 NANOSLEEP.SYNCS 0x989680 ;  /* 0x009896800000895d */ /* 0x008fea0003900000 */
[----:B------:R-:W3:Y:S02]  /*d520*/  @!P0 SYNCS.PHASECHK.TRANS64 P0, [R8+URZ+0x90], R3 ;  /* 0x00009003080085a7 */ /* 0x000ee400080010ff */
[----:B---3--:R-:W-:Y:S05]  /*d530*/  @!P0 BRA `(.L_x_104) ;  /* 0xfffffffc00f08947 */ /* 0x008fea000383ffff */
[----:B------:R-:W-:Y:S05]  /*d540*/  BRA `(.L_x_194) ;  /* 0xffffff9000707947 */ /* 0x000fea000383ffff */
.L_x_115:
[----:B-1----:R-:W-:Y:S04]  /*d550*/  MOV R3, UR46 ;  /* 0x0000002e00037c02 */ /* 0x002fe80008000f00 */
[----:B------:R1:W2:Y:S03]  /*d560*/  SYNCS.PHASECHK.TRANS64.TRYWAIT P0, [R3+URZ+0x40], R4 ;  /* 0x00004004030075a7 */ /* 0x0002a600080011ff */
[----:B--2---:R-:W-:Y:S05]  /*d570*/  @!P0 NANOSLEEP.SYNCS 0x989680 ;  /* 0x009896800000895d */ /* 0x004fea0003900000 */
[----:B------:R-:W2:Y:S02]  /*d580*/  @!P0 SYNCS.PHASECHK.TRANS64 P0, [R3+URZ+0x40], R4 ;  /* 0x00004004030085a7 */ /* 0x000ea400080010ff */
[----:B--2---:R-:W-:Y:S05]  /*d590*/  @!P0 BRA `(.L_x_115) ;  /* 0xfffffffc00ec8947 */ /* 0x004fea000383ffff */
[----:B------:R-:W-:Y:S05]  /*d5a0*/  BRA `(.L_x_114) ;  /* 0xffffffa000607947 */ /* 0x000fea000383ffff */
.L_x_117:
[----:B-1----:R-:W-:Y:S04]  /*d5b0*/  MOV R3, UR46 ;  /* 0x0000002e00037c02 */ /* 0x002fe80008000f00 */
[----:B------:R1:W4:Y:S03]  /*d5c0*/  SYNCS.PHASECHK.TRANS64.TRYWAIT P1, [R3+URZ+0xb0], R0 ;  /* 0x0000b000030075a7 */ /* 0x00032600080211ff */
[----:B----4-:R-:W-:Y:S05]  /*d5d0*/  @!P1 NANOSLEEP.SYNCS 0x989680 ;  /* 0x009896800000995d */ /* 0x010fea0003900000 */
[----:B------:R-:W4:Y:S02]  /*d5e0*/  @!P1 SYNCS.PHASECHK.TRANS64 P1, [R3+URZ+0xb0], R0 ;  /* 0x0000b000030095a7 */ /* 0x000f2400080210ff */
[----:B----4-:R-:W-:Y:S05]  /*d5f0*/  @!P1 BRA `(.L_x_117) ;  /* 0xfffffffc00ec9947 */ /* 0x010fea000383ffff */
[----:B------:R-:W-:Y:S05]  /*d600*/  BRA `(.L_x_116) ;  /* 0xffffffa000987947 */ /* 0x000fea000383ffff */
.L_x_126:
[----:B---3--:R3:W4:Y:S02]  /*d610*/  SYNCS.PHASECHK.TRANS64.TRYWAIT P0, [R3+URZ+0x40], R0 ;  /* 0x00004000030075a7 */ /* 0x00872400080011ff */
[----:B----4-:R-:W-:Y:S05]  /*d620*/  @!P0 NANOSLEEP.SYNCS 0x989680 ;  /* 0x009896800000895d */ /* 0x010fea0003900000 */
[----:B------:R-:W4:Y:S02]  /*d630*/  @!P0 SYNCS.PHASECHK.TRANS64 P0, [R3+URZ+0x40], R0 ;  /* 0x00004000030085a7 */ /* 0x000f2400080010ff */
[----:B----4-:R-:W-:Y:S05]  /*d640*/  @!P0 BRA `(.L_x_126) ;  /* 0xfffffffc00f08947 */ /* 0x010fea000383ffff */
[----:B------:R-:W-:Y:S05]  /*d650*/  BRA `(.L_x_125) ;  /* 0xffffffb400647947 */ /* 0x000fea000383ffff */
.L_x_134:
[----:B-1----:R1:W4:Y:S02]  /*d660*/  SYNCS.PHASECHK.TRANS64.TRYWAIT P0, [R95+URZ+0x40], R6 ;  /* 0x000040065f0075a7 */ /* 0x00232400080011ff */
[----:B----4-:R-:W-:Y:S05]  /*d670*/  @!P0 NANOSLEEP.SYNCS 0x989680 ;  /* 0x009896800000895d */ /* 0x010fea0003900000 */
[----:B------:R-:W4:Y:S02]  /*d680*/  @!P0 SYNCS.PHASECHK.TRANS64 P0, [R95+URZ+0x40], R6 ;  /* 0x000040065f0085a7 */ /* 0x000f2400080010ff */
[----:B----4-:R-:W-:Y:S05]  /*d690*/  @!P0 BRA `(.L_x_134) ;  /* 0xfffffffc00f08947 */ /* 0x010fea000383ffff */
[----:B------:R-:W-:Y:S05]  /*d6a0*/  BRA `(.L_x_133) ;  /* 0xffffffc800687947 */ /* 0x000fea000383ffff */
.L_x_142:
[----:B-1----:R1:W2:Y:S02]  /*d6b0*/  SYNCS.PHASECHK.TRANS64.TRYWAIT P0, [R16+URZ+0x40], R3 ;  /* 0x00004003100075a7 */ /* 0x0022a400080011ff */
[----:B--2---:R-:W-:Y:S05]  /*d6c0*/  @!P0 NANOSLEEP.SYNCS 0x989680 ;  /* 0x009896800000895d */ /* 0x004fea0003900000 */
[----:B------:R-:W2:Y:S02]  /*d6d0*/  @!P0 SYNCS.PHASECHK.TRANS64 P0, [R16+URZ+0x40], R3 ;  /* 0x00004003100085a7 */ /* 0x000ea400080010ff */
[----:B--2---:R-:W-:Y:S05]  /*d6e0*/  @!P0 BRA `(.L_x_142) ;  /* 0xfffffffc00f08947 */ /* 0x004fea000383ffff */
[----:B------:R-:W-:Y:S05]  /*d6f0*/  BRA `(.L_x_141) ;  /* 0xffffffdc00647947 */ /* 0x000fea000383ffff */
        .weak           $__internal_0_$__cuda_sm10x_tcgen05_guardrail_trap_col_being_dealloced_not_returned_by_alloc
        .type           $__internal_0_$__cuda_sm10x_tcgen05_guardrail_trap_col_being_dealloced_not_returned_by_alloc,@function
        .size           $__internal_0_$__cuda_sm10x_tcgen05_guardrail_trap_col_being_dealloced_not_returned_by_alloc,($__internal_1_$__cuda_sm10x_tcgen05_guardrail_trap_phase_invalid_during_alloc - $__internal_0_$__cuda_sm10x_tcgen05_guardrail_trap_col_being_dealloced_not_returned_by_alloc)
$__internal_0_$__cuda_sm10x_tcgen05_guardrail_trap_col_being_dealloced_not_returned_by_alloc:
[----:B------:R-:W-:Y:S05]  /*d700*/  BPT.TRAP 0x1 ;  /* 0x000000040000795c */ /* 0x000fea0000300000 */
[----:B------:R-:W-:-:S04]  /*d710*/  HFMA2 R3, -RZ, RZ, 0, 0 ;  /* 0x00000000ff037431 */ /* 0x000fc800000001ff */
[----:B------:R-:W-:Y:S05]  /*d720*/  RET.REL.NODEC R2 `(_ZN7cutlass13device_kernelINS_4gemm6kernel13GemmUniversalIN4cute5tupleIJiiiiEEENS1_10collective13CollectiveMmaINS1_46MainloopSm100TmaUmmaWarpSpecializedBlockScaledILi4ELi2ELi1ENS5_IJNS4_1CILi8EEENSA_ILi1EEESC_EEEEENS5_IJNSA_ILi256EEESF_SF_EEENS5_IJNS_12float_e2m1_tENS_13float_ue4m3_tEEEENS5_IJNS5_IJlSC_lEEENS4_6LayoutINS5_IJNS5_IJNS5_IJNSA_ILi32EEENSA_ILi4EEEEEEiEEENS5_IJNS5_IJNSA_ILi16EEESN_EEEiEEENS5_IJSC_iEEEEEENS5_IJSS_NS5_IJNS5_IJNSA_ILi0EEESC_EEENSA_ILi512EEEEEENS5_IJSV_iEEEEEEEEEEESJ_S12_NS4_8TiledMMAINS4_8MMA_AtomIJNS4_23SM100_MMA_MXF4_2x1SM_SSISH_SH_fSI_Li256ELi256ELi16ELNS4_4UMMA5MajorE0ELS17_0ELNS16_7ScaleInE0ELS18_0EEEEEENSL_INS5_IJSC_SC_SC_EEENS5_IJSV_SV_SV_EEEEENS5_IJNS4_10UnderscoreES1E_S1E_EEEEENS5_IJNS4_18SM100_TMA_2SM_LOADES1H_EEENS5_IJNS4_14ComposedLayoutINS4_7SwizzleILi3ELi4ELi3EEENS4_18smem_ptr_flag_bitsILi4EEENSL_INS5_IJSB_SF_EEENS5_IJSF_SC_EEEEEEENSL_INS5_IJNS5_IJNS5_IJSO_SC_EEESR_EEESC_NS5_IJSC_SN_EEEEEENS5_IJNS5_IJNS5_IJSR_SX_EEESW_EEESV_NS5_IJSN_SX_EEEEEEEEEEEvNS4_8identityENS5_IJNS4_28SM100_TMA_2SM_LOAD_MULTICASTES23_EEENS5_IJS1R_NSL_INS5_IJNS5_IJNS5_IJSO_NSA_ILi2EEEEEESR_EEESC_S1U_EEENS5_IJS1X_SV_NS5_IJSN_NSA_ILi1024EEEEEEEEEEEEEEvS22_EENS_8epilogue10collective18CollectiveEpilogueINS2F_23Sm100TmaWarpSpecializedILi4ELi2ELi64ELb1ELb0EEEJNS5_IJNSA_ILi128EEESF_SF_EEENS5_IJNSL_IS2K_SC_EENSL_INSA_ILi64EEESC_EEEEENS_10bfloat16_tESK_S2Q_SK_NS2F_6fusion15FusionCallbacksIS2J_NS2R_17LinearCombinationIS2Q_fS2Q_fLNS_15FloatRoundStyleE2EEES2L_S2P_JEEENS4_5SM1004TMEM4LOAD26SM100_TMEM_LOAD_32dp32b64xENS4_13SM90_TMA_LOADENS1J_IS1L_NS1M_ILi16EEENSL_INS5_IJSB_S2N_EEENS5_IJS2N_SC_EEEEEEENS4_39AutoVectorizingCopyWithAssumedAlignmentILi128EEENS4_14SM90_TMA_STOREES36_S38_S38_EEEvvEEEEvNT_6ParamsE) ;  /* 0xffffff2802347950 */ /* 0x000fea0003c3ffff */
        .weak           $__internal_1_$__cuda_sm10x_tcgen05_guardrail_trap_phase_invalid_during_alloc
        .type           $__internal_1_$__cuda_sm10x_tcgen05_guardrail_trap_phase_invalid_during_alloc,@function
        .size           $__internal_1_$__cuda_sm10x_tcgen05_guardrail_trap_phase_invalid_during_alloc,($__internal_2_$__cuda_sm10x_tcgen05_guardrail_trap_unallocated_columns_being_dealloced - $__internal_1_$__cuda_sm10x_tcgen05_guardrail_trap_phase_invalid_during_alloc)
$__internal_1_$__cuda_sm10x_tcgen05_guardrail_trap_phase_invalid_during_alloc:
[----:B------:R-:W-:Y:S05]  /*d730*/  BPT.TRAP 0x1 ;  /* 0x000000040000795c */ /* 0x000fea0000300000 */
[----:B------:R-:W-:-:S04]  /*d740*/  MOV R5, 0x0 ;  /* 0x0000000000057802 */ /* 0x000fc80000000f00 */
[----:B------:R-:W-:Y:S05]  /*d750*/  RET.REL.NODEC R4 `(_ZN7cutlass13device_kernelINS_4gemm6kernel13GemmUniversalIN4cute5tupleIJiiiiEEENS1_10collective13CollectiveMmaINS1_46MainloopSm100TmaUmmaWarpSpecializedBlockScaledILi4ELi2ELi1ENS5_IJNS4_1CILi8EEENSA_ILi1EEESC_EEEEENS5_IJNSA_ILi256EEESF_SF_EEENS5_IJNS_12float_e2m1_tENS_13float_ue4m3_tEEEENS5_IJNS5_IJlSC_lEEENS4_6LayoutINS5_IJNS5_IJNS5_IJNSA_ILi32EEENSA_ILi4EEEEEEiEEENS5_IJNS5_IJNSA_ILi16EEESN_EEEiEEENS5_IJSC_iEEEEEENS5_IJSS_NS5_IJNS5_IJNSA_ILi0EEESC_EEENSA_ILi512EEEEEENS5_IJSV_iEEEEEEEEEEESJ_S12_NS4_8TiledMMAINS4_8MMA_AtomIJNS4_23SM100_MMA_MXF4_2x1SM_SSISH_SH_fSI_Li256ELi256ELi16ELNS4_4UMMA5MajorE0ELS17_0ELNS16_7ScaleInE0ELS18_0EEEEEENSL_INS5_IJSC_SC_SC_EEENS5_IJSV_SV_SV_EEEEENS5_IJNS4_10UnderscoreES1E_S1E_EEEEENS5_IJNS4_18SM100_TMA_2SM_LOADES1H_EEENS5_IJNS4_14ComposedLayoutINS4_7SwizzleILi3ELi4ELi3EEENS4_18smem_ptr_flag_bitsILi4EEENSL_INS5_IJSB_SF_EEENS5_IJSF_SC_EEEEEEENSL_INS5_IJNS5_IJNS5_IJSO_SC_EEESR_EEESC_NS5_IJSC_SN_EEEEEENS5_IJNS5_IJNS5_IJSR_SX_EEESW_EEESV_NS5_IJSN_SX_EEEEEEEEEEEvNS4_8identityENS5_IJNS4_28SM100_TMA_2SM_LOAD_MULTICASTES23_EEENS5_IJS1R_NSL_INS5_IJNS5_IJNS5_IJSO_NSA_ILi2EEEEEESR_EEESC_S1U_EEENS5_IJS1X_SV_NS5_IJSN_NSA_ILi1024EEEEEEEEEEEEEEvS22_EENS_8epilogue10collective18CollectiveEpilogueINS2F_23Sm100TmaWarpSpecializedILi4ELi2ELi64ELb1ELb0EEEJNS5_IJNSA_ILi128EEESF_SF_EEENS5_IJNSL_IS2K_SC_EENSL_INSA_ILi64EEESC_EEEEENS_10bfloat16_tESK_S2Q_SK_NS2F_6fusion15FusionCallbacksIS2J_NS2R_17LinearCombinationIS2Q_fS2Q_fLNS_15FloatRoundStyleE2EEES2L_S2P_JEEENS4_5SM1004TMEM4LOAD26SM100_TMEM_LOAD_32dp32b64xENS4_13SM90_TMA_LOADENS1J_IS1L_NS1M_ILi16EEENSL_INS5_IJSB_S2N_EEENS5_IJS2N_SC_EEEEEEENS4_39AutoVectorizingCopyWithAssumedAlignmentILi128EEENS4_14SM90_TMA_STOREES36_S38_S38_EEEvvEEEEvNT_6ParamsE) ;  /* 0xffffff2804287950 */ /* 0x000fea0003c3ffff */
        .weak           $__internal_2_$__cuda_sm10x_tcgen05_guardrail_trap_unallocated_columns_being_dealloced
        .type           $__internal_2_$__cuda_sm10x_tcgen05_guardrail_trap_unallocated_columns_being_dealloced,@function
        .size           $__internal_2_$__cuda_sm10x_tcgen05_guardrail_trap_unallocated_columns_being_dealloced,(.L_x_196 - $__internal_2_$__cuda_sm10x_tcgen05_guardrail_trap_unallocated_columns_being_dealloced)
$__internal_2_$__cuda_sm10x_tcgen05_guardrail_trap_unallocated_columns_being_dealloced:
[----:B------:R-:W-:Y:S05]  /*d760*/  BPT.TRAP 0x1 ;  /* 0x000000040000795c */ /* 0x000fea0000300000 */
[----:B------:R-:W-:-:S04]  /*d770*/  HFMA2 R3, -RZ, RZ, 0, 0 ;  /* 0x00000000ff037431 */ /* 0x000fc800000001ff */
[----:B------:R-:W-:Y:S05]  /*d780*/  RET.REL.NODEC R2 `(_ZN7cutlass13device_kernelINS_4gemm6kernel13GemmUniversalIN4cute5tupleIJiiiiEEENS1_10collective13CollectiveMmaINS1_46MainloopSm100TmaUmmaWarpSpecializedBlockScaledILi4ELi2ELi1ENS5_IJNS4_1CILi8EEENSA_ILi1EEESC_EEEEENS5_IJNSA_ILi256EEESF_SF_EEENS5_IJNS_12float_e2m1_tENS_13float_ue4m3_tEEEENS5_IJNS5_IJlSC_lEEENS4_6LayoutINS5_IJNS5_IJNS5_IJNSA_ILi32EEENSA_ILi4EEEEEEiEEENS5_IJNS5_IJNSA_ILi16EEESN_EEEiEEENS5_IJSC_iEEEEEENS5_IJSS_NS5_IJNS5_IJNSA_ILi0EEESC_EEENSA_ILi512EEEEEENS5_IJSV_iEEEEEEEEEEESJ_S12_NS4_8TiledMMAINS4_8MMA_AtomIJNS4_23SM100_MMA_MXF4_2x1SM_SSISH_SH_fSI_Li256ELi256ELi16ELNS4_4UMMA5MajorE0ELS17_0ELNS16_7ScaleInE0ELS18_0EEEEEENSL_INS5_IJSC_SC_SC_EEENS5_IJSV_SV_SV_EEEEENS5_IJNS4_10UnderscoreES1E_S1E_EEEEENS5_IJNS4_18SM100_TMA_2SM_LOADES1H_EEENS5_IJNS4_14ComposedLayoutINS4_7SwizzleILi3ELi4ELi3EEENS4_18smem_ptr_flag_bitsILi4EEENSL_INS5_IJSB_SF_EEENS5_IJSF_SC_EEEEEEENSL_INS5_IJNS5_IJNS5_IJSO_SC_EEESR_EEESC_NS5_IJSC_SN_EEEEEENS5_IJNS5_IJNS5_IJSR_SX_EEESW_EEESV_NS5_IJSN_SX_EEEEEEEEEEEvNS4_8identityENS5_IJNS4_28SM100_TMA_2SM_LOAD_MULTICASTES23_EEENS5_IJS1R_NSL_INS5_IJNS5_IJNS5_IJSO_NSA_ILi2EEEEEESR_EEESC_S1U_EEENS5_IJS1X_SV_NS5_IJSN_NSA_ILi1024EEEEEEEEEEEEEEvS22_EENS_8epilogue10collective18CollectiveEpilogueINS2F_23Sm100TmaWarpSpecializedILi4ELi2ELi64ELb1ELb0EEEJNS5_IJNSA_ILi128EEESF_SF_EEENS5_IJNSL_IS2K_SC_EENSL_INSA_ILi64EEESC_EEEEENS_10bfloat16_tESK_S2Q_SK_NS2F_6fusion15FusionCallbacksIS2J_NS2R_17LinearCombinationIS2Q_fS2Q_fLNS_15FloatRoundStyleE2EEES2L_S2P_JEEENS4_5SM1004TMEM4LOAD26SM100_TMEM_LOAD_32dp32b64xENS4_13SM90_TMA_LOADENS1J_IS1L_NS1M_ILi16EEENSL_INS5_IJSB_S2N_EEENS5_IJS2N_SC_EEEEEEENS4_39AutoVectorizingCopyWithAssumedAlignmentILi128EEENS4_14SM90_TMA_STOREES36_S38_S38_EEEvvEEEEvNT_6ParamsE) ;  /* 0xffffff28021c7950 */ /* 0x000fea0003c3ffff */
.L_x_195:
[----:B------:R-:W-:-:S00]  /*d790*/  BRA `(.L_x_195) ;  /* 0xfffffffc00fc7947 */ /* 0x000fc0000383ffff */
[----:B------:R-:W-:-:S00]  /*d7a0*/  NOP ;  /* 0x0000000000007918 */ /* 0x000fc00000000000 */
        /* <DEDUP_REMOVED lines=13> */
.L_x_196:


//--------------------- .nv.global.init           --------------------------
	.section	.nv.global.init,"aw",@progbits
.nv.global.init:
	.type		$str$29,@object
	.size		$str$29,($str$30 - $str$29)
$str$29:
        /*0000*/ 	.byte	0x28, 0x61, 0x64, 0x64, 0x72, 0x65, 0x73, 0x73, 0x20, 0x26, 0x20, 0x6d, 0x61, 0x73, 0x6b, 0x29
        /*0010*/ 	.byte	0x20, 0x3d, 0x3d, 0x20, 0x30, 0x00
	.type		$str$30,@object
	.size		$str$30,($str$26 - $str$30)
$str$30:
        /*0016*/ 	.byte	0x2f, 0x74, 0x6d, 0x70, 0x2f, 0x63, 0x75, 0x74, 0x6c, 0x61, 0x73, 0x73, 0x5f, 0x73, 0x77, 0x65
        /*0026*/ 	.byte	0x65, 0x70, 0x5f, 0x73, 0x72, 0x63, 0x2f, 0x69, 0x6e, 0x63, 0x6c, 0x75, 0x64, 0x65, 0x2f, 0x63
        /*0036*/ 	.byte	0x75, 0x74, 0x65, 0x2f, 0x70, 0x6f, 0x69, 0x6e, 0x74, 0x65, 0x72, 0x5f, 0x66, 0x6c, 0x61, 0x67
        /*0046*/ 	.byte	0x67, 0x65, 0x64, 0x2e, 0x68, 0x70, 0x70, 0x00
	.type		$str$26,@object
	.size		$str$26,($str$25 - $str$26)
$str$26:
        /*004e*/ 	.byte	0x2f, 0x74, 0x6d, 0x70, 0x2f, 0x63, 0x75, 0x74, 0x6c, 0x61, 0x73, 0x73, 0x5f, 0x73, 0x77, 0x65
        /*005e*/ 	.byte	0x65, 0x70, 0x5f, 0x73, 0x72, 0x63, 0x2f, 0x69, 0x6e, 0x63, 0x6c, 0x75, 0x64, 0x65, 0x2f, 0x63
        /*006e*/ 	.byte	0x75, 0x74, 0x65, 0x2f, 0x61, 0x74, 0x6f, 0x6d, 0x2f, 0x63, 0x6f, 0x70, 0x79, 0x5f, 0x74, 0x72
        /*007e*/ 	.byte	0x61, 0x69, 0x74, 0x73, 0x5f, 0x73, 0x6d, 0x31, 0x30, 0x30, 0x2e, 0x68, 0x70, 0x70, 0x00
	.type		$str$25,@object
	.size		$str$25,(__unnamed_1 - $str$25)
$str$25:
        /*008d*/ 	.byte	0x28, 0x28, 0x75, 0x69, 0x6e, 0x74, 0x33, 0x32, 0x5f, 0x74, 0x28, 0x74, 0x68, 0x72, 0x65, 0x61
        /*009d*/ 	.byte	0x64, 0x49, 0x64, 0x78, 0x2e, 0x78, 0x29, 0x20, 0x2f, 0x20, 0x33, 0x32, 0x29, 0x20, 0x25, 0x20
        /*00ad*/ 	.byte	0x34, 0x29, 0x20, 0x3d, 0x3d, 0x20, 0x28, 0x28, 0x28, 0x74, 0x6d, 0x65, 0x6d, 0x5f, 0x61, 0x64
        /*00bd*/ 	.byte	0x64, 0x72, 0x20, 0x3e, 0x3e, 0x20, 0x31, 0x36, 0x29, 0x20, 0x2f, 0x20, 0x33, 0x32, 0x29, 0x20
        /*00cd*/ 	.byte	0x25, 0x20, 0x34, 0x29, 0x00
	.type		__unnamed_1,@object
	.size		__unnamed_1,(__unnamed_2 - __unnamed_1)
__unnamed_1:
        /*00d2*/ 	.byte	0x61, 0x75, 0x74, 0x6f, 0x20, 0x63, 0x75, 0x74, 0x65, 0x3a, 0x3a, 0x61, 0x73, 0x5f, 0x70, 0x6f
        /* <DEDUP_REMOVED lines=24> */
        /*0262*/ 	.byte	0x38, 0x31, 0x39, 0x32, 0x3e, 0x3e, 0x3e, 0x3e, 0x5d, 0x00
	.type		__unnamed_2,@object
	.size		__unnamed_2,(.L_2 - __unnamed_2)
__unnamed_2:
        /* <DEDUP_REMOVED lines=43> */
        /*051c*/ 	.byte	0x74, 0x65, 0x3a, 0x3a, 0x43, 0x3c, 0x30, 0x3e, 0x3e, 0x3e, 0x3e, 0x5d, 0x00
.L_2:


//--------------------- .nv.shared._ZN7cutlass13device_kernelINS_4gemm6kernel13GemmUniversalIN4cute5tupleIJiiiiEEENS1_10collective13CollectiveMmaINS1_46MainloopSm100TmaUmmaWarpSpecializedBlockScaledILi4ELi2ELi1ENS5_IJNS4_1CILi8EEENSA_ILi1EEESC_EEEEENS5_IJNSA_ILi256EEESF_SF_EEENS5_IJNS_12float_e2m1_tENS_13float_ue4m3_tEEEENS5_IJNS5_IJlSC_lEEENS4_6LayoutINS5_IJNS5_IJNS5_IJNSA_ILi32EEENSA_ILi4EEEEEEiEEENS5_IJNS5_IJNSA_ILi16EEESN_EEEiEEENS5_IJSC_iEEEEEENS5_IJSS_NS5_IJNS5_IJNSA_ILi0EEESC_EEENSA_ILi512EEEEEENS5_IJSV_iEEEEEEEEEEESJ_S12_NS4_8TiledMMAINS4_8MMA_AtomIJNS4_23SM100_MMA_MXF4_2x1SM_SSISH_SH_fSI_Li256ELi256ELi16ELNS4_4UMMA5MajorE0ELS17_0ELNS16_7ScaleInE0ELS18_0EEEEEENSL_INS5_IJSC_SC_SC_EEENS5_IJSV_SV_SV_EEEEENS5_IJNS4_10UnderscoreES1E_S1E_EEEEENS5_IJNS4_18SM100_TMA_2SM_LOADES1H_EEENS5_IJNS4_14ComposedLayoutINS4_7SwizzleILi3ELi4ELi3EEENS4_18smem_ptr_flag_bitsILi4EEENSL_INS5_IJSB_SF_EEENS5_IJSF_SC_EEEEEEENSL_INS5_IJNS5_IJNS5_IJSO_SC_EEESR_EEESC_NS5_IJSC_SN_EEEEEENS5_IJNS5_IJNS5_IJSR_SX_EEESW_EEESV_NS5_IJSN_SX_EEEEEEEEEEEvNS4_8identityENS5_IJNS4_28SM100_TMA_2SM_LOAD_MULTICASTES23_EEENS5_IJS1R_NSL_INS5_IJNS5_IJNS5_IJSO_NSA_ILi2EEEEEESR_EEESC_S1U_EEENS5_IJS1X_SV_NS5_IJSN_NSA_ILi1024EEEEEEEEEEEEEEvS22_EENS_8epilogue10collective18CollectiveEpilogueINS2F_23Sm100TmaWarpSpecializedILi4ELi2ELi64ELb1ELb0EEEJNS5_IJNSA_ILi128EEESF_SF_EEENS5_IJNSL_IS2K_SC_EENSL_INSA_ILi64EEESC_EEEEENS_10bfloat16_tESK_S2Q_SK_NS2F_6fusion15FusionCallbacksIS2J_NS2R_17LinearCombinationIS2Q_fS2Q_fLNS_15FloatRoundStyleE2EEES2L_S2P_JEEENS4_5SM1004TMEM4LOAD26SM100_TMEM_LOAD_32dp32b64xENS4_13SM90_TMA_LOADENS1J_IS1L_NS1M_ILi16EEENSL_INS5_IJSB_S2N_EEENS5_IJS2N_SC_EEEEEEENS4_39AutoVectorizingCopyWithAssumedAlignmentILi128EEENS4_14SM90_TMA_STOREES36_S38_S38_EEEvvEEEEvNT_6ParamsE --------------------------
	.section	.nv.shared._ZN7cutlass13device_kernelINS_4gemm6kernel13GemmUniversalIN4cute5tupleIJiiiiEEENS1_10collective13CollectiveMmaINS1_46MainloopSm100TmaUmmaWarpSpecializedBlockScaledILi4ELi2ELi1ENS5_IJNS4_1CILi8EEENSA_ILi1EEESC_EEEEENS5_IJNSA_ILi256EEESF_SF_EEENS5_IJNS_12float_e2m1_tENS_13float_ue4m3_tEEEENS5_IJNS5_IJlSC_lEEENS4_6LayoutINS5_IJNS5_IJNS5_IJNSA_ILi32EEENSA_ILi4EEEEEEiEEENS5_IJNS5_IJNSA_ILi16EEESN_EEEiEEENS5_IJSC_iEEEEEENS5_IJSS_NS5_IJNS5_IJNSA_ILi0EEESC_EEENSA_ILi512EEEEEENS5_IJSV_iEEEEEEEEEEESJ_S12_NS4_8TiledMMAINS4_8MMA_AtomIJNS4_23SM100_MMA_MXF4_2x1SM_SSISH_SH_fSI_Li256ELi256ELi16ELNS4_4UMMA5MajorE0ELS17_0ELNS16_7ScaleInE0ELS18_0EEEEEENSL_INS5_IJSC_SC_SC_EEENS5_IJSV_SV_SV_EEEEENS5_IJNS4_10UnderscoreES1E_S1E_EEEEENS5_IJNS4_18SM100_TMA_2SM_LOADES1H_EEENS5_IJNS4_14ComposedLayoutINS4_7SwizzleILi3ELi4ELi3EEENS4_18smem_ptr_flag_bitsILi4EEENSL_INS5_IJSB_SF_EEENS5_IJSF_SC_EEEEEEENSL_INS5_IJNS5_IJNS5_IJSO_SC_EEESR_EEESC_NS5_IJSC_SN_EEEEEENS5_IJNS5_IJNS5_IJSR_SX_EEESW_EEESV_NS5_IJSN_SX_EEEEEEEEEEEvNS4_8identityENS5_IJNS4_28SM100_TMA_2SM_LOAD_MULTICASTES23_EEENS5_IJS1R_NSL_INS5_IJNS5_IJNS5_IJSO_NSA_ILi2EEEEEESR_EEESC_S1U_EEENS5_IJS1X_SV_NS5_IJSN_NSA_ILi1024EEEEEEEEEEEEEEvS22_EENS_8epilogue10collective18CollectiveEpilogueINS2F_23Sm100TmaWarpSpecializedILi4ELi2ELi64ELb1ELb0EEEJNS5_IJNSA_ILi128EEESF_SF_EEENS5_IJNSL_IS2K_SC_EENSL_INSA_ILi64EEESC_EEEEENS_10bfloat16_tESK_S2Q_SK_NS2F_6fusion15FusionCallbacksIS2J_NS2R_17LinearCombinationIS2Q_fS2Q_fLNS_15FloatRoundStyleE2EEES2L_S2P_JEEENS4_5SM1004TMEM4LOAD26SM100_TMEM_LOAD_32dp32b64xENS4_13SM90_TMA_LOADENS1J_IS1L_NS1M_ILi16EEENSL_INS5_IJSB_S2N_EEENS5_IJS2N_SC_EEEEEEENS4_39AutoVectorizingCopyWithAssumedAlignmentILi128EEENS4_14SM90_TMA_STOREES36_S38_S38_EEEvvEEEEvNT_6ParamsE,"aw",@nobits
	.sectionflags	@""
	.align	16
	.zero		1024


//--------------------- .nv.shared.reserved.0     --------------------------
	.section	.nv.shared.reserved.0,"aw",@nobits
	.weak		__nv_reservedSMEM_offset_0_alias
	.size		__nv_reservedSMEM_offset_0_alias, 0, 64
	.other		__nv_reservedSMEM_offset_0_alias,@"STO_CUDA_RESERVED_SHARED STV_DEFAULT"
__nv_reservedSMEM_offset_0_alias:
	.zero		0
.nv.shared.reserved.0:
	.zero		64
	.weak		__nv_reservedSMEM_tcgen05_partition
	.type		__nv_reservedSMEM_tcgen05_partition,@object
	.size		__nv_reservedSMEM_tcgen05_partition,(.L_0 - __nv_reservedSMEM_tcgen05_partition)
__nv_reservedSMEM_tcgen05_partition:
	.zero		32
.L_0:


//--------------------- .nv.global                --------------------------
	.section	.nv.global,"aw",@nobits
.nv.global:
	.type		_ZN40_INTERNAL_f9c99924_4_k_cu_698d0cc6_373204cute1_E,@object
	.size		_ZN40_INTERNAL_f9c99924_4_k_cu_698d0cc6_373204cute1_E,(_ZN40_INTERNAL_f9c99924_4_k_cu_698d0cc6_373204cuda3std3__45__cpo6cbeginE - _ZN40_INTERNAL_f9c99924_4_k_cu_698d0cc6_373204cute1_E)
_ZN40_INTERNAL_f9c99924_4_k_cu_698d0cc6_373204cute1_E:
	.zero		1
	.type		_ZN40_INTERNAL_f9c99924_4_k_cu_698d0cc6_373204cuda3std3__45__cpo6cbeginE,@object
	.size		_ZN40_INTERNAL_f9c99924_4_k_cu_698d0cc6_373204cuda3std3__45__cpo6cbeginE,(_ZN40_INTERNAL_f9c99924_4_k_cu_698d0cc6_373204cuda3std3__48in_placeE - _ZN40_INTERNAL_f9c99924_4_k_cu_698d0cc6_373204cuda3std3__45__cpo6cbeginE)
_ZN40_INTERNAL_f9c99924_4_k_cu_698d0cc6_373204cuda3std3__45__cpo6cbeginE:
	.zero		1
	.type		_ZN40_INTERNAL_f9c99924_4_k_cu_698d0cc6_373204cuda3std3__48in_placeE,@object
	.size		_ZN40_INTERNAL_f9c99924_4_k_cu_698d0cc6_373204cuda3std3__48in_placeE,(_ZN40_INTERNAL_f9c99924_4_k_cu_698d0cc6_373204cuda3std6ranges3__45__cpo9iter_moveE - _ZN40_INTERNAL_f9c99924_4_k_cu_698d0cc6_373204cuda3std3__48in_placeE)
_ZN40_INTERNAL_f9c99924_4_k_cu_698d0cc6_373204cuda3std3__48in_placeE:
	.zero		1
	.type		_ZN40_INTERNAL_f9c99924_4_k_cu_698d0cc6_373204cuda3std6ranges3__45__cpo9iter_moveE,@object
	.size		_ZN40_INTERNAL_f9c99924_4_k_cu_698d0cc6_373204cuda3std6ranges3__45__cpo9iter_moveE,(_ZN40_INTERNAL_f9c99924_4_k_cu_698d0cc6_373204cuda3std3__45__cpo5beginE - _ZN40_INTERNAL_f9c99924_4_k_cu_698d0cc6_373204cuda3std6ranges3__45__cpo9iter_moveE)
_ZN40_INTERNAL_f9c99924_4_k_cu_698d0cc6_373204cuda3std6ranges3__45__cpo9iter_moveE:
	.zero		1
	.type		_ZN40_INTERNAL_f9c99924_4_k_cu_698d0cc6_373204cuda3std3__45__cpo5beginE,@object
	.size		_ZN40_INTERNAL_f9c99924_4_k_cu_698d0cc6_373204cuda3std3__45__cpo5beginE,(_ZN40_INTERNAL_f9c99924_4_k_cu_698d0cc6_373204cuda3std3__442_GLOBAL__N__f9c99924_4_k_cu_698d0cc6_373206ignoreE - _ZN40_INTERNAL_f9c99924_4_k_cu_698d0cc6_373204cuda3std3__45__cpo5beginE)
_ZN40_INTERNAL_f9c99924_4_k_cu_698d0cc6_373204cuda3std3__45__cpo5beginE:
	.zero		1
	.type		_ZN40_INTERNAL_f9c99924_4_k_cu_698d0cc6_373204cuda3std3__442_GLOBAL__N__f9c99924_4_k_cu_698d0cc6_373206ignoreE,@object
	.size		_ZN40_INTERNAL_f9c99924_4_k_cu_698d0cc6_373204cuda3std3__442_GLOBAL__N__f9c99924_4_k_cu_698d0cc6_373206ignoreE,(_ZN40_INTERNAL_f9c99924_4_k_cu_698d0cc6_373204cute7productE - _ZN40_INTERNAL_f9c99924_4_k_cu_698d0cc6_373204cuda3std3__442_GLOBAL__N__f9c99924_4_k_cu_698d0cc6_373206ignoreE)
_ZN40_INTERNAL_f9c99924_4_k_cu_698d0cc6_373204cuda3std3__442_GLOBAL__N__f9c99924_4_k_cu_698d0cc6_373206ignoreE:
	.zero		1
	.type		_ZN40_INTERNAL_f9c99924_4_k_cu_698d0cc6_373204cute7productE,@object
	.size		_ZN40_INTERNAL_f9c99924_4_k_cu_698d0cc6_373204cute7productE,(_ZN40_INTERNAL_f9c99924_4_k_cu_698d0cc6_373204cuda3std3__45__cpo3endE - _ZN40_INTERNAL_f9c99924_4_k_cu_698d0cc6_373204cute7productE)
_ZN40_INTERNAL_f9c99924_4_k_cu_698d0cc6_373204cute7productE:
	.zero		1
	.type		_ZN40_INTERNAL_f9c99924_4_k_cu_698d0cc6_373204cuda3std3__45__cpo3endE,@object
	.size		_ZN40_INTERNAL_f9c99924_4_k_cu_698d0cc6_373204cuda3std3__45__cpo3endE,(_ZN40_INTERNAL_f9c99924_4_k_cu_698d0cc6_373204cuda3std3__419piecewise_constructE - _ZN40_INTERNAL_f9c99924_4_k_cu_698d0cc6_373204cuda3std3__45__cpo3endE)
_ZN40_INTERNAL_f9c99924_4_k_cu_698d0cc6_373204cuda3std3__45__cpo3endE:
	.zero		1
	.type		_ZN40_INTERNAL_f9c99924_4_k_cu_698d0cc6_373204cuda3std3__419piecewise_constructE,@object
	.size		_ZN40_INTERNAL_f9c99924_4_k_cu_698d0cc6_373204cuda3std3__419piecewise_constructE,(_ZN40_INTERNAL_f9c99924_4_k_cu_698d0cc6_373204cuda3std3__45__cpo4cendE - _ZN40_INTERNAL_f9c99924_4_k_cu_698d0cc6_373204cuda3std3__419piecewise_constructE)
_ZN40_INTERNAL_f9c99924_4_k_cu_698d0cc6_373204cuda3std3__419piecewise_constructE:
	.zero		1
	.type		_ZN40_INTERNAL_f9c99924_4_k_cu_698d0cc6_373204cuda3std3__45__cpo4cendE,@object
	.size		_ZN40_INTERNAL_f9c99924_4_k_cu_698d0cc6_373204cuda3std3__45__cpo4cendE,(_ZN40_INTERNAL_f9c99924_4_k_cu_698d0cc6_373204cuda3std6ranges3__45__cpo4swapE - _ZN40_INTERNAL_f9c99924_4_k_cu_698d0cc6_373204cuda3std3__45__cpo4cendE)
_ZN40_INTERNAL_f9c99924_4_k_cu_698d0cc6_373204cuda3std3__45__cpo4cendE:
	.zero		1
	.type		_ZN40_INTERNAL_f9c99924_4_k_cu_698d0cc6_373204cuda3std6ranges3__45__cpo4swapE,@object
	.size		_ZN40_INTERNAL_f9c99924_4_k_cu_698d0cc6_373204cuda3std6ranges3__45__cpo4swapE,(.L_10 - _ZN40_INTERNAL_f9c99924_4_k_cu_698d0cc6_373204cuda3std6ranges3__45__cpo4swapE)
_ZN40_INTERNAL_f9c99924_4_k_cu_698d0cc6_373204cuda3std6ranges3__45__cpo4swapE:
	.zero		1
.L_10:


//--------------------- .nv.constant0._ZN7cutlass13device_kernelINS_4gemm6kernel13GemmUniversalIN4cute5tupleIJiiiiEEENS1_10collective13CollectiveMmaINS1_46MainloopSm100TmaUmmaWarpSpecializedBlockScaledILi4ELi2ELi1ENS5_IJNS4_1CILi8EEENSA_ILi1EEESC_EEEEENS5_IJNSA_ILi256EEESF_SF_EEENS5_IJNS_12float_e2m1_tENS_13float_ue4m3_tEEEENS5_IJNS5_IJlSC_lEEENS4_6LayoutINS5_IJNS5_IJNS5_IJNSA_ILi32EEENSA_ILi4EEEEEEiEEENS5_IJNS5_IJNSA_ILi16EEESN_EEEiEEENS5_IJSC_iEEEEEENS5_IJSS_NS5_IJNS5_IJNSA_ILi0EEESC_EEENSA_ILi512EEEEEENS5_IJSV_iEEEEEEEEEEESJ_S12_NS4_8TiledMMAINS4_8MMA_AtomIJNS4_23SM100_MMA_MXF4_2x1SM_SSISH_SH_fSI_Li256ELi256ELi16ELNS4_4UMMA5MajorE0ELS17_0ELNS16_7ScaleInE0ELS18_0EEEEEENSL_INS5_IJSC_SC_SC_EEENS5_IJSV_SV_SV_EEEEENS5_IJNS4_10UnderscoreES1E_S1E_EEEEENS5_IJNS4_18SM100_TMA_2SM_LOADES1H_EEENS5_IJNS4_14ComposedLayoutINS4_7SwizzleILi3ELi4ELi3EEENS4_18smem_ptr_flag_bitsILi4EEENSL_INS5_IJSB_SF_EEENS5_IJSF_SC_EEEEEEENSL_INS5_IJNS5_IJNS5_IJSO_SC_EEESR_EEESC_NS5_IJSC_SN_EEEEEENS5_IJNS5_IJNS5_IJSR_SX_EEESW_EEESV_NS5_IJSN_SX_EEEEEEEEEEEvNS4_8identityENS5_IJNS4_28SM100_TMA_2SM_LOAD_MULTICASTES23_EEENS5_IJS1R_NSL_INS5_IJNS5_IJNS5_IJSO_NSA_ILi2EEEEEESR_EEESC_S1U_EEENS5_IJS1X_SV_NS5_IJSN_NSA_ILi1024EEEEEEEEEEEEEEvS22_EENS_8epilogue10collective18CollectiveEpilogueINS2F_23Sm100TmaWarpSpecializedILi4ELi2ELi64ELb1ELb0EEEJNS5_IJNSA_ILi128EEESF_SF_EEENS5_IJNSL_IS2K_SC_EENSL_INSA_ILi64EEESC_EEEEENS_10bfloat16_tESK_S2Q_SK_NS2F_6fusion15FusionCallbacksIS2J_NS2R_17LinearCombinationIS2Q_fS2Q_fLNS_15FloatRoundStyleE2EEES2L_S2P_JEEENS4_5SM1004TMEM4LOAD26SM100_TMEM_LOAD_32dp32b64xENS4_13SM90_TMA_LOADENS1J_IS1L_NS1M_ILi16EEENSL_INS5_IJSB_S2N_EEENS5_IJS2N_SC_EEEEEEENS4_39AutoVectorizingCopyWithAssumedAlignmentILi128EEENS4_14SM90_TMA_STOREES36_S38_S38_EEEvvEEEEvNT_6ParamsE --------------------------
	.section	.nv.constant0._ZN7cutlass13device_kernelINS_4gemm6kernel13GemmUniversalIN4cute5tupleIJiiiiEEENS1_10collective13CollectiveMmaINS1_46MainloopSm100TmaUmmaWarpSpecializedBlockScaledILi4ELi2ELi1ENS5_IJNS4_1CILi8EEENSA_ILi1EEESC_EEEEENS5_IJNSA_ILi256EEESF_SF_EEENS5_IJNS_12float_e2m1_tENS_13float_ue4m3_tEEEENS5_IJNS5_IJlSC_lEEENS4_6LayoutINS5_IJNS5_IJNS5_IJNSA_ILi32EEENSA_ILi4EEEEEEiEEENS5_IJNS5_IJNSA_ILi16EEESN_EEEiEEENS5_IJSC_iEEEEEENS5_IJSS_NS5_IJNS5_IJNSA_ILi0EEESC_EEENSA_ILi512EEEEEENS5_IJSV_iEEEEEEEEEEESJ_S12_NS4_8TiledMMAINS4_8MMA_AtomIJNS4_23SM100_MMA_MXF4_2x1SM_SSISH_SH_fSI_Li256ELi256ELi16ELNS4_4UMMA5MajorE0ELS17_0ELNS16_7ScaleInE0ELS18_0EEEEEENSL_INS5_IJSC_SC_SC_EEENS5_IJSV_SV_SV_EEEEENS5_IJNS4_10UnderscoreES1E_S1E_EEEEENS5_IJNS4_18SM100_TMA_2SM_LOADES1H_EEENS5_IJNS4_14ComposedLayoutINS4_7SwizzleILi3ELi4ELi3EEENS4_18smem_ptr_flag_bitsILi4EEENSL_INS5_IJSB_SF_EEENS5_IJSF_SC_EEEEEEENSL_INS5_IJNS5_IJNS5_IJSO_SC_EEESR_EEESC_NS5_IJSC_SN_EEEEEENS5_IJNS5_IJNS5_IJSR_SX_EEESW_EEESV_NS5_IJSN_SX_EEEEEEEEEEEvNS4_8identityENS5_IJNS4_28SM100_TMA_2SM_LOAD_MULTICASTES23_EEENS5_IJS1R_NSL_INS5_IJNS5_IJNS5_IJSO_NSA_ILi2EEEEEESR_EEESC_S1U_EEENS5_IJS1X_SV_NS5_IJSN_NSA_ILi1024EEEEEEEEEEEEEEvS22_EENS_8epilogue10collective18CollectiveEpilogueINS2F_23Sm100TmaWarpSpecializedILi4ELi2ELi64ELb1ELb0EEEJNS5_IJNSA_ILi128EEESF_SF_EEENS5_IJNSL_IS2K_SC_EENSL_INSA_ILi64EEESC_EEEEENS_10bfloat16_tESK_S2Q_SK_NS2F_6fusion15FusionCallbacksIS2J_NS2R_17LinearCombinationIS2Q_fS2Q_fLNS_15FloatRoundStyleE2EEES2L_S2P_JEEENS4_5SM1004TMEM4LOAD26SM100_TMEM_LOAD_32dp32b64xENS4_13SM90_TMA_LOADENS1J_IS1L_NS1M_ILi16EEENSL_INS5_IJSB_S2N_EEENS5_IJS2N_SC_EEEEEEENS4_39AutoVectorizingCopyWithAssumedAlignmentILi128EEENS4_14SM90_TMA_STOREES36_S38_S38_EEEvvEEEEvNT_6ParamsE,"a",@progbits
	.sectionflags	@""
	.align	4
.nv.constant0._ZN7cutlass13device_kernelINS_4gemm6kernel13GemmUniversalIN4cute5tupleIJiiiiEEENS1_10collective13CollectiveMmaINS1_46MainloopSm100TmaUmmaWarpSpecializedBlockScaledILi4ELi2ELi1ENS5_IJNS4_1CILi8EEENSA_ILi1EEESC_EEEEENS5_IJNSA_ILi256EEESF_SF_EEENS5_IJNS_12float_e2m1_tENS_13float_ue4m3_tEEEENS5_IJNS5_IJlSC_lEEENS4_6LayoutINS5_IJNS5_IJNS5_IJNSA_ILi32EEENSA_ILi4EEEEEEiEEENS5_IJNS5_IJNSA_ILi16EEESN_EEEiEEENS5_IJSC_iEEEEEENS5_IJSS_NS5_IJNS5_IJNSA_ILi0EEESC_EEENSA_ILi512EEEEEENS5_IJSV_iEEEEEEEEEEESJ_S12_NS4_8TiledMMAINS4_8MMA_AtomIJNS4_23SM100_MMA_MXF4_2x1SM_SSISH_SH_fSI_Li256ELi256ELi16ELNS4_4UMMA5MajorE0ELS17_0ELNS16_7ScaleInE0ELS18_0EEEEEENSL_INS5_IJSC_SC_SC_EEENS5_IJSV_SV_SV_EEEEENS5_IJNS4_10UnderscoreES1E_S1E_EEEEENS5_IJNS4_18SM100_TMA_2SM_LOADES1H_EEENS5_IJNS4_14ComposedLayoutINS4_7SwizzleILi3ELi4ELi3EEENS4_18smem_ptr_flag_bitsILi4EEENSL_INS5_IJSB_SF_EEENS5_IJSF_SC_EEEEEEENSL_INS5_IJNS5_IJNS5_IJSO_SC_EEESR_EEESC_NS5_IJSC_SN_EEEEEENS5_IJNS5_IJNS5_IJSR_SX_EEESW_EEESV_NS5_IJSN_SX_EEEEEEEEEEEvNS4_8identityENS5_IJNS4_28SM100_TMA_2SM_LOAD_MULTICASTES23_EEENS5_IJS1R_NSL_INS5_IJNS5_IJNS5_IJSO_NSA_ILi2EEEEEESR_EEESC_S1U_EEENS5_IJS1X_SV_NS5_IJSN_NSA_ILi1024EEEEEEEEEEEEEEvS22_EENS_8epilogue10collective18CollectiveEpilogueINS2F_23Sm100TmaWarpSpecializedILi4ELi2ELi64ELb1ELb0EEEJNS5_IJNSA_ILi128EEESF_SF_EEENS5_IJNSL_IS2K_SC_EENSL_INSA_ILi64EEESC_EEEEENS_10bfloat16_tESK_S2Q_SK_NS2F_6fusion15FusionCallbacksIS2J_NS2R_17LinearCombinationIS2Q_fS2Q_fLNS_15FloatRoundStyleE2EEES2L_S2P_JEEENS4_5SM1004TMEM4LOAD26SM100_TMEM_LOAD_32dp32b64xENS4_13SM90_TMA_LOADENS1J_IS1L_NS1M_ILi16EEENSL_INS5_IJSB_S2N_EEENS5_IJS2N_SC_EEEEEEENS4_39AutoVectorizingCopyWithAssumedAlignmentILi128EEENS4_14SM90_TMA_STOREES36_S38_S38_EEEvvEEEEvNT_6ParamsE:
	.zero		3968


//--------------------- SYMBOLS --------------------------

	.type		.nv.reservedSmem.offset0,@object
	.size		.nv.reservedSmem.offset0,0x4
	.type		.nv.reservedSmem.cap,@object
	.size		.nv.reservedSmem.cap,0x4
	.type		__assertfail,@function
